//
// Generated by NVIDIA NVVM Compiler
//
// Compiler Build ID: CL-36424714
// Cuda compilation tools, release 13.0, V13.0.88
// Based on NVVM 20.0.0
//

.version 9.0
.target sm_100
.address_size 64

	// .globl	fused_divide_kernel0
// _ZZ26fused_nn_dense_add_kernel0E8red_buf0 has been demoted
// _ZZ26fused_nn_dense_add_kernel0E7T_dense_$_0 has been demoted
// _ZZ37fused_nn_conv2d_add_nn_relu_7_kernel0E15pad_temp_shared has been demoted
// _ZZ37fused_nn_conv2d_add_nn_relu_7_kernel0E18placeholder_shared has been demoted
// _ZZ38fused_nn_conv2d_add_nn_relu_10_kernel0E15pad_temp_shared has been demoted
// _ZZ38fused_nn_conv2d_add_nn_relu_10_kernel0E18placeholder_shared has been demoted
// _ZZ37fused_nn_conv2d_add_nn_relu_6_kernel0E15pad_temp_shared has been demoted
// _ZZ37fused_nn_conv2d_add_nn_relu_6_kernel0E18placeholder_shared has been demoted
// _ZZ37fused_nn_conv2d_add_nn_relu_5_kernel0E15pad_temp_shared has been demoted
// _ZZ37fused_nn_conv2d_add_nn_relu_5_kernel0E18placeholder_shared has been demoted
// _ZZ37fused_nn_conv2d_add_nn_relu_9_kernel0E15pad_temp_shared has been demoted
// _ZZ37fused_nn_conv2d_add_nn_relu_9_kernel0E18placeholder_shared has been demoted
// _ZZ35fused_nn_conv2d_add_nn_relu_kernel0E15pad_temp_shared has been demoted
// _ZZ35fused_nn_conv2d_add_nn_relu_kernel0E18placeholder_shared has been demoted
// _ZZ77fused_nn_contrib_conv2d_winograd_without_weight_transform_add_nn_relu_kernel1E18placeholder_shared has been demoted
// _ZZ77fused_nn_contrib_conv2d_winograd_without_weight_transform_add_nn_relu_kernel1E16data_pack_shared has been demoted
// _ZZ79fused_nn_contrib_conv2d_winograd_without_weight_transform_add_nn_relu_2_kernel1E18placeholder_shared has been demoted
// _ZZ79fused_nn_contrib_conv2d_winograd_without_weight_transform_add_nn_relu_2_kernel1E16data_pack_shared has been demoted
// _ZZ37fused_nn_conv2d_add_nn_relu_3_kernel0E15pad_temp_shared has been demoted
// _ZZ37fused_nn_conv2d_add_nn_relu_3_kernel0E18placeholder_shared has been demoted
// _ZZ37fused_nn_conv2d_add_nn_relu_1_kernel0E15pad_temp_shared has been demoted
// _ZZ37fused_nn_conv2d_add_nn_relu_1_kernel0E18placeholder_shared has been demoted
// _ZZ79fused_nn_contrib_conv2d_winograd_without_weight_transform_add_nn_relu_1_kernel1E18placeholder_shared has been demoted
// _ZZ79fused_nn_contrib_conv2d_winograd_without_weight_transform_add_nn_relu_1_kernel1E16data_pack_shared has been demoted
// _ZZ79fused_nn_contrib_conv2d_winograd_without_weight_transform_add_nn_relu_3_kernel1E18placeholder_shared has been demoted
// _ZZ79fused_nn_contrib_conv2d_winograd_without_weight_transform_add_nn_relu_3_kernel1E16data_pack_shared has been demoted
// _ZZ29fused_nn_conv2d_add_3_kernel0E15pad_temp_shared has been demoted
// _ZZ29fused_nn_conv2d_add_3_kernel0E18placeholder_shared has been demoted
// _ZZ39fused_nn_conv2d_add_add_nn_relu_kernel0E15pad_temp_shared has been demoted
// _ZZ39fused_nn_conv2d_add_add_nn_relu_kernel0E18placeholder_shared has been demoted
// _ZZ27fused_nn_conv2d_add_kernel0E15pad_temp_shared has been demoted
// _ZZ27fused_nn_conv2d_add_kernel0E18placeholder_shared has been demoted
// _ZZ37fused_nn_conv2d_add_nn_relu_2_kernel0E15pad_temp_shared has been demoted
// _ZZ37fused_nn_conv2d_add_nn_relu_2_kernel0E18placeholder_shared has been demoted
// _ZZ29fused_nn_conv2d_add_1_kernel0E15pad_temp_shared has been demoted
// _ZZ29fused_nn_conv2d_add_1_kernel0E18placeholder_shared has been demoted
// _ZZ41fused_nn_conv2d_add_add_nn_relu_2_kernel0E15pad_temp_shared has been demoted
// _ZZ41fused_nn_conv2d_add_add_nn_relu_2_kernel0E18placeholder_shared has been demoted
// _ZZ38fused_nn_conv2d_add_nn_relu_11_kernel0E15pad_temp_shared has been demoted
// _ZZ38fused_nn_conv2d_add_nn_relu_11_kernel0E18placeholder_shared has been demoted
// _ZZ37fused_nn_conv2d_add_nn_relu_8_kernel0E15pad_temp_shared has been demoted
// _ZZ37fused_nn_conv2d_add_nn_relu_8_kernel0E18placeholder_shared has been demoted
// _ZZ37fused_nn_conv2d_add_nn_relu_4_kernel0E15pad_temp_shared has been demoted
// _ZZ37fused_nn_conv2d_add_nn_relu_4_kernel0E18placeholder_shared has been demoted
// _ZZ29fused_nn_conv2d_add_2_kernel0E15pad_temp_shared has been demoted
// _ZZ29fused_nn_conv2d_add_2_kernel0E18placeholder_shared has been demoted
// _ZZ41fused_nn_conv2d_add_add_nn_relu_1_kernel0E15pad_temp_shared has been demoted
// _ZZ41fused_nn_conv2d_add_add_nn_relu_1_kernel0E18placeholder_shared has been demoted
// _ZZ41fused_nn_conv2d_add_add_nn_relu_3_kernel0E15pad_temp_shared has been demoted
// _ZZ41fused_nn_conv2d_add_add_nn_relu_3_kernel0E18placeholder_shared has been demoted

.visible .entry fused_divide_kernel0(
	.param .u64 .ptr .align 1 fused_divide_kernel0_param_0,
	.param .u64 .ptr .align 1 fused_divide_kernel0_param_1,
	.param .u64 .ptr .align 1 fused_divide_kernel0_param_2
)
{
	.reg .b32 	%r<2>;
	.reg .b32 	%f<4>;
	.reg .b64 	%rd<10>;

	ld.param.u64 	%rd1, [fused_divide_kernel0_param_0];
	ld.param.u64 	%rd2, [fused_divide_kernel0_param_1];
	ld.param.u64 	%rd3, [fused_divide_kernel0_param_2];
	cvta.to.global.u64 	%rd4, %rd1;
	cvta.to.global.u64 	%rd5, %rd3;
	cvta.to.global.u64 	%rd6, %rd2;
	mov.u32 	%r1, %tid.x;
	mul.wide.u32 	%rd7, %r1, 4;
	add.s64 	%rd8, %rd6, %rd7;
	ld.global.nc.f32 	%f1, [%rd8];
	ld.global.nc.f32 	%f2, [%rd5];
	div.rn.f32 	%f3, %f1, %f2;
	add.s64 	%rd9, %rd4, %rd7;
	st.global.f32 	[%rd9], %f3;
	ret;

}
	// .globl	fused_nn_dense_add_kernel0
.visible .entry fused_nn_dense_add_kernel0(
	.param .u64 .ptr .align 1 fused_nn_dense_add_kernel0_param_0,
	.param .u64 .ptr .align 1 fused_nn_dense_add_kernel0_param_1,
	.param .u64 .ptr .align 1 fused_nn_dense_add_kernel0_param_2,
	.param .u64 .ptr .align 1 fused_nn_dense_add_kernel0_param_3
)
{
	.reg .pred 	%p<4>;
	.reg .b32 	%r<8>;
	.reg .b32 	%f<118>;
	.reg .b64 	%rd<16>;
	// demoted variable
	.shared .align 4 .b8 _ZZ26fused_nn_dense_add_kernel0E8red_buf0[256];
	// demoted variable
	.shared .align 4 .f32 _ZZ26fused_nn_dense_add_kernel0E7T_dense_$_0;
	ld.param.u64 	%rd3, [fused_nn_dense_add_kernel0_param_0];
	ld.param.u64 	%rd4, [fused_nn_dense_add_kernel0_param_1];
	ld.param.u64 	%rd1, [fused_nn_dense_add_kernel0_param_2];
	ld.param.u64 	%rd2, [fused_nn_dense_add_kernel0_param_3];
	mov.u32 	%r1, %tid.x;
	mov.u32 	%r2, %ctaid.x;
	shl.b32 	%r4, %r2, 11;
	or.b32  	%r5, %r4, %r1;
	cvta.to.global.u64 	%rd5, %rd3;
	cvta.to.global.u64 	%rd6, %rd4;
	mul.wide.u32 	%rd7, %r1, 4;
	add.s64 	%rd8, %rd5, %rd7;
	ld.global.nc.f32 	%f1, [%rd8];
	mul.wide.u32 	%rd9, %r5, 4;
	add.s64 	%rd10, %rd6, %rd9;
	ld.global.nc.f32 	%f2, [%rd10];
	fma.rn.f32 	%f3, %f1, %f2, 0f00000000;
	ld.global.nc.f32 	%f4, [%rd8+256];
	ld.global.nc.f32 	%f5, [%rd10+256];
	fma.rn.f32 	%f6, %f4, %f5, %f3;
	ld.global.nc.f32 	%f7, [%rd8+512];
	ld.global.nc.f32 	%f8, [%rd10+512];
	fma.rn.f32 	%f9, %f7, %f8, %f6;
	ld.global.nc.f32 	%f10, [%rd8+768];
	ld.global.nc.f32 	%f11, [%rd10+768];
	fma.rn.f32 	%f12, %f10, %f11, %f9;
	ld.global.nc.f32 	%f13, [%rd8+1024];
	ld.global.nc.f32 	%f14, [%rd10+1024];
	fma.rn.f32 	%f15, %f13, %f14, %f12;
	ld.global.nc.f32 	%f16, [%rd8+1280];
	ld.global.nc.f32 	%f17, [%rd10+1280];
	fma.rn.f32 	%f18, %f16, %f17, %f15;
	ld.global.nc.f32 	%f19, [%rd8+1536];
	ld.global.nc.f32 	%f20, [%rd10+1536];
	fma.rn.f32 	%f21, %f19, %f20, %f18;
	ld.global.nc.f32 	%f22, [%rd8+1792];
	ld.global.nc.f32 	%f23, [%rd10+1792];
	fma.rn.f32 	%f24, %f22, %f23, %f21;
	ld.global.nc.f32 	%f25, [%rd8+2048];
	ld.global.nc.f32 	%f26, [%rd10+2048];
	fma.rn.f32 	%f27, %f25, %f26, %f24;
	ld.global.nc.f32 	%f28, [%rd8+2304];
	ld.global.nc.f32 	%f29, [%rd10+2304];
	fma.rn.f32 	%f30, %f28, %f29, %f27;
	ld.global.nc.f32 	%f31, [%rd8+2560];
	ld.global.nc.f32 	%f32, [%rd10+2560];
	fma.rn.f32 	%f33, %f31, %f32, %f30;
	ld.global.nc.f32 	%f34, [%rd8+2816];
	ld.global.nc.f32 	%f35, [%rd10+2816];
	fma.rn.f32 	%f36, %f34, %f35, %f33;
	ld.global.nc.f32 	%f37, [%rd8+3072];
	ld.global.nc.f32 	%f38, [%rd10+3072];
	fma.rn.f32 	%f39, %f37, %f38, %f36;
	ld.global.nc.f32 	%f40, [%rd8+3328];
	ld.global.nc.f32 	%f41, [%rd10+3328];
	fma.rn.f32 	%f42, %f40, %f41, %f39;
	ld.global.nc.f32 	%f43, [%rd8+3584];
	ld.global.nc.f32 	%f44, [%rd10+3584];
	fma.rn.f32 	%f45, %f43, %f44, %f42;
	ld.global.nc.f32 	%f46, [%rd8+3840];
	ld.global.nc.f32 	%f47, [%rd10+3840];
	fma.rn.f32 	%f48, %f46, %f47, %f45;
	ld.global.nc.f32 	%f49, [%rd8+4096];
	ld.global.nc.f32 	%f50, [%rd10+4096];
	fma.rn.f32 	%f51, %f49, %f50, %f48;
	ld.global.nc.f32 	%f52, [%rd8+4352];
	ld.global.nc.f32 	%f53, [%rd10+4352];
	fma.rn.f32 	%f54, %f52, %f53, %f51;
	ld.global.nc.f32 	%f55, [%rd8+4608];
	ld.global.nc.f32 	%f56, [%rd10+4608];
	fma.rn.f32 	%f57, %f55, %f56, %f54;
	ld.global.nc.f32 	%f58, [%rd8+4864];
	ld.global.nc.f32 	%f59, [%rd10+4864];
	fma.rn.f32 	%f60, %f58, %f59, %f57;
	ld.global.nc.f32 	%f61, [%rd8+5120];
	ld.global.nc.f32 	%f62, [%rd10+5120];
	fma.rn.f32 	%f63, %f61, %f62, %f60;
	ld.global.nc.f32 	%f64, [%rd8+5376];
	ld.global.nc.f32 	%f65, [%rd10+5376];
	fma.rn.f32 	%f66, %f64, %f65, %f63;
	ld.global.nc.f32 	%f67, [%rd8+5632];
	ld.global.nc.f32 	%f68, [%rd10+5632];
	fma.rn.f32 	%f69, %f67, %f68, %f66;
	ld.global.nc.f32 	%f70, [%rd8+5888];
	ld.global.nc.f32 	%f71, [%rd10+5888];
	fma.rn.f32 	%f72, %f70, %f71, %f69;
	ld.global.nc.f32 	%f73, [%rd8+6144];
	ld.global.nc.f32 	%f74, [%rd10+6144];
	fma.rn.f32 	%f75, %f73, %f74, %f72;
	ld.global.nc.f32 	%f76, [%rd8+6400];
	ld.global.nc.f32 	%f77, [%rd10+6400];
	fma.rn.f32 	%f78, %f76, %f77, %f75;
	ld.global.nc.f32 	%f79, [%rd8+6656];
	ld.global.nc.f32 	%f80, [%rd10+6656];
	fma.rn.f32 	%f81, %f79, %f80, %f78;
	ld.global.nc.f32 	%f82, [%rd8+6912];
	ld.global.nc.f32 	%f83, [%rd10+6912];
	fma.rn.f32 	%f84, %f82, %f83, %f81;
	ld.global.nc.f32 	%f85, [%rd8+7168];
	ld.global.nc.f32 	%f86, [%rd10+7168];
	fma.rn.f32 	%f87, %f85, %f86, %f84;
	ld.global.nc.f32 	%f88, [%rd8+7424];
	ld.global.nc.f32 	%f89, [%rd10+7424];
	fma.rn.f32 	%f90, %f88, %f89, %f87;
	ld.global.nc.f32 	%f91, [%rd8+7680];
	ld.global.nc.f32 	%f92, [%rd10+7680];
	fma.rn.f32 	%f93, %f91, %f92, %f90;
	ld.global.nc.f32 	%f94, [%rd8+7936];
	ld.global.nc.f32 	%f95, [%rd10+7936];
	fma.rn.f32 	%f96, %f94, %f95, %f93;
	bar.sync 	0;
	shl.b32 	%r6, %r1, 2;
	mov.u32 	%r7, _ZZ26fused_nn_dense_add_kernel0E8red_buf0;
	add.s32 	%r3, %r7, %r6;
	st.volatile.shared.f32 	[%r3], %f96;
	bar.sync 	0;
	setp.gt.u32 	%p1, %r1, 31;
	@%p1 bra 	$L__BB1_2;
	ld.volatile.shared.f32 	%f97, [%r3];
	ld.volatile.shared.f32 	%f98, [%r3+128];
	add.f32 	%f99, %f97, %f98;
	st.volatile.shared.f32 	[%r3], %f99;
$L__BB1_2:
	bar.sync 	0;
	setp.gt.u32 	%p2, %r1, 15;
	@%p2 bra 	$L__BB1_4;
	ld.volatile.shared.f32 	%f100, [%r3];
	ld.volatile.shared.f32 	%f101, [%r3+64];
	add.f32 	%f102, %f100, %f101;
	st.volatile.shared.f32 	[%r3], %f102;
	ld.volatile.shared.f32 	%f103, [%r3];
	ld.volatile.shared.f32 	%f104, [%r3+32];
	add.f32 	%f105, %f103, %f104;
	st.volatile.shared.f32 	[%r3], %f105;
	ld.volatile.shared.f32 	%f106, [%r3];
	ld.volatile.shared.f32 	%f107, [%r3+16];
	add.f32 	%f108, %f106, %f107;
	st.volatile.shared.f32 	[%r3], %f108;
	ld.volatile.shared.f32 	%f109, [%r3];
	ld.volatile.shared.f32 	%f110, [%r3+8];
	add.f32 	%f111, %f109, %f110;
	st.volatile.shared.f32 	[%r3], %f111;
	ld.volatile.shared.f32 	%f112, [%r3];
	ld.volatile.shared.f32 	%f113, [%r3+4];
	add.f32 	%f114, %f112, %f113;
	st.volatile.shared.f32 	[%r3], %f114;
$L__BB1_4:
	bar.sync 	0;
	setp.ne.s32 	%p3, %r1, 0;
	@%p3 bra 	$L__BB1_6;
	ld.volatile.shared.f32 	%f115, [_ZZ26fused_nn_dense_add_kernel0E8red_buf0];
	st.shared.f32 	[_ZZ26fused_nn_dense_add_kernel0E7T_dense_$_0], %f115;
	cvta.to.global.u64 	%rd11, %rd2;
	mul.wide.u32 	%rd12, %r2, 4;
	add.s64 	%rd13, %rd11, %rd12;
	ld.global.nc.f32 	%f116, [%rd13];
	add.f32 	%f117, %f115, %f116;
	cvta.to.global.u64 	%rd14, %rd1;
	add.s64 	%rd15, %rd14, %rd12;
	st.global.f32 	[%rd15], %f117;
$L__BB1_6:
	ret;

}
	// .globl	fused_nn_conv2d_add_nn_relu_7_kernel0
.visible .entry fused_nn_conv2d_add_nn_relu_7_kernel0(
	.param .u64 .ptr .align 1 fused_nn_conv2d_add_nn_relu_7_kernel0_param_0,
	.param .u64 .ptr .align 1 fused_nn_conv2d_add_nn_relu_7_kernel0_param_1,
	.param .u64 .ptr .align 1 fused_nn_conv2d_add_nn_relu_7_kernel0_param_2,
	.param .u64 .ptr .align 1 fused_nn_conv2d_add_nn_relu_7_kernel0_param_3
)
{
	.reg .pred 	%p<65>;
	.reg .b16 	%rs<53>;
	.reg .b32 	%r<96>;
	.reg .b32 	%f<508>;
	.reg .b64 	%rd<78>;
	// demoted variable
	.shared .align 4 .b8 _ZZ37fused_nn_conv2d_add_nn_relu_7_kernel0E15pad_temp_shared[2280];
	// demoted variable
	.shared .align 4 .b8 _ZZ37fused_nn_conv2d_add_nn_relu_7_kernel0E18placeholder_shared[4608];
	ld.param.u64 	%rd19, [fused_nn_conv2d_add_nn_relu_7_kernel0_param_0];
	ld.param.u64 	%rd20, [fused_nn_conv2d_add_nn_relu_7_kernel0_param_1];
	cvta.to.global.u64 	%rd1, %rd20;
	cvta.to.global.u64 	%rd21, %rd19;
	mov.u32 	%r20, %tid.z;
	mov.u32 	%r21, %tid.x;
	mul.lo.s32 	%r22, %r21, 3;
	mad.lo.s32 	%r23, %r20, 36, %r22;
	setp.lt.u32 	%p10, %r21, 12;
	mov.u32 	%r1, %ctaid.y;
	shl.b32 	%r24, %r1, 2;
	add.s32 	%r25, %r23, 65251;
	setp.lt.u32 	%p11, %r23, 285;
	selp.b32 	%r26, %r23, %r25, %p11;
	cvt.u16.u32 	%rs1, %r26;
	mul.hi.u16 	%rs2, %rs1, 8049;
	sub.s16 	%rs3, %rs1, %rs2;
	shr.u16 	%rs4, %rs3, 1;
	add.s16 	%rs5, %rs4, %rs2;
	shr.u16 	%rs6, %rs5, 5;
	cvt.u32.u16 	%r27, %rs6;
	or.b32  	%r28, %r24, %r27;
	setp.eq.s32 	%p12, %r28, 0;
	cvt.u16.u32 	%rs7, %r23;
	mul.hi.u16 	%rs8, %rs7, 9199;
	shr.u16 	%rs9, %rs8, 3;
	mul.lo.s16 	%rs10, %rs9, 57;
	sub.s16 	%rs11, %rs7, %rs10;
	setp.eq.s16 	%p13, %rs11, 0;
	setp.gt.u32 	%p14, %r23, 284;
	selp.b64 	%rd22, 3136, 0, %p14;
	add.s32 	%r29, %r23, 1;
	add.s32 	%r30, %r23, 65252;
	setp.lt.u32 	%p15, %r23, 284;
	selp.b32 	%r31, %r29, %r30, %p15;
	cvt.u16.u32 	%rs13, %r31;
	mul.hi.u16 	%rs14, %rs13, 8049;
	sub.s16 	%rs15, %rs13, %rs14;
	shr.u16 	%rs16, %rs15, 1;
	add.s16 	%rs17, %rs16, %rs14;
	shr.u16 	%rs18, %rs17, 5;
	cvt.u32.u16 	%r32, %rs18;
	or.b32  	%r33, %r24, %r32;
	setp.eq.s32 	%p16, %r33, 0;
	cvt.u16.u32 	%rs19, %r29;
	mul.hi.u16 	%rs20, %rs19, 18397;
	shr.u16 	%rs21, %rs20, 4;
	mul.lo.s16 	%rs22, %rs21, 57;
	sub.s16 	%rs23, %rs19, %rs22;
	setp.eq.s16 	%p17, %rs23, 0;
	setp.gt.u32 	%p18, %r23, 283;
	selp.b64 	%rd23, 3136, 0, %p18;
	add.s32 	%r34, %r23, 2;
	add.s32 	%r35, %r23, 65253;
	setp.lt.u32 	%p19, %r23, 283;
	selp.b32 	%r36, %r34, %r35, %p19;
	cvt.u16.u32 	%rs25, %r36;
	mul.hi.u16 	%rs26, %rs25, 8049;
	sub.s16 	%rs27, %rs25, %rs26;
	shr.u16 	%rs28, %rs27, 1;
	add.s16 	%rs29, %rs28, %rs26;
	shr.u16 	%rs30, %rs29, 5;
	cvt.u32.u16 	%r37, %rs30;
	or.b32  	%r38, %r24, %r37;
	setp.eq.s32 	%p20, %r38, 0;
	cvt.u16.u32 	%rs31, %r34;
	mul.hi.u16 	%rs32, %rs31, 18397;
	shr.u16 	%rs33, %rs32, 4;
	mul.lo.s16 	%rs34, %rs33, 57;
	sub.s16 	%rs35, %rs31, %rs34;
	setp.eq.s16 	%p21, %rs35, 0;
	setp.gt.u32 	%p22, %r23, 282;
	selp.b64 	%rd24, 3136, 0, %p22;
	shl.b32 	%r39, %r20, 2;
	cvt.u16.u32 	%rs37, %r21;
	mul.hi.u16 	%rs38, %rs37, 21846;
	cvt.u32.u16 	%r40, %rs38;
	add.s32 	%r2, %r39, %r40;
	shl.b32 	%r41, %r20, 3;
	shl.b32 	%r42, %r21, 1;
	cvt.u16.u32 	%rs39, %r42;
	mul.hi.u16 	%rs40, %rs39, 21846;
	cvt.u32.u16 	%r43, %rs40;
	add.s32 	%r44, %r41, %r43;
	setp.lt.u32 	%p23, %r44, 128;
	mad.lo.s32 	%r45, %r20, 24, %r42;
	setp.lt.u32 	%p24, %r45, 384;
	mul.lo.s32 	%r47, %r21, 6;
	mad.lo.s32 	%r48, %r20, 72, %r47;
	setp.lt.u32 	%p25, %r48, 1152;
	and.pred  	%p26, %p10, %p25;
	mov.u32 	%r3, %ctaid.z;
	mul.lo.s32 	%r49, %r20, 4608;
	mad.lo.s32 	%r50, %r3, 73728, %r49;
	mul.wide.u16 	%r51, %rs38, 1152;
	and.b16  	%rs41, %rs37, 255;
	mul.lo.s16 	%rs42, %rs41, 171;
	shr.u16 	%rs43, %rs42, 9;
	mul.lo.s16 	%rs44, %rs43, 3;
	sub.s16 	%rs45, %rs37, %rs44;
	mul.lo.s16 	%rs46, %rs45, 6;
	cvt.u32.u16 	%r52, %rs46;
	and.b32  	%r53, %r52, 254;
	setp.lt.u32 	%p28, %r48, 1151;
	and.pred  	%p29, %p10, %p28;
	setp.lt.u32 	%p31, %r48, 1150;
	and.pred  	%p32, %p10, %p31;
	or.b16  	%rs47, %rs39, 1;
	mul.hi.u16 	%rs48, %rs47, 10923;
	cvt.u32.u16 	%r54, %rs48;
	add.s32 	%r4, %r39, %r54;
	mul.hi.u16 	%rs49, %rs47, 21846;
	cvt.u32.u16 	%r55, %rs49;
	add.s32 	%r56, %r41, %r55;
	setp.lt.u32 	%p34, %r56, 128;
	setp.lt.u32 	%p35, %r45, 383;
	setp.lt.u32 	%p36, %r48, 1149;
	and.pred  	%p37, %p10, %p36;
	mul.wide.u16 	%r57, %rs48, 1152;
	mul.lo.s16 	%rs50, %rs48, 6;
	sub.s16 	%rs51, %rs47, %rs50;
	mul.lo.s16 	%rs52, %rs51, 3;
	cvt.u32.u16 	%r58, %rs52;
	setp.lt.u32 	%p39, %r48, 1148;
	and.pred  	%p40, %p10, %p39;
	setp.lt.u32 	%p42, %r48, 1147;
	and.pred  	%p43, %p10, %p42;
	or.pred  	%p1, %p12, %p13;
	or.pred  	%p2, %p16, %p17;
	or.pred  	%p3, %p20, %p21;
	and.pred  	%p45, %p23, %p24;
	and.pred  	%p4, %p45, %p26;
	and.pred  	%p5, %p45, %p29;
	and.pred  	%p6, %p45, %p32;
	and.pred  	%p46, %p34, %p35;
	and.pred  	%p7, %p46, %p37;
	and.pred  	%p8, %p46, %p40;
	and.pred  	%p9, %p46, %p43;
	add.s32 	%r59, %r50, %r51;
	or.b32  	%r94, %r59, %r53;
	mul.wide.u32 	%rd25, %r1, 224;
	add.s64 	%rd26, %rd22, %rd25;
	and.b32  	%r60, %r26, 65535;
	mul.hi.u32 	%r61, %r60, 75350304;
	mul.wide.u32 	%rd27, %r61, 56;
	add.s64 	%rd28, %rd26, %rd27;
	cvt.u64.u16 	%rd29, %rs11;
	add.s64 	%rd30, %rd28, %rd29;
	shl.b64 	%rd31, %rd30, 2;
	add.s64 	%rd32, %rd31, %rd21;
	add.s64 	%rd77, %rd32, -228;
	mul.hi.u32 	%r62, %r21, 1431655766;
	mul.wide.u32 	%rd33, %r62, 1152;
	cvt.u64.u32 	%rd34, %r50;
	add.s64 	%rd35, %rd33, %rd34;
	cvt.u64.u16 	%rd36, %rs46;
	and.b64  	%rd37, %rd36, 254;
	or.b64  	%rd38, %rd35, %rd37;
	shl.b64 	%rd39, %rd38, 2;
	add.s64 	%rd40, %rd39, %rd1;
	add.s64 	%rd76, %rd40, 8;
	add.s32 	%r63, %r50, %r57;
	or.b32  	%r93, %r63, %r58;
	add.s64 	%rd41, %rd23, %rd25;
	and.b32  	%r64, %r31, 65535;
	mul.hi.u32 	%r65, %r64, 75350304;
	mul.wide.u32 	%rd42, %r65, 56;
	add.s64 	%rd43, %rd41, %rd42;
	cvt.u64.u16 	%rd44, %rs23;
	add.s64 	%rd45, %rd43, %rd44;
	shl.b64 	%rd46, %rd45, 2;
	add.s64 	%rd47, %rd46, %rd21;
	add.s64 	%rd75, %rd47, -228;
	or.b32  	%r66, %r42, 1;
	mul.hi.u32 	%r67, %r66, 715827883;
	mul.wide.u32 	%rd48, %r67, 1152;
	cvt.u64.u16 	%rd49, %rs52;
	or.b64  	%rd50, %rd48, %rd49;
	add.s64 	%rd51, %rd50, %rd34;
	shl.b64 	%rd52, %rd51, 2;
	add.s64 	%rd53, %rd52, %rd1;
	add.s64 	%rd74, %rd53, 8;
	add.s64 	%rd54, %rd24, %rd25;
	and.b32  	%r68, %r36, 65535;
	mul.hi.u32 	%r69, %r68, 75350304;
	mul.wide.u32 	%rd55, %r69, 56;
	add.s64 	%rd56, %rd54, %rd55;
	cvt.u64.u16 	%rd57, %rs35;
	add.s64 	%rd58, %rd56, %rd57;
	shl.b64 	%rd59, %rd58, 2;
	add.s64 	%rd60, %rd59, %rd21;
	add.s64 	%rd73, %rd60, -228;
	mov.f32 	%f489, 0f00000000;
	mov.b32 	%r95, 0;
	not.pred 	%p57, %p4;
	not.pred 	%p58, %p5;
	not.pred 	%p59, %p6;
	not.pred 	%p61, %p7;
	not.pred 	%p62, %p8;
	not.pred 	%p63, %p9;
	mov.f32 	%f490, %f489;
	mov.f32 	%f491, %f489;
	mov.f32 	%f492, %f489;
	mov.f32 	%f493, %f489;
	mov.f32 	%f494, %f489;
	mov.f32 	%f495, %f489;
	mov.f32 	%f496, %f489;
	mov.f32 	%f497, %f489;
	mov.f32 	%f498, %f489;
	mov.f32 	%f499, %f489;
	mov.f32 	%f500, %f489;
	mov.f32 	%f501, %f489;
	mov.f32 	%f502, %f489;
	mov.f32 	%f503, %f489;
	mov.f32 	%f504, %f489;
$L__BB2_1:
	mov.u32 	%r10, %tid.z;
	mov.u32 	%r11, %tid.x;
	mul.lo.s32 	%r70, %r11, 3;
	mad.lo.s32 	%r71, %r10, 36, %r70;
	shl.b32 	%r72, %r71, 2;
	mov.u32 	%r73, _ZZ37fused_nn_conv2d_add_nn_relu_7_kernel0E15pad_temp_shared;
	add.s32 	%r12, %r73, %r72;
	bar.sync 	0;
	setp.gt.u32 	%p47, %r11, 11;
	setp.gt.u32 	%p48, %r71, 569;
	or.pred  	%p49, %p47, %p48;
	@%p49 bra 	$L__BB2_5;
	mov.f32 	%f505, 0f00000000;
	@%p1 bra 	$L__BB2_4;
	ld.global.nc.f32 	%f505, [%rd77];
$L__BB2_4:
	st.shared.f32 	[%r12], %f505;
$L__BB2_5:
	setp.gt.u32 	%p50, %r11, 11;
	mul.lo.s32 	%r74, %r11, 3;
	mad.lo.s32 	%r75, %r10, 36, %r74;
	setp.gt.u32 	%p51, %r75, 568;
	or.pred  	%p52, %p50, %p51;
	@%p52 bra 	$L__BB2_9;
	mov.f32 	%f506, 0f00000000;
	@%p2 bra 	$L__BB2_8;
	ld.global.nc.f32 	%f506, [%rd75];
$L__BB2_8:
	st.shared.f32 	[%r12+4], %f506;
$L__BB2_9:
	setp.gt.u32 	%p53, %r11, 11;
	mul.lo.s32 	%r76, %r11, 3;
	mad.lo.s32 	%r77, %r10, 36, %r76;
	setp.gt.u32 	%p54, %r77, 567;
	or.pred  	%p55, %p53, %p54;
	@%p55 bra 	$L__BB2_13;
	mov.f32 	%f507, 0f00000000;
	@%p3 bra 	$L__BB2_12;
	ld.global.nc.f32 	%f507, [%rd73];
$L__BB2_12:
	st.shared.f32 	[%r12+8], %f507;
$L__BB2_13:
	mul.lo.s32 	%r78, %r11, 6;
	mad.lo.s32 	%r79, %r10, 72, %r78;
	shl.b32 	%r80, %r79, 2;
	mov.u32 	%r81, _ZZ37fused_nn_conv2d_add_nn_relu_7_kernel0E18placeholder_shared;
	add.s32 	%r13, %r81, %r80;
	setp.gt.u32 	%p56, %r2, 63;
	@%p56 bra 	$L__BB2_20;
	@%p57 bra 	$L__BB2_16;
	mul.wide.u32 	%rd61, %r94, 4;
	add.s64 	%rd62, %rd1, %rd61;
	ld.global.nc.f32 	%f43, [%rd62];
	st.shared.f32 	[%r13], %f43;
$L__BB2_16:
	@%p58 bra 	$L__BB2_18;
	ld.global.nc.f32 	%f44, [%rd76+-4];
	st.shared.f32 	[%r13+4], %f44;
$L__BB2_18:
	@%p59 bra 	$L__BB2_20;
	ld.global.nc.f32 	%f45, [%rd76];
	st.shared.f32 	[%r13+8], %f45;
$L__BB2_20:
	setp.gt.u32 	%p60, %r4, 63;
	@%p60 bra 	$L__BB2_27;
	@%p61 bra 	$L__BB2_23;
	mul.wide.u32 	%rd63, %r93, 4;
	add.s64 	%rd64, %rd1, %rd63;
	ld.global.nc.f32 	%f46, [%rd64];
	st.shared.f32 	[%r13+12], %f46;
$L__BB2_23:
	@%p62 bra 	$L__BB2_25;
	ld.global.nc.f32 	%f47, [%rd74+-4];
	st.shared.f32 	[%r13+16], %f47;
$L__BB2_25:
	@%p63 bra 	$L__BB2_27;
	ld.global.nc.f32 	%f48, [%rd74];
	st.shared.f32 	[%r13+20], %f48;
$L__BB2_27:
	bar.sync 	0;
	mov.u32 	%r14, %tid.x;
	shl.b32 	%r82, %r14, 3;
	mov.u32 	%r83, _ZZ37fused_nn_conv2d_add_nn_relu_7_kernel0E15pad_temp_shared;
	add.s32 	%r84, %r83, %r82;
	ld.shared.f32 	%f49, [%r84];
	mov.u32 	%r15, %tid.z;
	mov.u32 	%r85, _ZZ37fused_nn_conv2d_add_nn_relu_7_kernel0E18placeholder_shared;
	mad.lo.s32 	%r86, %r15, 288, %r85;
	ld.shared.f32 	%f50, [%r86];
	fma.rn.f32 	%f51, %f49, %f50, %f489;
	ld.shared.f32 	%f52, [%r84+112];
	fma.rn.f32 	%f53, %f50, %f52, %f497;
	ld.shared.f32 	%f54, [%r84+456];
	fma.rn.f32 	%f55, %f54, %f50, %f490;
	ld.shared.f32 	%f56, [%r84+568];
	fma.rn.f32 	%f57, %f50, %f56, %f498;
	ld.shared.f32 	%f58, [%r86+72];
	fma.rn.f32 	%f59, %f49, %f58, %f491;
	fma.rn.f32 	%f60, %f58, %f52, %f499;
	fma.rn.f32 	%f61, %f54, %f58, %f492;
	fma.rn.f32 	%f62, %f58, %f56, %f500;
	ld.shared.f32 	%f63, [%r86+144];
	fma.rn.f32 	%f64, %f49, %f63, %f493;
	fma.rn.f32 	%f65, %f63, %f52, %f501;
	fma.rn.f32 	%f66, %f54, %f63, %f494;
	fma.rn.f32 	%f67, %f63, %f56, %f502;
	ld.shared.f32 	%f68, [%r86+216];
	fma.rn.f32 	%f69, %f49, %f68, %f495;
	fma.rn.f32 	%f70, %f68, %f52, %f503;
	fma.rn.f32 	%f71, %f54, %f68, %f496;
	fma.rn.f32 	%f72, %f68, %f56, %f504;
	ld.shared.f32 	%f73, [%r84+4];
	ld.shared.f32 	%f74, [%r86+4];
	fma.rn.f32 	%f75, %f73, %f74, %f51;
	ld.shared.f32 	%f76, [%r84+116];
	fma.rn.f32 	%f77, %f74, %f76, %f53;
	ld.shared.f32 	%f78, [%r84+460];
	fma.rn.f32 	%f79, %f78, %f74, %f55;
	ld.shared.f32 	%f80, [%r84+572];
	fma.rn.f32 	%f81, %f74, %f80, %f57;
	ld.shared.f32 	%f82, [%r86+76];
	fma.rn.f32 	%f83, %f73, %f82, %f59;
	fma.rn.f32 	%f84, %f82, %f76, %f60;
	fma.rn.f32 	%f85, %f78, %f82, %f61;
	fma.rn.f32 	%f86, %f82, %f80, %f62;
	ld.shared.f32 	%f87, [%r86+148];
	fma.rn.f32 	%f88, %f73, %f87, %f64;
	fma.rn.f32 	%f89, %f87, %f76, %f65;
	fma.rn.f32 	%f90, %f78, %f87, %f66;
	fma.rn.f32 	%f91, %f87, %f80, %f67;
	ld.shared.f32 	%f92, [%r86+220];
	fma.rn.f32 	%f93, %f73, %f92, %f69;
	fma.rn.f32 	%f94, %f92, %f76, %f70;
	fma.rn.f32 	%f95, %f78, %f92, %f71;
	fma.rn.f32 	%f96, %f92, %f80, %f72;
	ld.shared.f32 	%f97, [%r84+8];
	ld.shared.f32 	%f98, [%r86+8];
	fma.rn.f32 	%f99, %f97, %f98, %f75;
	ld.shared.f32 	%f100, [%r84+120];
	fma.rn.f32 	%f101, %f98, %f100, %f77;
	ld.shared.f32 	%f102, [%r84+464];
	fma.rn.f32 	%f103, %f102, %f98, %f79;
	ld.shared.f32 	%f104, [%r84+576];
	fma.rn.f32 	%f105, %f98, %f104, %f81;
	ld.shared.f32 	%f106, [%r86+80];
	fma.rn.f32 	%f107, %f97, %f106, %f83;
	fma.rn.f32 	%f108, %f106, %f100, %f84;
	fma.rn.f32 	%f109, %f102, %f106, %f85;
	fma.rn.f32 	%f110, %f106, %f104, %f86;
	ld.shared.f32 	%f111, [%r86+152];
	fma.rn.f32 	%f112, %f97, %f111, %f88;
	fma.rn.f32 	%f113, %f111, %f100, %f89;
	fma.rn.f32 	%f114, %f102, %f111, %f90;
	fma.rn.f32 	%f115, %f111, %f104, %f91;
	ld.shared.f32 	%f116, [%r86+224];
	fma.rn.f32 	%f117, %f97, %f116, %f93;
	fma.rn.f32 	%f118, %f116, %f100, %f94;
	fma.rn.f32 	%f119, %f102, %f116, %f95;
	fma.rn.f32 	%f120, %f116, %f104, %f96;
	ld.shared.f32 	%f121, [%r84+228];
	ld.shared.f32 	%f122, [%r86+12];
	fma.rn.f32 	%f123, %f121, %f122, %f99;
	ld.shared.f32 	%f124, [%r84+340];
	fma.rn.f32 	%f125, %f122, %f124, %f101;
	ld.shared.f32 	%f126, [%r84+684];
	fma.rn.f32 	%f127, %f126, %f122, %f103;
	ld.shared.f32 	%f128, [%r84+796];
	fma.rn.f32 	%f129, %f122, %f128, %f105;
	ld.shared.f32 	%f130, [%r86+84];
	fma.rn.f32 	%f131, %f121, %f130, %f107;
	fma.rn.f32 	%f132, %f130, %f124, %f108;
	fma.rn.f32 	%f133, %f126, %f130, %f109;
	fma.rn.f32 	%f134, %f130, %f128, %f110;
	ld.shared.f32 	%f135, [%r86+156];
	fma.rn.f32 	%f136, %f121, %f135, %f112;
	fma.rn.f32 	%f137, %f135, %f124, %f113;
	fma.rn.f32 	%f138, %f126, %f135, %f114;
	fma.rn.f32 	%f139, %f135, %f128, %f115;
	ld.shared.f32 	%f140, [%r86+228];
	fma.rn.f32 	%f141, %f121, %f140, %f117;
	fma.rn.f32 	%f142, %f140, %f124, %f118;
	fma.rn.f32 	%f143, %f126, %f140, %f119;
	fma.rn.f32 	%f144, %f140, %f128, %f120;
	ld.shared.f32 	%f145, [%r84+232];
	ld.shared.f32 	%f146, [%r86+16];
	fma.rn.f32 	%f147, %f145, %f146, %f123;
	ld.shared.f32 	%f148, [%r84+344];
	fma.rn.f32 	%f149, %f146, %f148, %f125;
	ld.shared.f32 	%f150, [%r84+688];
	fma.rn.f32 	%f151, %f150, %f146, %f127;
	ld.shared.f32 	%f152, [%r84+800];
	fma.rn.f32 	%f153, %f146, %f152, %f129;
	ld.shared.f32 	%f154, [%r86+88];
	fma.rn.f32 	%f155, %f145, %f154, %f131;
	fma.rn.f32 	%f156, %f154, %f148, %f132;
	fma.rn.f32 	%f157, %f150, %f154, %f133;
	fma.rn.f32 	%f158, %f154, %f152, %f134;
	ld.shared.f32 	%f159, [%r86+160];
	fma.rn.f32 	%f160, %f145, %f159, %f136;
	fma.rn.f32 	%f161, %f159, %f148, %f137;
	fma.rn.f32 	%f162, %f150, %f159, %f138;
	fma.rn.f32 	%f163, %f159, %f152, %f139;
	ld.shared.f32 	%f164, [%r86+232];
	fma.rn.f32 	%f165, %f145, %f164, %f141;
	fma.rn.f32 	%f166, %f164, %f148, %f142;
	fma.rn.f32 	%f167, %f150, %f164, %f143;
	fma.rn.f32 	%f168, %f164, %f152, %f144;
	ld.shared.f32 	%f169, [%r84+236];
	ld.shared.f32 	%f170, [%r86+20];
	fma.rn.f32 	%f171, %f169, %f170, %f147;
	ld.shared.f32 	%f172, [%r84+348];
	fma.rn.f32 	%f173, %f170, %f172, %f149;
	ld.shared.f32 	%f174, [%r84+692];
	fma.rn.f32 	%f175, %f174, %f170, %f151;
	ld.shared.f32 	%f176, [%r84+804];
	fma.rn.f32 	%f177, %f170, %f176, %f153;
	ld.shared.f32 	%f178, [%r86+92];
	fma.rn.f32 	%f179, %f169, %f178, %f155;
	fma.rn.f32 	%f180, %f178, %f172, %f156;
	fma.rn.f32 	%f181, %f174, %f178, %f157;
	fma.rn.f32 	%f182, %f178, %f176, %f158;
	ld.shared.f32 	%f183, [%r86+164];
	fma.rn.f32 	%f184, %f169, %f183, %f160;
	fma.rn.f32 	%f185, %f183, %f172, %f161;
	fma.rn.f32 	%f186, %f174, %f183, %f162;
	fma.rn.f32 	%f187, %f183, %f176, %f163;
	ld.shared.f32 	%f188, [%r86+236];
	fma.rn.f32 	%f189, %f169, %f188, %f165;
	fma.rn.f32 	%f190, %f188, %f172, %f166;
	fma.rn.f32 	%f191, %f174, %f188, %f167;
	fma.rn.f32 	%f192, %f188, %f176, %f168;
	ld.shared.f32 	%f193, [%r86+24];
	fma.rn.f32 	%f194, %f54, %f193, %f171;
	fma.rn.f32 	%f195, %f193, %f56, %f173;
	ld.shared.f32 	%f196, [%r84+912];
	fma.rn.f32 	%f197, %f196, %f193, %f175;
	ld.shared.f32 	%f198, [%r84+1024];
	fma.rn.f32 	%f199, %f193, %f198, %f177;
	ld.shared.f32 	%f200, [%r86+96];
	fma.rn.f32 	%f201, %f54, %f200, %f179;
	fma.rn.f32 	%f202, %f200, %f56, %f180;
	fma.rn.f32 	%f203, %f196, %f200, %f181;
	fma.rn.f32 	%f204, %f200, %f198, %f182;
	ld.shared.f32 	%f205, [%r86+168];
	fma.rn.f32 	%f206, %f54, %f205, %f184;
	fma.rn.f32 	%f207, %f205, %f56, %f185;
	fma.rn.f32 	%f208, %f196, %f205, %f186;
	fma.rn.f32 	%f209, %f205, %f198, %f187;
	ld.shared.f32 	%f210, [%r86+240];
	fma.rn.f32 	%f211, %f54, %f210, %f189;
	fma.rn.f32 	%f212, %f210, %f56, %f190;
	fma.rn.f32 	%f213, %f196, %f210, %f191;
	fma.rn.f32 	%f214, %f210, %f198, %f192;
	ld.shared.f32 	%f215, [%r86+28];
	fma.rn.f32 	%f216, %f78, %f215, %f194;
	fma.rn.f32 	%f217, %f215, %f80, %f195;
	ld.shared.f32 	%f218, [%r84+916];
	fma.rn.f32 	%f219, %f218, %f215, %f197;
	ld.shared.f32 	%f220, [%r84+1028];
	fma.rn.f32 	%f221, %f215, %f220, %f199;
	ld.shared.f32 	%f222, [%r86+100];
	fma.rn.f32 	%f223, %f78, %f222, %f201;
	fma.rn.f32 	%f224, %f222, %f80, %f202;
	fma.rn.f32 	%f225, %f218, %f222, %f203;
	fma.rn.f32 	%f226, %f222, %f220, %f204;
	ld.shared.f32 	%f227, [%r86+172];
	fma.rn.f32 	%f228, %f78, %f227, %f206;
	fma.rn.f32 	%f229, %f227, %f80, %f207;
	fma.rn.f32 	%f230, %f218, %f227, %f208;
	fma.rn.f32 	%f231, %f227, %f220, %f209;
	ld.shared.f32 	%f232, [%r86+244];
	fma.rn.f32 	%f233, %f78, %f232, %f211;
	fma.rn.f32 	%f234, %f232, %f80, %f212;
	fma.rn.f32 	%f235, %f218, %f232, %f213;
	fma.rn.f32 	%f236, %f232, %f220, %f214;
	ld.shared.f32 	%f237, [%r86+32];
	fma.rn.f32 	%f238, %f102, %f237, %f216;
	fma.rn.f32 	%f239, %f237, %f104, %f217;
	ld.shared.f32 	%f240, [%r84+920];
	fma.rn.f32 	%f241, %f240, %f237, %f219;
	ld.shared.f32 	%f242, [%r84+1032];
	fma.rn.f32 	%f243, %f237, %f242, %f221;
	ld.shared.f32 	%f244, [%r86+104];
	fma.rn.f32 	%f245, %f102, %f244, %f223;
	fma.rn.f32 	%f246, %f244, %f104, %f224;
	fma.rn.f32 	%f247, %f240, %f244, %f225;
	fma.rn.f32 	%f248, %f244, %f242, %f226;
	ld.shared.f32 	%f249, [%r86+176];
	fma.rn.f32 	%f250, %f102, %f249, %f228;
	fma.rn.f32 	%f251, %f249, %f104, %f229;
	fma.rn.f32 	%f252, %f240, %f249, %f230;
	fma.rn.f32 	%f253, %f249, %f242, %f231;
	ld.shared.f32 	%f254, [%r86+248];
	fma.rn.f32 	%f255, %f102, %f254, %f233;
	fma.rn.f32 	%f256, %f254, %f104, %f234;
	fma.rn.f32 	%f257, %f240, %f254, %f235;
	fma.rn.f32 	%f258, %f254, %f242, %f236;
	ld.shared.f32 	%f259, [%r84+1140];
	ld.shared.f32 	%f260, [%r86+36];
	fma.rn.f32 	%f261, %f259, %f260, %f238;
	ld.shared.f32 	%f262, [%r84+1252];
	fma.rn.f32 	%f263, %f260, %f262, %f239;
	ld.shared.f32 	%f264, [%r84+1596];
	fma.rn.f32 	%f265, %f264, %f260, %f241;
	ld.shared.f32 	%f266, [%r84+1708];
	fma.rn.f32 	%f267, %f260, %f266, %f243;
	ld.shared.f32 	%f268, [%r86+108];
	fma.rn.f32 	%f269, %f259, %f268, %f245;
	fma.rn.f32 	%f270, %f268, %f262, %f246;
	fma.rn.f32 	%f271, %f264, %f268, %f247;
	fma.rn.f32 	%f272, %f268, %f266, %f248;
	ld.shared.f32 	%f273, [%r86+180];
	fma.rn.f32 	%f274, %f259, %f273, %f250;
	fma.rn.f32 	%f275, %f273, %f262, %f251;
	fma.rn.f32 	%f276, %f264, %f273, %f252;
	fma.rn.f32 	%f277, %f273, %f266, %f253;
	ld.shared.f32 	%f278, [%r86+252];
	fma.rn.f32 	%f279, %f259, %f278, %f255;
	fma.rn.f32 	%f280, %f278, %f262, %f256;
	fma.rn.f32 	%f281, %f264, %f278, %f257;
	fma.rn.f32 	%f282, %f278, %f266, %f258;
	ld.shared.f32 	%f283, [%r84+1144];
	ld.shared.f32 	%f284, [%r86+40];
	fma.rn.f32 	%f285, %f283, %f284, %f261;
	ld.shared.f32 	%f286, [%r84+1256];
	fma.rn.f32 	%f287, %f284, %f286, %f263;
	ld.shared.f32 	%f288, [%r84+1600];
	fma.rn.f32 	%f289, %f288, %f284, %f265;
	ld.shared.f32 	%f290, [%r84+1712];
	fma.rn.f32 	%f291, %f284, %f290, %f267;
	ld.shared.f32 	%f292, [%r86+112];
	fma.rn.f32 	%f293, %f283, %f292, %f269;
	fma.rn.f32 	%f294, %f292, %f286, %f270;
	fma.rn.f32 	%f295, %f288, %f292, %f271;
	fma.rn.f32 	%f296, %f292, %f290, %f272;
	ld.shared.f32 	%f297, [%r86+184];
	fma.rn.f32 	%f298, %f283, %f297, %f274;
	fma.rn.f32 	%f299, %f297, %f286, %f275;
	fma.rn.f32 	%f300, %f288, %f297, %f276;
	fma.rn.f32 	%f301, %f297, %f290, %f277;
	ld.shared.f32 	%f302, [%r86+256];
	fma.rn.f32 	%f303, %f283, %f302, %f279;
	fma.rn.f32 	%f304, %f302, %f286, %f280;
	fma.rn.f32 	%f305, %f288, %f302, %f281;
	fma.rn.f32 	%f306, %f302, %f290, %f282;
	ld.shared.f32 	%f307, [%r84+1148];
	ld.shared.f32 	%f308, [%r86+44];
	fma.rn.f32 	%f309, %f307, %f308, %f285;
	ld.shared.f32 	%f310, [%r84+1260];
	fma.rn.f32 	%f311, %f308, %f310, %f287;
	ld.shared.f32 	%f312, [%r84+1604];
	fma.rn.f32 	%f313, %f312, %f308, %f289;
	ld.shared.f32 	%f314, [%r84+1716];
	fma.rn.f32 	%f315, %f308, %f314, %f291;
	ld.shared.f32 	%f316, [%r86+116];
	fma.rn.f32 	%f317, %f307, %f316, %f293;
	fma.rn.f32 	%f318, %f316, %f310, %f294;
	fma.rn.f32 	%f319, %f312, %f316, %f295;
	fma.rn.f32 	%f320, %f316, %f314, %f296;
	ld.shared.f32 	%f321, [%r86+188];
	fma.rn.f32 	%f322, %f307, %f321, %f298;
	fma.rn.f32 	%f323, %f321, %f310, %f299;
	fma.rn.f32 	%f324, %f312, %f321, %f300;
	fma.rn.f32 	%f325, %f321, %f314, %f301;
	ld.shared.f32 	%f326, [%r86+260];
	fma.rn.f32 	%f327, %f307, %f326, %f303;
	fma.rn.f32 	%f328, %f326, %f310, %f304;
	fma.rn.f32 	%f329, %f312, %f326, %f305;
	fma.rn.f32 	%f330, %f326, %f314, %f306;
	ld.shared.f32 	%f331, [%r84+1368];
	ld.shared.f32 	%f332, [%r86+48];
	fma.rn.f32 	%f333, %f331, %f332, %f309;
	ld.shared.f32 	%f334, [%r84+1480];
	fma.rn.f32 	%f335, %f332, %f334, %f311;
	ld.shared.f32 	%f336, [%r84+1824];
	fma.rn.f32 	%f337, %f336, %f332, %f313;
	ld.shared.f32 	%f338, [%r84+1936];
	fma.rn.f32 	%f339, %f332, %f338, %f315;
	ld.shared.f32 	%f340, [%r86+120];
	fma.rn.f32 	%f341, %f331, %f340, %f317;
	fma.rn.f32 	%f342, %f340, %f334, %f318;
	fma.rn.f32 	%f343, %f336, %f340, %f319;
	fma.rn.f32 	%f344, %f340, %f338, %f320;
	ld.shared.f32 	%f345, [%r86+192];
	fma.rn.f32 	%f346, %f331, %f345, %f322;
	fma.rn.f32 	%f347, %f345, %f334, %f323;
	fma.rn.f32 	%f348, %f336, %f345, %f324;
	fma.rn.f32 	%f349, %f345, %f338, %f325;
	ld.shared.f32 	%f350, [%r86+264];
	fma.rn.f32 	%f351, %f331, %f350, %f327;
	fma.rn.f32 	%f352, %f350, %f334, %f328;
	fma.rn.f32 	%f353, %f336, %f350, %f329;
	fma.rn.f32 	%f354, %f350, %f338, %f330;
	ld.shared.f32 	%f355, [%r84+1372];
	ld.shared.f32 	%f356, [%r86+52];
	fma.rn.f32 	%f357, %f355, %f356, %f333;
	ld.shared.f32 	%f358, [%r84+1484];
	fma.rn.f32 	%f359, %f356, %f358, %f335;
	ld.shared.f32 	%f360, [%r84+1828];
	fma.rn.f32 	%f361, %f360, %f356, %f337;
	ld.shared.f32 	%f362, [%r84+1940];
	fma.rn.f32 	%f363, %f356, %f362, %f339;
	ld.shared.f32 	%f364, [%r86+124];
	fma.rn.f32 	%f365, %f355, %f364, %f341;
	fma.rn.f32 	%f366, %f364, %f358, %f342;
	fma.rn.f32 	%f367, %f360, %f364, %f343;
	fma.rn.f32 	%f368, %f364, %f362, %f344;
	ld.shared.f32 	%f369, [%r86+196];
	fma.rn.f32 	%f370, %f355, %f369, %f346;
	fma.rn.f32 	%f371, %f369, %f358, %f347;
	fma.rn.f32 	%f372, %f360, %f369, %f348;
	fma.rn.f32 	%f373, %f369, %f362, %f349;
	ld.shared.f32 	%f374, [%r86+268];
	fma.rn.f32 	%f375, %f355, %f374, %f351;
	fma.rn.f32 	%f376, %f374, %f358, %f352;
	fma.rn.f32 	%f377, %f360, %f374, %f353;
	fma.rn.f32 	%f378, %f374, %f362, %f354;
	ld.shared.f32 	%f379, [%r84+1376];
	ld.shared.f32 	%f380, [%r86+56];
	fma.rn.f32 	%f381, %f379, %f380, %f357;
	ld.shared.f32 	%f382, [%r84+1488];
	fma.rn.f32 	%f383, %f380, %f382, %f359;
	ld.shared.f32 	%f384, [%r84+1832];
	fma.rn.f32 	%f385, %f384, %f380, %f361;
	ld.shared.f32 	%f386, [%r84+1944];
	fma.rn.f32 	%f387, %f380, %f386, %f363;
	ld.shared.f32 	%f388, [%r86+128];
	fma.rn.f32 	%f389, %f379, %f388, %f365;
	fma.rn.f32 	%f390, %f388, %f382, %f366;
	fma.rn.f32 	%f391, %f384, %f388, %f367;
	fma.rn.f32 	%f392, %f388, %f386, %f368;
	ld.shared.f32 	%f393, [%r86+200];
	fma.rn.f32 	%f394, %f379, %f393, %f370;
	fma.rn.f32 	%f395, %f393, %f382, %f371;
	fma.rn.f32 	%f396, %f384, %f393, %f372;
	fma.rn.f32 	%f397, %f393, %f386, %f373;
	ld.shared.f32 	%f398, [%r86+272];
	fma.rn.f32 	%f399, %f379, %f398, %f375;
	fma.rn.f32 	%f400, %f398, %f382, %f376;
	fma.rn.f32 	%f401, %f384, %f398, %f377;
	fma.rn.f32 	%f402, %f398, %f386, %f378;
	ld.shared.f32 	%f403, [%r86+60];
	fma.rn.f32 	%f404, %f264, %f403, %f381;
	fma.rn.f32 	%f405, %f403, %f266, %f383;
	ld.shared.f32 	%f406, [%r84+2052];
	fma.rn.f32 	%f407, %f406, %f403, %f385;
	ld.shared.f32 	%f408, [%r84+2164];
	fma.rn.f32 	%f409, %f403, %f408, %f387;
	ld.shared.f32 	%f410, [%r86+132];
	fma.rn.f32 	%f411, %f264, %f410, %f389;
	fma.rn.f32 	%f412, %f410, %f266, %f390;
	fma.rn.f32 	%f413, %f406, %f410, %f391;
	fma.rn.f32 	%f414, %f410, %f408, %f392;
	ld.shared.f32 	%f415, [%r86+204];
	fma.rn.f32 	%f416, %f264, %f415, %f394;
	fma.rn.f32 	%f417, %f415, %f266, %f395;
	fma.rn.f32 	%f418, %f406, %f415, %f396;
	fma.rn.f32 	%f419, %f415, %f408, %f397;
	ld.shared.f32 	%f420, [%r86+276];
	fma.rn.f32 	%f421, %f264, %f420, %f399;
	fma.rn.f32 	%f422, %f420, %f266, %f400;
	fma.rn.f32 	%f423, %f406, %f420, %f401;
	fma.rn.f32 	%f424, %f420, %f408, %f402;
	ld.shared.f32 	%f425, [%r86+64];
	fma.rn.f32 	%f426, %f288, %f425, %f404;
	fma.rn.f32 	%f427, %f425, %f290, %f405;
	ld.shared.f32 	%f428, [%r84+2056];
	fma.rn.f32 	%f429, %f428, %f425, %f407;
	ld.shared.f32 	%f430, [%r84+2168];
	fma.rn.f32 	%f431, %f425, %f430, %f409;
	ld.shared.f32 	%f432, [%r86+136];
	fma.rn.f32 	%f433, %f288, %f432, %f411;
	fma.rn.f32 	%f434, %f432, %f290, %f412;
	fma.rn.f32 	%f435, %f428, %f432, %f413;
	fma.rn.f32 	%f436, %f432, %f430, %f414;
	ld.shared.f32 	%f437, [%r86+208];
	fma.rn.f32 	%f438, %f288, %f437, %f416;
	fma.rn.f32 	%f439, %f437, %f290, %f417;
	fma.rn.f32 	%f440, %f428, %f437, %f418;
	fma.rn.f32 	%f441, %f437, %f430, %f419;
	ld.shared.f32 	%f442, [%r86+280];
	fma.rn.f32 	%f443, %f288, %f442, %f421;
	fma.rn.f32 	%f444, %f442, %f290, %f422;
	fma.rn.f32 	%f445, %f428, %f442, %f423;
	fma.rn.f32 	%f446, %f442, %f430, %f424;
	ld.shared.f32 	%f447, [%r86+68];
	fma.rn.f32 	%f489, %f312, %f447, %f426;
	fma.rn.f32 	%f497, %f447, %f314, %f427;
	ld.shared.f32 	%f448, [%r84+2060];
	fma.rn.f32 	%f490, %f448, %f447, %f429;
	ld.shared.f32 	%f449, [%r84+2172];
	fma.rn.f32 	%f498, %f447, %f449, %f431;
	ld.shared.f32 	%f450, [%r86+140];
	fma.rn.f32 	%f491, %f312, %f450, %f433;
	fma.rn.f32 	%f499, %f450, %f314, %f434;
	fma.rn.f32 	%f492, %f448, %f450, %f435;
	fma.rn.f32 	%f500, %f450, %f449, %f436;
	ld.shared.f32 	%f451, [%r86+212];
	fma.rn.f32 	%f493, %f312, %f451, %f438;
	fma.rn.f32 	%f501, %f451, %f314, %f439;
	fma.rn.f32 	%f494, %f448, %f451, %f440;
	fma.rn.f32 	%f502, %f451, %f449, %f441;
	ld.shared.f32 	%f452, [%r86+284];
	fma.rn.f32 	%f495, %f312, %f452, %f443;
	fma.rn.f32 	%f503, %f452, %f314, %f444;
	fma.rn.f32 	%f496, %f448, %f452, %f445;
	fma.rn.f32 	%f504, %f452, %f449, %f446;
	add.s32 	%r95, %r95, 1;
	add.s32 	%r94, %r94, 18;
	add.s64 	%rd77, %rd77, 25088;
	add.s64 	%rd76, %rd76, 72;
	add.s32 	%r93, %r93, 18;
	add.s64 	%rd75, %rd75, 25088;
	add.s64 	%rd74, %rd74, 72;
	add.s64 	%rd73, %rd73, 25088;
	setp.ne.s32 	%p64, %r95, 64;
	@%p64 bra 	$L__BB2_1;
	ld.param.u64 	%rd72, [fused_nn_conv2d_add_nn_relu_7_kernel0_param_3];
	ld.param.u64 	%rd71, [fused_nn_conv2d_add_nn_relu_7_kernel0_param_2];
	cvta.to.global.u64 	%rd65, %rd72;
	cvta.to.global.u64 	%rd66, %rd71;
	shl.b32 	%r87, %r3, 6;
	shl.b32 	%r88, %r15, 2;
	add.s32 	%r89, %r87, %r88;
	mul.wide.u32 	%rd67, %r89, 4;
	add.s64 	%rd68, %rd65, %rd67;
	ld.global.nc.f32 	%f453, [%rd68];
	add.f32 	%f454, %f489, %f453;
	max.f32 	%f455, %f454, 0f00000000;
	mad.lo.s32 	%r90, %r15, 3136, %r14;
	mad.lo.s32 	%r91, %r3, 50176, %r90;
	mad.lo.s32 	%r92, %r1, 56, %r91;
	mul.wide.u32 	%rd69, %r92, 4;
	add.s64 	%rd70, %rd66, %rd69;
	st.global.f32 	[%rd70], %f455;
	add.f32 	%f456, %f497, %f453;
	max.f32 	%f457, %f456, 0f00000000;
	st.global.f32 	[%rd70+56], %f457;
	add.f32 	%f458, %f490, %f453;
	max.f32 	%f459, %f458, 0f00000000;
	st.global.f32 	[%rd70+112], %f459;
	add.f32 	%f460, %f498, %f453;
	max.f32 	%f461, %f460, 0f00000000;
	st.global.f32 	[%rd70+168], %f461;
	ld.global.nc.f32 	%f462, [%rd68+4];
	add.f32 	%f463, %f491, %f462;
	max.f32 	%f464, %f463, 0f00000000;
	st.global.f32 	[%rd70+3136], %f464;
	add.f32 	%f465, %f499, %f462;
	max.f32 	%f466, %f465, 0f00000000;
	st.global.f32 	[%rd70+3192], %f466;
	add.f32 	%f467, %f492, %f462;
	max.f32 	%f468, %f467, 0f00000000;
	st.global.f32 	[%rd70+3248], %f468;
	add.f32 	%f469, %f500, %f462;
	max.f32 	%f470, %f469, 0f00000000;
	st.global.f32 	[%rd70+3304], %f470;
	ld.global.nc.f32 	%f471, [%rd68+8];
	add.f32 	%f472, %f493, %f471;
	max.f32 	%f473, %f472, 0f00000000;
	st.global.f32 	[%rd70+6272], %f473;
	add.f32 	%f474, %f501, %f471;
	max.f32 	%f475, %f474, 0f00000000;
	st.global.f32 	[%rd70+6328], %f475;
	add.f32 	%f476, %f494, %f471;
	max.f32 	%f477, %f476, 0f00000000;
	st.global.f32 	[%rd70+6384], %f477;
	add.f32 	%f478, %f502, %f471;
	max.f32 	%f479, %f478, 0f00000000;
	st.global.f32 	[%rd70+6440], %f479;
	ld.global.nc.f32 	%f480, [%rd68+12];
	add.f32 	%f481, %f495, %f480;
	max.f32 	%f482, %f481, 0f00000000;
	st.global.f32 	[%rd70+9408], %f482;
	add.f32 	%f483, %f503, %f480;
	max.f32 	%f484, %f483, 0f00000000;
	st.global.f32 	[%rd70+9464], %f484;
	add.f32 	%f485, %f496, %f480;
	max.f32 	%f486, %f485, 0f00000000;
	st.global.f32 	[%rd70+9520], %f486;
	add.f32 	%f487, %f504, %f480;
	max.f32 	%f488, %f487, 0f00000000;
	st.global.f32 	[%rd70+9576], %f488;
	ret;

}
	// .globl	fused_nn_conv2d_add_nn_relu_10_kernel0
.visible .entry fused_nn_conv2d_add_nn_relu_10_kernel0(
	.param .u64 .ptr .align 1 fused_nn_conv2d_add_nn_relu_10_kernel0_param_0,
	.param .u64 .ptr .align 1 fused_nn_conv2d_add_nn_relu_10_kernel0_param_1,
	.param .u64 .ptr .align 1 fused_nn_conv2d_add_nn_relu_10_kernel0_param_2,
	.param .u64 .ptr .align 1 fused_nn_conv2d_add_nn_relu_10_kernel0_param_3
)
{
	.reg .pred 	%p<28>;
	.reg .b16 	%rs<22>;
	.reg .b32 	%r<120>;
	.reg .b32 	%f<167>;
	.reg .b64 	%rd<33>;
	// demoted variable
	.shared .align 4 .b8 _ZZ38fused_nn_conv2d_add_nn_relu_10_kernel0E15pad_temp_shared[3584];
	// demoted variable
	.shared .align 4 .b8 _ZZ38fused_nn_conv2d_add_nn_relu_10_kernel0E18placeholder_shared[4096];
	ld.param.u64 	%rd5, [fused_nn_conv2d_add_nn_relu_10_kernel0_param_0];
	ld.param.u64 	%rd6, [fused_nn_conv2d_add_nn_relu_10_kernel0_param_1];
	cvta.to.global.u64 	%rd1, %rd5;
	cvta.to.global.u64 	%rd2, %rd6;
	mov.u32 	%r1, %tid.z;
	mov.u32 	%r2, %tid.x;
	mov.u32 	%r27, %ctaid.y;
	mul.lo.s32 	%r3, %r27, 56;
	shl.b32 	%r28, %r1, 3;
	mul.lo.s32 	%r29, %r2, 5;
	shl.b32 	%r30, %r1, 7;
	add.s32 	%r4, %r30, %r29;
	cvt.u16.u32 	%rs1, %r2;
	shl.b16 	%rs2, %rs1, 2;
	mul.hi.u16 	%rs3, %rs2, 2341;
	shr.u16 	%rs4, %rs3, 1;
	mul.wide.u16 	%r31, %rs4, 3136;
	mul.lo.s16 	%rs5, %rs4, 56;
	sub.s16 	%rs6, %rs2, %rs5;
	cvt.u32.u16 	%r32, %rs6;
	or.b32  	%r5, %r31, %r32;
	or.b16  	%rs7, %rs2, 1;
	mul.hi.u16 	%rs8, %rs7, 2341;
	shr.u16 	%rs9, %rs8, 1;
	mul.wide.u16 	%r33, %rs9, 3136;
	mul.lo.s16 	%rs10, %rs9, 56;
	sub.s16 	%rs11, %rs7, %rs10;
	cvt.u32.u16 	%r34, %rs11;
	or.b32  	%r6, %r33, %r34;
	or.b16  	%rs12, %rs2, 2;
	mul.hi.u16 	%rs13, %rs12, 2341;
	shr.u16 	%rs14, %rs13, 1;
	mul.wide.u16 	%r35, %rs14, 3136;
	mul.lo.s16 	%rs15, %rs14, 56;
	sub.s16 	%rs16, %rs12, %rs15;
	cvt.u32.u16 	%r36, %rs16;
	or.b32  	%r7, %r35, %r36;
	or.b16  	%rs17, %rs2, 3;
	mul.hi.u16 	%rs18, %rs17, 2341;
	shr.u16 	%rs19, %rs18, 1;
	mul.wide.u16 	%r37, %rs19, 3136;
	mul.lo.s16 	%rs20, %rs19, 56;
	sub.s16 	%rs21, %rs17, %rs20;
	cvt.u32.u16 	%r38, %rs21;
	or.b32  	%r8, %r37, %r38;
	shl.b32 	%r39, %r4, 2;
	mov.u32 	%r40, _ZZ38fused_nn_conv2d_add_nn_relu_10_kernel0E18placeholder_shared;
	add.s32 	%r9, %r40, %r39;
	add.s32 	%r41, %r29, 1;
	shr.u32 	%r42, %r41, 4;
	add.s32 	%r10, %r28, %r42;
	shl.b32 	%r43, %r41, 2;
	and.b32  	%r44, %r43, 448;
	and.b32  	%r45, %r41, 15;
	or.b32  	%r11, %r45, %r44;
	add.s32 	%r46, %r29, 2;
	shl.b32 	%r47, %r46, 2;
	and.b32  	%r48, %r47, 448;
	and.b32  	%r49, %r46, 15;
	or.b32  	%r12, %r49, %r48;
	add.s32 	%r50, %r29, 3;
	shl.b32 	%r51, %r50, 2;
	and.b32  	%r52, %r51, 448;
	and.b32  	%r53, %r50, 15;
	or.b32  	%r13, %r53, %r52;
	add.s32 	%r54, %r29, 4;
	shl.b32 	%r55, %r54, 2;
	and.b32  	%r56, %r55, 448;
	and.b32  	%r57, %r54, 15;
	or.b32  	%r14, %r57, %r56;
	mov.f32 	%f151, 0f00000000;
	mov.b32 	%r116, 0;
	mov.f32 	%f152, %f151;
	mov.f32 	%f153, %f151;
	mov.f32 	%f154, %f151;
	mov.f32 	%f155, %f151;
	mov.f32 	%f156, %f151;
	mov.f32 	%f157, %f151;
	mov.f32 	%f158, %f151;
	mov.f32 	%f159, %f151;
	mov.f32 	%f160, %f151;
	mov.f32 	%f161, %f151;
	mov.f32 	%f162, %f151;
	mov.f32 	%f163, %f151;
	mov.f32 	%f164, %f151;
	mov.f32 	%f165, %f151;
	mov.f32 	%f166, %f151;
$L__BB3_1:
	setp.gt.u32 	%p1, %r2, 25;
	setp.gt.u32 	%p2, %r4, 1023;
	shl.b32 	%r60, %r1, 3;
	mul.lo.s32 	%r61, %r2, 5;
	shr.u32 	%r62, %r61, 4;
	add.s32 	%r63, %r60, %r62;
	setp.gt.u32 	%p3, %r63, 63;
	bar.sync 	0;
	mad.lo.s32 	%r64, %r1, 6272, %r3;
	mad.lo.s32 	%r65, %r116, 50176, %r64;
	add.s32 	%r66, %r65, %r5;
	mul.wide.u32 	%rd7, %r66, 4;
	add.s64 	%rd8, %rd1, %rd7;
	ld.global.nc.f32 	%f50, [%rd8];
	shl.b32 	%r67, %r2, 2;
	mad.lo.s32 	%r68, %r1, 112, %r67;
	shl.b32 	%r69, %r68, 2;
	mov.u32 	%r70, _ZZ38fused_nn_conv2d_add_nn_relu_10_kernel0E15pad_temp_shared;
	add.s32 	%r71, %r70, %r69;
	st.shared.f32 	[%r71], %f50;
	add.s32 	%r72, %r65, %r6;
	mul.wide.u32 	%rd9, %r72, 4;
	add.s64 	%rd10, %rd1, %rd9;
	ld.global.nc.f32 	%f51, [%rd10];
	st.shared.f32 	[%r71+4], %f51;
	add.s32 	%r73, %r65, %r7;
	mul.wide.u32 	%rd11, %r73, 4;
	add.s64 	%rd12, %rd1, %rd11;
	ld.global.nc.f32 	%f52, [%rd12];
	st.shared.f32 	[%r71+8], %f52;
	add.s32 	%r74, %r65, %r8;
	mul.wide.u32 	%rd13, %r74, 4;
	add.s64 	%rd14, %rd1, %rd13;
	ld.global.nc.f32 	%f53, [%rd14];
	st.shared.f32 	[%r71+12], %f53;
	shl.b32 	%r75, %r116, 4;
	shl.b32 	%r76, %r1, 9;
	add.s32 	%r16, %r75, %r76;
	or.pred  	%p4, %p3, %p2;
	or.pred  	%p5, %p4, %p1;
	@%p5 bra 	$L__BB3_3;
	mul.lo.s32 	%r77, %r2, 5;
	and.b32  	%r78, %r77, 15;
	mul.lo.s32 	%r79, %r2, 20;
	and.b32  	%r80, %r79, 448;
	or.b32  	%r81, %r78, %r80;
	add.s32 	%r82, %r16, %r81;
	mul.wide.u32 	%rd15, %r82, 4;
	add.s64 	%rd16, %rd2, %rd15;
	ld.global.nc.f32 	%f54, [%rd16];
	st.shared.f32 	[%r9], %f54;
$L__BB3_3:
	setp.gt.u32 	%p6, %r4, 1022;
	setp.gt.u32 	%p7, %r10, 63;
	or.pred  	%p9, %p7, %p6;
	or.pred  	%p10, %p9, %p1;
	@%p10 bra 	$L__BB3_5;
	add.s32 	%r85, %r16, %r11;
	mul.wide.u32 	%rd17, %r85, 4;
	add.s64 	%rd18, %rd2, %rd17;
	ld.global.nc.f32 	%f55, [%rd18];
	st.shared.f32 	[%r9+4], %f55;
$L__BB3_5:
	setp.gt.u32 	%p11, %r4, 1021;
	shl.b32 	%r87, %r1, 3;
	mad.lo.s32 	%r89, %r2, 5, 2;
	shr.u32 	%r90, %r89, 4;
	add.s32 	%r91, %r87, %r90;
	setp.gt.u32 	%p12, %r91, 63;
	or.pred  	%p14, %p12, %p11;
	or.pred  	%p15, %p14, %p1;
	@%p15 bra 	$L__BB3_7;
	add.s32 	%r92, %r16, %r12;
	mul.wide.u32 	%rd19, %r92, 4;
	add.s64 	%rd20, %rd2, %rd19;
	ld.global.nc.f32 	%f56, [%rd20];
	st.shared.f32 	[%r9+8], %f56;
$L__BB3_7:
	setp.gt.u32 	%p16, %r2, 24;
	setp.gt.u32 	%p17, %r4, 1020;
	shl.b32 	%r95, %r1, 3;
	mad.lo.s32 	%r96, %r2, 5, 3;
	shr.u32 	%r97, %r96, 4;
	add.s32 	%r98, %r95, %r97;
	setp.gt.u32 	%p18, %r98, 63;
	or.pred  	%p19, %p18, %p17;
	or.pred  	%p20, %p19, %p16;
	@%p20 bra 	$L__BB3_9;
	add.s32 	%r99, %r16, %r13;
	mul.wide.u32 	%rd21, %r99, 4;
	add.s64 	%rd22, %rd2, %rd21;
	ld.global.nc.f32 	%f57, [%rd22];
	st.shared.f32 	[%r9+12], %f57;
$L__BB3_9:
	setp.gt.u32 	%p21, %r4, 1019;
	shl.b32 	%r101, %r1, 3;
	mad.lo.s32 	%r103, %r2, 5, 4;
	shr.u32 	%r104, %r103, 4;
	add.s32 	%r105, %r101, %r104;
	setp.gt.u32 	%p22, %r105, 63;
	or.pred  	%p24, %p22, %p21;
	or.pred  	%p25, %p24, %p16;
	@%p25 bra 	$L__BB3_11;
	add.s32 	%r106, %r16, %r14;
	mul.wide.u32 	%rd23, %r106, 4;
	add.s64 	%rd24, %rd2, %rd23;
	ld.global.nc.f32 	%f58, [%rd24];
	st.shared.f32 	[%r9+16], %f58;
$L__BB3_11:
	shl.b32 	%r108, %r1, 6;
	mov.u32 	%r109, _ZZ38fused_nn_conv2d_add_nn_relu_10_kernel0E18placeholder_shared;
	add.s32 	%r110, %r108, %r109;
	add.s32 	%r117, %r110, 2048;
	shl.b32 	%r111, %r2, 2;
	mov.u32 	%r112, _ZZ38fused_nn_conv2d_add_nn_relu_10_kernel0E15pad_temp_shared;
	add.s32 	%r113, %r111, %r112;
	add.s32 	%r118, %r113, 224;
	bar.sync 	0;
	mov.b32 	%r119, 224;
$L__BB3_12:
	ld.shared.f32 	%f59, [%r118+-224];
	ld.shared.f32 	%f60, [%r117+-2048];
	fma.rn.f32 	%f61, %f59, %f60, %f151;
	ld.shared.f32 	%f62, [%r117+-1536];
	fma.rn.f32 	%f63, %f59, %f62, %f153;
	ld.shared.f32 	%f64, [%r117+-1024];
	fma.rn.f32 	%f65, %f59, %f64, %f155;
	ld.shared.f32 	%f66, [%r117+-512];
	fma.rn.f32 	%f67, %f59, %f66, %f157;
	ld.shared.f32 	%f68, [%r117];
	fma.rn.f32 	%f69, %f59, %f68, %f159;
	ld.shared.f32 	%f70, [%r117+512];
	fma.rn.f32 	%f71, %f59, %f70, %f161;
	ld.shared.f32 	%f72, [%r117+1024];
	fma.rn.f32 	%f73, %f59, %f72, %f163;
	ld.shared.f32 	%f74, [%r117+1536];
	fma.rn.f32 	%f75, %f59, %f74, %f165;
	ld.shared.f32 	%f76, [%r118+-112];
	fma.rn.f32 	%f77, %f76, %f60, %f152;
	fma.rn.f32 	%f78, %f76, %f62, %f154;
	fma.rn.f32 	%f79, %f76, %f64, %f156;
	fma.rn.f32 	%f80, %f76, %f66, %f158;
	fma.rn.f32 	%f81, %f76, %f68, %f160;
	fma.rn.f32 	%f82, %f76, %f70, %f162;
	fma.rn.f32 	%f83, %f76, %f72, %f164;
	fma.rn.f32 	%f84, %f76, %f74, %f166;
	ld.shared.f32 	%f85, [%r118];
	ld.shared.f32 	%f86, [%r117+-2044];
	fma.rn.f32 	%f151, %f85, %f86, %f61;
	ld.shared.f32 	%f87, [%r117+-1532];
	fma.rn.f32 	%f153, %f85, %f87, %f63;
	ld.shared.f32 	%f88, [%r117+-1020];
	fma.rn.f32 	%f155, %f85, %f88, %f65;
	ld.shared.f32 	%f89, [%r117+-508];
	fma.rn.f32 	%f157, %f85, %f89, %f67;
	ld.shared.f32 	%f90, [%r117+4];
	fma.rn.f32 	%f159, %f85, %f90, %f69;
	ld.shared.f32 	%f91, [%r117+516];
	fma.rn.f32 	%f161, %f85, %f91, %f71;
	ld.shared.f32 	%f92, [%r117+1028];
	fma.rn.f32 	%f163, %f85, %f92, %f73;
	ld.shared.f32 	%f93, [%r117+1540];
	fma.rn.f32 	%f165, %f85, %f93, %f75;
	ld.shared.f32 	%f94, [%r118+112];
	fma.rn.f32 	%f152, %f94, %f86, %f77;
	fma.rn.f32 	%f154, %f94, %f87, %f78;
	fma.rn.f32 	%f156, %f94, %f88, %f79;
	fma.rn.f32 	%f158, %f94, %f89, %f80;
	fma.rn.f32 	%f160, %f94, %f90, %f81;
	fma.rn.f32 	%f162, %f94, %f91, %f82;
	fma.rn.f32 	%f164, %f94, %f92, %f83;
	fma.rn.f32 	%f166, %f94, %f93, %f84;
	add.s32 	%r119, %r119, 448;
	add.s32 	%r118, %r118, 448;
	add.s32 	%r117, %r117, 8;
	setp.ne.s32 	%p26, %r119, 3808;
	@%p26 bra 	$L__BB3_12;
	add.s32 	%r116, %r116, 1;
	setp.ne.s32 	%p27, %r116, 4;
	@%p27 bra 	$L__BB3_1;
	ld.param.u64 	%rd32, [fused_nn_conv2d_add_nn_relu_10_kernel0_param_3];
	ld.param.u64 	%rd31, [fused_nn_conv2d_add_nn_relu_10_kernel0_param_2];
	cvta.to.global.u64 	%rd25, %rd32;
	cvta.to.global.u64 	%rd26, %rd31;
	mul.wide.u32 	%rd27, %r1, 4;
	add.s64 	%rd28, %rd25, %rd27;
	ld.global.nc.f32 	%f95, [%rd28];
	add.f32 	%f96, %f151, %f95;
	max.f32 	%f97, %f96, 0f00000000;
	add.s32 	%r114, %r3, %r2;
	mad.lo.s32 	%r115, %r1, 3136, %r114;
	mul.wide.u32 	%rd29, %r115, 4;
	add.s64 	%rd30, %rd26, %rd29;
	st.global.f32 	[%rd30], %f97;
	ld.global.nc.f32 	%f98, [%rd28+32];
	add.f32 	%f99, %f153, %f98;
	max.f32 	%f100, %f99, 0f00000000;
	st.global.f32 	[%rd30+100352], %f100;
	ld.global.nc.f32 	%f101, [%rd28+64];
	add.f32 	%f102, %f155, %f101;
	max.f32 	%f103, %f102, 0f00000000;
	st.global.f32 	[%rd30+200704], %f103;
	ld.global.nc.f32 	%f104, [%rd28+96];
	add.f32 	%f105, %f157, %f104;
	max.f32 	%f106, %f105, 0f00000000;
	st.global.f32 	[%rd30+301056], %f106;
	ld.global.nc.f32 	%f107, [%rd28+128];
	add.f32 	%f108, %f159, %f107;
	max.f32 	%f109, %f108, 0f00000000;
	st.global.f32 	[%rd30+401408], %f109;
	ld.global.nc.f32 	%f110, [%rd28+160];
	add.f32 	%f111, %f161, %f110;
	max.f32 	%f112, %f111, 0f00000000;
	st.global.f32 	[%rd30+501760], %f112;
	ld.global.nc.f32 	%f113, [%rd28+192];
	add.f32 	%f114, %f163, %f113;
	max.f32 	%f115, %f114, 0f00000000;
	st.global.f32 	[%rd30+602112], %f115;
	ld.global.nc.f32 	%f116, [%rd28+224];
	add.f32 	%f117, %f165, %f116;
	max.f32 	%f118, %f117, 0f00000000;
	st.global.f32 	[%rd30+702464], %f118;
	add.f32 	%f119, %f152, %f95;
	max.f32 	%f120, %f119, 0f00000000;
	st.global.f32 	[%rd30+112], %f120;
	add.f32 	%f121, %f154, %f98;
	max.f32 	%f122, %f121, 0f00000000;
	st.global.f32 	[%rd30+100464], %f122;
	add.f32 	%f123, %f156, %f101;
	max.f32 	%f124, %f123, 0f00000000;
	st.global.f32 	[%rd30+200816], %f124;
	add.f32 	%f125, %f158, %f104;
	max.f32 	%f126, %f125, 0f00000000;
	st.global.f32 	[%rd30+301168], %f126;
	add.f32 	%f127, %f160, %f107;
	max.f32 	%f128, %f127, 0f00000000;
	st.global.f32 	[%rd30+401520], %f128;
	add.f32 	%f129, %f162, %f110;
	max.f32 	%f130, %f129, 0f00000000;
	st.global.f32 	[%rd30+501872], %f130;
	add.f32 	%f131, %f164, %f113;
	max.f32 	%f132, %f131, 0f00000000;
	st.global.f32 	[%rd30+602224], %f132;
	add.f32 	%f133, %f166, %f116;
	max.f32 	%f134, %f133, 0f00000000;
	st.global.f32 	[%rd30+702576], %f134;
	ret;

}
	// .globl	fused_mean_kernel1
.visible .entry fused_mean_kernel1(
	.param .u64 .ptr .align 1 fused_mean_kernel1_param_0,
	.param .u64 .ptr .align 1 fused_mean_kernel1_param_1
)
{
	.reg .b32 	%r<5>;
	.reg .b32 	%f<3>;
	.reg .b64 	%rd<8>;

	ld.param.u64 	%rd1, [fused_mean_kernel1_param_0];
	ld.param.u64 	%rd2, [fused_mean_kernel1_param_1];
	cvta.to.global.u64 	%rd3, %rd1;
	cvta.to.global.u64 	%rd4, %rd2;
	mov.u32 	%r1, %ctaid.x;
	shl.b32 	%r2, %r1, 10;
	mov.u32 	%r3, %tid.x;
	or.b32  	%r4, %r2, %r3;
	mul.wide.u32 	%rd5, %r4, 4;
	add.s64 	%rd6, %rd4, %rd5;
	ld.global.nc.f32 	%f1, [%rd6];
	mul.f32 	%f2, %f1, 0f3CA72F03;
	add.s64 	%rd7, %rd3, %rd5;
	st.global.f32 	[%rd7], %f2;
	ret;

}
	// .globl	fused_nn_max_pool2d_kernel0
.visible .entry fused_nn_max_pool2d_kernel0(
	.param .u64 .ptr .align 1 fused_nn_max_pool2d_kernel0_param_0,
	.param .u64 .ptr .align 1 fused_nn_max_pool2d_kernel0_param_1
)
{
	.reg .pred 	%p<8>;
	.reg .b32 	%r<15>;
	.reg .b32 	%f<34>;
	.reg .b64 	%rd<9>;

	ld.param.u64 	%rd3, [fused_nn_max_pool2d_kernel0_param_0];
	ld.param.u64 	%rd2, [fused_nn_max_pool2d_kernel0_param_1];
	cvta.to.global.u64 	%rd4, %rd3;
	mov.u32 	%r4, %ctaid.x;
	shl.b32 	%r5, %r4, 10;
	mov.u32 	%r6, %tid.x;
	or.b32  	%r1, %r5, %r6;
	mul.hi.u32 	%r7, %r1, 1402438301;
	shr.u32 	%r8, %r7, 10;
	mul.lo.s32 	%r9, %r8, 3136;
	sub.s32 	%r2, %r1, %r9;
	mul.hi.u32 	%r10, %r1, -1840700269;
	shr.u32 	%r11, %r10, 5;
	mul.lo.s32 	%r12, %r11, 56;
	sub.s32 	%r3, %r1, %r12;
	shl.b32 	%r13, %r3, 1;
	mad.lo.s32 	%r14, %r11, 224, %r13;
	mul.wide.u32 	%rd5, %r14, 4;
	add.s64 	%rd1, %rd4, %rd5;
	ld.global.nc.f32 	%f17, [%rd1];
	max.f32 	%f18, %f17, 0fFF7FFFFD;
	ld.global.nc.f32 	%f19, [%rd1+4];
	max.f32 	%f1, %f18, %f19;
	setp.gt.u32 	%p1, %r3, 54;
	mov.f32 	%f29, 0fFF7FFFFD;
	@%p1 bra 	$L__BB5_2;
	ld.global.nc.f32 	%f29, [%rd1+8];
$L__BB5_2:
	setp.gt.u32 	%p2, %r3, 54;
	max.f32 	%f21, %f1, %f29;
	ld.global.nc.f32 	%f22, [%rd1+448];
	max.f32 	%f23, %f21, %f22;
	ld.global.nc.f32 	%f24, [%rd1+452];
	max.f32 	%f4, %f23, %f24;
	mov.f32 	%f30, 0fFF7FFFFD;
	@%p2 bra 	$L__BB5_4;
	ld.global.nc.f32 	%f30, [%rd1+456];
$L__BB5_4:
	max.f32 	%f7, %f4, %f30;
	setp.gt.u32 	%p3, %r2, 3079;
	mov.f32 	%f31, 0fFF7FFFFD;
	@%p3 bra 	$L__BB5_6;
	ld.global.nc.f32 	%f31, [%rd1+896];
$L__BB5_6:
	setp.gt.u32 	%p4, %r2, 3079;
	max.f32 	%f10, %f7, %f31;
	mov.f32 	%f32, 0fFF7FFFFD;
	@%p4 bra 	$L__BB5_8;
	ld.global.nc.f32 	%f32, [%rd1+900];
$L__BB5_8:
	setp.gt.u32 	%p5, %r2, 3079;
	setp.gt.u32 	%p6, %r3, 54;
	max.f32 	%f13, %f10, %f32;
	mov.f32 	%f33, 0fFF7FFFFD;
	or.pred  	%p7, %p5, %p6;
	@%p7 bra 	$L__BB5_10;
	ld.global.nc.f32 	%f33, [%rd1+904];
$L__BB5_10:
	max.f32 	%f28, %f13, %f33;
	cvta.to.global.u64 	%rd6, %rd2;
	mul.wide.u32 	%rd7, %r1, 4;
	add.s64 	%rd8, %rd6, %rd7;
	st.global.f32 	[%rd8], %f28;
	ret;

}
	// .globl	fused_nn_conv2d_add_nn_relu_6_kernel0
.visible .entry fused_nn_conv2d_add_nn_relu_6_kernel0(
	.param .u64 .ptr .align 1 fused_nn_conv2d_add_nn_relu_6_kernel0_param_0,
	.param .u64 .ptr .align 1 fused_nn_conv2d_add_nn_relu_6_kernel0_param_1,
	.param .u64 .ptr .align 1 fused_nn_conv2d_add_nn_relu_6_kernel0_param_2,
	.param .u64 .ptr .align 1 fused_nn_conv2d_add_nn_relu_6_kernel0_param_3
)
{
	.reg .pred 	%p<9>;
	.reg .b32 	%r<44>;
	.reg .b32 	%f<86>;
	.reg .b64 	%rd<23>;
	// demoted variable
	.shared .align 4 .b8 _ZZ37fused_nn_conv2d_add_nn_relu_6_kernel0E15pad_temp_shared[1792];
	// demoted variable
	.shared .align 4 .b8 _ZZ37fused_nn_conv2d_add_nn_relu_6_kernel0E18placeholder_shared[1024];
	ld.param.u64 	%rd9, [fused_nn_conv2d_add_nn_relu_6_kernel0_param_0];
	ld.param.u64 	%rd10, [fused_nn_conv2d_add_nn_relu_6_kernel0_param_1];
	ld.param.u64 	%rd7, [fused_nn_conv2d_add_nn_relu_6_kernel0_param_2];
	ld.param.u64 	%rd8, [fused_nn_conv2d_add_nn_relu_6_kernel0_param_3];
	cvta.to.global.u64 	%rd11, %rd10;
	cvta.to.global.u64 	%rd12, %rd9;
	mov.u32 	%r1, %tid.z;
	shr.u32 	%r12, %r1, 1;
	mov.u32 	%r13, %ctaid.y;
	mul.lo.s32 	%r2, %r13, 56;
	and.b32  	%r14, %r1, 1;
	setp.eq.b32 	%p2, %r14, 1;
	selp.b32 	%r15, 28, 0, %p2;
	mov.u32 	%r16, %tid.x;
	add.s32 	%r17, %r2, %r16;
	mad.lo.s32 	%r18, %r12, 784, %r17;
	add.s32 	%r19, %r18, %r15;
	mad.lo.s32 	%r20, %r1, 28, %r16;
	shl.b32 	%r21, %r20, 2;
	mov.u32 	%r22, _ZZ37fused_nn_conv2d_add_nn_relu_6_kernel0E15pad_temp_shared;
	add.s32 	%r3, %r22, %r21;
	shl.b32 	%r23, %r1, 1;
	shr.u32 	%r24, %r16, 3;
	add.s32 	%r25, %r23, %r24;
	setp.gt.u32 	%p3, %r25, 31;
	mad.lo.s32 	%r4, %r1, -12, %r20;
	setp.gt.u32 	%p4, %r4, 255;
	setp.gt.u32 	%p5, %r16, 15;
	or.pred  	%p6, %p5, %p4;
	mov.u32 	%r5, %ctaid.z;
	shl.b32 	%r26, %r5, 14;
	shl.b32 	%r27, %r1, 10;
	add.s32 	%r28, %r26, %r27;
	shl.b32 	%r29, %r16, 6;
	and.b32  	%r30, %r29, 512;
	and.b32  	%r31, %r16, 7;
	or.b32  	%r32, %r28, %r31;
	or.b32  	%r33, %r32, %r30;
	shl.b32 	%r34, %r4, 2;
	mov.u32 	%r35, _ZZ37fused_nn_conv2d_add_nn_relu_6_kernel0E18placeholder_shared;
	add.s32 	%r6, %r35, %r34;
	shl.b32 	%r36, %r1, 5;
	add.s32 	%r7, %r35, %r36;
	or.pred  	%p1, %p3, %p6;
	shl.b32 	%r37, %r16, 2;
	add.s32 	%r8, %r22, %r37;
	mul.wide.u32 	%rd13, %r33, 4;
	add.s64 	%rd22, %rd11, %rd13;
	mul.wide.u32 	%rd14, %r19, 4;
	add.s64 	%rd21, %rd12, %rd14;
	mov.b32 	%r43, 0;
	mov.f32 	%f82, 0f00000000;
	mov.f32 	%f83, %f82;
	mov.f32 	%f84, %f82;
	mov.f32 	%f85, %f82;
$L__BB6_1:
	bar.sync 	0;
	ld.global.nc.f32 	%f10, [%rd21];
	st.shared.f32 	[%r3], %f10;
	@%p1 bra 	$L__BB6_3;
	ld.global.nc.f32 	%f11, [%rd22];
	st.shared.f32 	[%r6], %f11;
$L__BB6_3:
	bar.sync 	0;
	ld.shared.f32 	%f12, [%r7+512];
	ld.shared.f32 	%f13, [%r7];
	ld.shared.f32 	%f14, [%r8];
	fma.rn.f32 	%f15, %f14, %f13, %f85;
	fma.rn.f32 	%f16, %f14, %f12, %f83;
	ld.shared.f32 	%f17, [%r8+112];
	fma.rn.f32 	%f18, %f17, %f13, %f84;
	fma.rn.f32 	%f19, %f17, %f12, %f82;
	ld.shared.f32 	%f20, [%r7+516];
	ld.shared.f32 	%f21, [%r7+4];
	ld.shared.f32 	%f22, [%r8+224];
	fma.rn.f32 	%f23, %f22, %f21, %f15;
	fma.rn.f32 	%f24, %f22, %f20, %f16;
	ld.shared.f32 	%f25, [%r8+336];
	fma.rn.f32 	%f26, %f25, %f21, %f18;
	fma.rn.f32 	%f27, %f25, %f20, %f19;
	ld.shared.f32 	%f28, [%r7+520];
	ld.shared.f32 	%f29, [%r7+8];
	ld.shared.f32 	%f30, [%r8+448];
	fma.rn.f32 	%f31, %f30, %f29, %f23;
	fma.rn.f32 	%f32, %f30, %f28, %f24;
	ld.shared.f32 	%f33, [%r8+560];
	fma.rn.f32 	%f34, %f33, %f29, %f26;
	fma.rn.f32 	%f35, %f33, %f28, %f27;
	ld.shared.f32 	%f36, [%r7+524];
	ld.shared.f32 	%f37, [%r7+12];
	ld.shared.f32 	%f38, [%r8+672];
	fma.rn.f32 	%f39, %f38, %f37, %f31;
	fma.rn.f32 	%f40, %f38, %f36, %f32;
	ld.shared.f32 	%f41, [%r8+784];
	fma.rn.f32 	%f42, %f41, %f37, %f34;
	fma.rn.f32 	%f43, %f41, %f36, %f35;
	ld.shared.f32 	%f44, [%r7+528];
	ld.shared.f32 	%f45, [%r7+16];
	ld.shared.f32 	%f46, [%r8+896];
	fma.rn.f32 	%f47, %f46, %f45, %f39;
	fma.rn.f32 	%f48, %f46, %f44, %f40;
	ld.shared.f32 	%f49, [%r8+1008];
	fma.rn.f32 	%f50, %f49, %f45, %f42;
	fma.rn.f32 	%f51, %f49, %f44, %f43;
	ld.shared.f32 	%f52, [%r7+532];
	ld.shared.f32 	%f53, [%r7+20];
	ld.shared.f32 	%f54, [%r8+1120];
	fma.rn.f32 	%f55, %f54, %f53, %f47;
	fma.rn.f32 	%f56, %f54, %f52, %f48;
	ld.shared.f32 	%f57, [%r8+1232];
	fma.rn.f32 	%f58, %f57, %f53, %f50;
	fma.rn.f32 	%f59, %f57, %f52, %f51;
	ld.shared.f32 	%f60, [%r7+536];
	ld.shared.f32 	%f61, [%r7+24];
	ld.shared.f32 	%f62, [%r8+1344];
	fma.rn.f32 	%f63, %f62, %f61, %f55;
	fma.rn.f32 	%f64, %f62, %f60, %f56;
	ld.shared.f32 	%f65, [%r8+1456];
	fma.rn.f32 	%f66, %f65, %f61, %f58;
	fma.rn.f32 	%f67, %f65, %f60, %f59;
	ld.shared.f32 	%f68, [%r7+540];
	ld.shared.f32 	%f69, [%r7+28];
	ld.shared.f32 	%f70, [%r8+1568];
	fma.rn.f32 	%f85, %f70, %f69, %f63;
	fma.rn.f32 	%f83, %f70, %f68, %f64;
	ld.shared.f32 	%f71, [%r8+1680];
	fma.rn.f32 	%f84, %f71, %f69, %f66;
	fma.rn.f32 	%f82, %f71, %f68, %f67;
	add.s32 	%r43, %r43, 1;
	add.s64 	%rd22, %rd22, 32;
	add.s64 	%rd21, %rd21, 25088;
	setp.ne.s32 	%p8, %r43, 64;
	@%p8 bra 	$L__BB6_1;
	cvta.to.global.u64 	%rd15, %rd8;
	shl.b32 	%r38, %r5, 5;
	add.s32 	%r39, %r38, %r1;
	mul.wide.u32 	%rd16, %r39, 4;
	add.s64 	%rd17, %rd15, %rd16;
	mad.lo.s32 	%r40, %r1, 768, %r4;
	mad.lo.s32 	%r41, %r5, 25088, %r40;
	add.s32 	%r42, %r41, %r2;
	ld.global.nc.f32 	%f72, [%rd17+64];
	ld.global.nc.f32 	%f73, [%rd17];
	cvta.to.global.u64 	%rd18, %rd7;
	add.f32 	%f74, %f85, %f73;
	max.f32 	%f75, %f74, 0f00000000;
	mul.wide.u32 	%rd19, %r42, 4;
	add.s64 	%rd20, %rd18, %rd19;
	st.global.f32 	[%rd20], %f75;
	add.f32 	%f76, %f83, %f72;
	max.f32 	%f77, %f76, 0f00000000;
	st.global.f32 	[%rd20+50176], %f77;
	add.f32 	%f78, %f84, %f73;
	max.f32 	%f79, %f78, 0f00000000;
	st.global.f32 	[%rd20+112], %f79;
	add.f32 	%f80, %f82, %f72;
	max.f32 	%f81, %f80, 0f00000000;
	st.global.f32 	[%rd20+50288], %f81;
	ret;

}
	// .globl	fused_max_kernel0
.visible .entry fused_max_kernel0(
	.param .u64 .ptr .align 1 fused_max_kernel0_param_0,
	.param .u64 .ptr .align 1 fused_max_kernel0_param_1
)
{
	.reg .pred 	%p<104>;
	.reg .b32 	%r<17>;
	.reg .b32 	%f<140>;
	.reg .b64 	%rd<9>;

	ld.param.u64 	%rd3, [fused_max_kernel0_param_0];
	ld.param.u64 	%rd2, [fused_max_kernel0_param_1];
	cvta.to.global.u64 	%rd4, %rd3;
	mov.u32 	%r1, %tid.y;
	setp.ne.s32 	%p1, %r1, 0;
	mov.u32 	%r4, %tid.x;
	setp.gt.u32 	%p2, %r4, 1000;
	mul.wide.u32 	%rd5, %r4, 4;
	add.s64 	%rd1, %rd4, %rd5;
	mov.f32 	%f109, 0fFF7FFFFD;
	or.pred  	%p3, %p1, %p2;
	@%p3 bra 	$L__BB7_2;
	ld.global.nc.f32 	%f66, [%rd1];
	max.f32 	%f109, %f66, 0fFF7FFFFD;
$L__BB7_2:
	setp.ne.s32 	%p4, %r1, 0;
	setp.gt.u32 	%p5, %r4, 968;
	or.pred  	%p6, %p4, %p5;
	@%p6 bra 	$L__BB7_4;
	ld.global.nc.f32 	%f67, [%rd1+128];
	max.f32 	%f109, %f109, %f67;
$L__BB7_4:
	setp.ne.s32 	%p7, %r1, 0;
	setp.gt.u32 	%p8, %r4, 936;
	or.pred  	%p9, %p7, %p8;
	@%p9 bra 	$L__BB7_6;
	ld.global.nc.f32 	%f68, [%rd1+256];
	max.f32 	%f109, %f109, %f68;
$L__BB7_6:
	setp.ne.s32 	%p10, %r1, 0;
	setp.gt.u32 	%p11, %r4, 904;
	or.pred  	%p12, %p10, %p11;
	@%p12 bra 	$L__BB7_8;
	ld.global.nc.f32 	%f69, [%rd1+384];
	max.f32 	%f109, %f109, %f69;
$L__BB7_8:
	setp.ne.s32 	%p13, %r1, 0;
	setp.gt.u32 	%p14, %r4, 872;
	or.pred  	%p15, %p13, %p14;
	@%p15 bra 	$L__BB7_10;
	ld.global.nc.f32 	%f70, [%rd1+512];
	max.f32 	%f109, %f109, %f70;
$L__BB7_10:
	setp.ne.s32 	%p16, %r1, 0;
	setp.gt.u32 	%p17, %r4, 840;
	or.pred  	%p18, %p16, %p17;
	@%p18 bra 	$L__BB7_12;
	ld.global.nc.f32 	%f71, [%rd1+640];
	max.f32 	%f109, %f109, %f71;
$L__BB7_12:
	setp.ne.s32 	%p19, %r1, 0;
	setp.gt.u32 	%p20, %r4, 808;
	or.pred  	%p21, %p19, %p20;
	@%p21 bra 	$L__BB7_14;
	ld.global.nc.f32 	%f72, [%rd1+768];
	max.f32 	%f109, %f109, %f72;
$L__BB7_14:
	setp.ne.s32 	%p22, %r1, 0;
	setp.gt.u32 	%p23, %r4, 776;
	or.pred  	%p24, %p22, %p23;
	@%p24 bra 	$L__BB7_16;
	ld.global.nc.f32 	%f73, [%rd1+896];
	max.f32 	%f109, %f109, %f73;
$L__BB7_16:
	setp.ne.s32 	%p25, %r1, 0;
	setp.gt.u32 	%p26, %r4, 744;
	or.pred  	%p27, %p25, %p26;
	@%p27 bra 	$L__BB7_18;
	ld.global.nc.f32 	%f74, [%rd1+1024];
	max.f32 	%f109, %f109, %f74;
$L__BB7_18:
	setp.ne.s32 	%p28, %r1, 0;
	setp.gt.u32 	%p29, %r4, 712;
	or.pred  	%p30, %p28, %p29;
	@%p30 bra 	$L__BB7_20;
	ld.global.nc.f32 	%f75, [%rd1+1152];
	max.f32 	%f109, %f109, %f75;
$L__BB7_20:
	setp.ne.s32 	%p31, %r1, 0;
	setp.gt.u32 	%p32, %r4, 680;
	or.pred  	%p33, %p31, %p32;
	@%p33 bra 	$L__BB7_22;
	ld.global.nc.f32 	%f76, [%rd1+1280];
	max.f32 	%f109, %f109, %f76;
$L__BB7_22:
	setp.ne.s32 	%p34, %r1, 0;
	setp.gt.u32 	%p35, %r4, 648;
	or.pred  	%p36, %p34, %p35;
	@%p36 bra 	$L__BB7_24;
	ld.global.nc.f32 	%f77, [%rd1+1408];
	max.f32 	%f109, %f109, %f77;
$L__BB7_24:
	setp.ne.s32 	%p37, %r1, 0;
	setp.gt.u32 	%p38, %r4, 616;
	or.pred  	%p39, %p37, %p38;
	@%p39 bra 	$L__BB7_26;
	ld.global.nc.f32 	%f78, [%rd1+1536];
	max.f32 	%f109, %f109, %f78;
$L__BB7_26:
	setp.ne.s32 	%p40, %r1, 0;
	setp.gt.u32 	%p41, %r4, 584;
	or.pred  	%p42, %p40, %p41;
	@%p42 bra 	$L__BB7_28;
	ld.global.nc.f32 	%f79, [%rd1+1664];
	max.f32 	%f109, %f109, %f79;
$L__BB7_28:
	setp.ne.s32 	%p43, %r1, 0;
	setp.gt.u32 	%p44, %r4, 552;
	or.pred  	%p45, %p43, %p44;
	@%p45 bra 	$L__BB7_30;
	ld.global.nc.f32 	%f80, [%rd1+1792];
	max.f32 	%f109, %f109, %f80;
$L__BB7_30:
	setp.ne.s32 	%p46, %r1, 0;
	setp.gt.u32 	%p47, %r4, 520;
	or.pred  	%p48, %p46, %p47;
	@%p48 bra 	$L__BB7_32;
	ld.global.nc.f32 	%f81, [%rd1+1920];
	max.f32 	%f109, %f109, %f81;
$L__BB7_32:
	setp.ne.s32 	%p49, %r1, 0;
	setp.gt.u32 	%p50, %r4, 488;
	or.pred  	%p51, %p49, %p50;
	@%p51 bra 	$L__BB7_34;
	ld.global.nc.f32 	%f82, [%rd1+2048];
	max.f32 	%f109, %f109, %f82;
$L__BB7_34:
	setp.ne.s32 	%p52, %r1, 0;
	setp.gt.u32 	%p53, %r4, 456;
	or.pred  	%p54, %p52, %p53;
	@%p54 bra 	$L__BB7_36;
	ld.global.nc.f32 	%f83, [%rd1+2176];
	max.f32 	%f109, %f109, %f83;
$L__BB7_36:
	setp.ne.s32 	%p55, %r1, 0;
	setp.gt.u32 	%p56, %r4, 424;
	or.pred  	%p57, %p55, %p56;
	@%p57 bra 	$L__BB7_38;
	ld.global.nc.f32 	%f84, [%rd1+2304];
	max.f32 	%f109, %f109, %f84;
$L__BB7_38:
	setp.ne.s32 	%p58, %r1, 0;
	setp.gt.u32 	%p59, %r4, 392;
	or.pred  	%p60, %p58, %p59;
	@%p60 bra 	$L__BB7_40;
	ld.global.nc.f32 	%f85, [%rd1+2432];
	max.f32 	%f109, %f109, %f85;
$L__BB7_40:
	setp.ne.s32 	%p61, %r1, 0;
	setp.gt.u32 	%p62, %r4, 360;
	or.pred  	%p63, %p61, %p62;
	@%p63 bra 	$L__BB7_42;
	ld.global.nc.f32 	%f86, [%rd1+2560];
	max.f32 	%f109, %f109, %f86;
$L__BB7_42:
	setp.ne.s32 	%p64, %r1, 0;
	setp.gt.u32 	%p65, %r4, 328;
	or.pred  	%p66, %p64, %p65;
	@%p66 bra 	$L__BB7_44;
	ld.global.nc.f32 	%f87, [%rd1+2688];
	max.f32 	%f109, %f109, %f87;
$L__BB7_44:
	setp.ne.s32 	%p67, %r1, 0;
	setp.gt.u32 	%p68, %r4, 296;
	or.pred  	%p69, %p67, %p68;
	@%p69 bra 	$L__BB7_46;
	ld.global.nc.f32 	%f88, [%rd1+2816];
	max.f32 	%f109, %f109, %f88;
$L__BB7_46:
	setp.ne.s32 	%p70, %r1, 0;
	setp.gt.u32 	%p71, %r4, 264;
	or.pred  	%p72, %p70, %p71;
	@%p72 bra 	$L__BB7_48;
	ld.global.nc.f32 	%f89, [%rd1+2944];
	max.f32 	%f109, %f109, %f89;
$L__BB7_48:
	setp.ne.s32 	%p73, %r1, 0;
	setp.gt.u32 	%p74, %r4, 232;
	or.pred  	%p75, %p73, %p74;
	@%p75 bra 	$L__BB7_50;
	ld.global.nc.f32 	%f90, [%rd1+3072];
	max.f32 	%f109, %f109, %f90;
$L__BB7_50:
	setp.ne.s32 	%p76, %r1, 0;
	setp.gt.u32 	%p77, %r4, 200;
	or.pred  	%p78, %p76, %p77;
	@%p78 bra 	$L__BB7_52;
	ld.global.nc.f32 	%f91, [%rd1+3200];
	max.f32 	%f109, %f109, %f91;
$L__BB7_52:
	setp.ne.s32 	%p79, %r1, 0;
	setp.gt.u32 	%p80, %r4, 168;
	or.pred  	%p81, %p79, %p80;
	@%p81 bra 	$L__BB7_54;
	ld.global.nc.f32 	%f92, [%rd1+3328];
	max.f32 	%f109, %f109, %f92;
$L__BB7_54:
	setp.ne.s32 	%p82, %r1, 0;
	setp.gt.u32 	%p83, %r4, 136;
	or.pred  	%p84, %p82, %p83;
	@%p84 bra 	$L__BB7_56;
	ld.global.nc.f32 	%f93, [%rd1+3456];
	max.f32 	%f109, %f109, %f93;
$L__BB7_56:
	setp.ne.s32 	%p85, %r1, 0;
	setp.gt.u32 	%p86, %r4, 104;
	or.pred  	%p87, %p85, %p86;
	@%p87 bra 	$L__BB7_58;
	ld.global.nc.f32 	%f94, [%rd1+3584];
	max.f32 	%f109, %f109, %f94;
$L__BB7_58:
	setp.ne.s32 	%p88, %r1, 0;
	setp.gt.u32 	%p89, %r4, 72;
	or.pred  	%p90, %p88, %p89;
	@%p90 bra 	$L__BB7_60;
	ld.global.nc.f32 	%f95, [%rd1+3712];
	max.f32 	%f109, %f109, %f95;
$L__BB7_60:
	setp.ne.s32 	%p91, %r1, 0;
	setp.gt.u32 	%p92, %r4, 40;
	or.pred  	%p93, %p91, %p92;
	@%p93 bra 	$L__BB7_62;
	ld.global.nc.f32 	%f96, [%rd1+3840];
	max.f32 	%f109, %f109, %f96;
$L__BB7_62:
	setp.ne.s32 	%p94, %r1, 0;
	setp.gt.u32 	%p95, %r4, 8;
	or.pred  	%p96, %p94, %p95;
	@%p96 bra 	$L__BB7_64;
	ld.global.nc.f32 	%f97, [%rd1+3968];
	max.f32 	%f109, %f109, %f97;
$L__BB7_64:
	// begin inline asm
	activemask.b32 %r5;
	// end inline asm
	mov.b32 	%r6, %f109;
	shfl.sync.down.b32	%r7|%p97, %r6, 16, 31, %r5;
	mov.b32 	%f98, %r7;
	max.f32 	%f99, %f109, %f98;
	mov.b32 	%r8, %f99;
	shfl.sync.down.b32	%r9|%p98, %r8, 8, 31, %r5;
	mov.b32 	%f100, %r9;
	max.f32 	%f101, %f99, %f100;
	mov.b32 	%r10, %f101;
	shfl.sync.down.b32	%r11|%p99, %r10, 4, 31, %r5;
	mov.b32 	%f102, %r11;
	max.f32 	%f103, %f101, %f102;
	mov.b32 	%r12, %f103;
	shfl.sync.down.b32	%r13|%p100, %r12, 2, 31, %r5;
	mov.b32 	%f104, %r13;
	max.f32 	%f105, %f103, %f104;
	mov.b32 	%r14, %f105;
	shfl.sync.down.b32	%r15|%p101, %r14, 1, 31, %r5;
	mov.b32 	%f106, %r15;
	max.f32 	%f107, %f105, %f106;
	mov.b32 	%r16, %f107;
	shfl.sync.idx.b32	%r3|%p102, %r16, 0, 31, %r5;
	setp.ne.s32 	%p103, %r4, 0;
	@%p103 bra 	$L__BB7_66;
	cvta.to.global.u64 	%rd6, %rd2;
	mul.wide.u32 	%rd7, %r1, 4;
	add.s64 	%rd8, %rd6, %rd7;
	st.global.u32 	[%rd8], %r3;
$L__BB7_66:
	ret;

}
	// .globl	fused_nn_conv2d_add_nn_relu_5_kernel0
.visible .entry fused_nn_conv2d_add_nn_relu_5_kernel0(
	.param .u64 .ptr .align 1 fused_nn_conv2d_add_nn_relu_5_kernel0_param_0,
	.param .u64 .ptr .align 1 fused_nn_conv2d_add_nn_relu_5_kernel0_param_1,
	.param .u64 .ptr .align 1 fused_nn_conv2d_add_nn_relu_5_kernel0_param_2,
	.param .u64 .ptr .align 1 fused_nn_conv2d_add_nn_relu_5_kernel0_param_3
)
{
	.reg .pred 	%p<3>;
	.reg .b32 	%r<68>;
	.reg .b32 	%f<228>;
	.reg .b64 	%rd<21>;
	// demoted variable
	.shared .align 4 .b8 _ZZ37fused_nn_conv2d_add_nn_relu_5_kernel0E15pad_temp_shared[3584];
	// demoted variable
	.shared .align 4 .b8 _ZZ37fused_nn_conv2d_add_nn_relu_5_kernel0E18placeholder_shared[4096];
	mov.u32 	%r1, %tid.z;
	mul.lo.s32 	%r2, %r1, 784;
	mov.u32 	%r18, %ctaid.y;
	mul.lo.s32 	%r3, %r18, 112;
	mov.u32 	%r19, %tid.y;
	mul.lo.s32 	%r4, %r19, 28;
	mov.u32 	%r20, %ctaid.x;
	mul.lo.s32 	%r5, %r20, 14;
	mov.u32 	%r6, %tid.x;
	mov.u32 	%r7, %ctaid.z;
	shl.b32 	%r21, %r6, 3;
	shl.b32 	%r22, %r1, 6;
	shl.b32 	%r23, %r19, 4;
	add.s32 	%r24, %r22, %r23;
	add.s32 	%r25, %r24, %r21;
	shl.b32 	%r26, %r25, 2;
	mov.u32 	%r27, _ZZ37fused_nn_conv2d_add_nn_relu_5_kernel0E18placeholder_shared;
	add.s32 	%r8, %r27, %r26;
	shl.b32 	%r28, %r6, 2;
	mad.lo.s32 	%r29, %r19, 56, %r28;
	mov.u32 	%r30, _ZZ37fused_nn_conv2d_add_nn_relu_5_kernel0E15pad_temp_shared;
	add.s32 	%r9, %r30, %r29;
	mov.f32 	%f200, 0f00000000;
	mov.b32 	%r65, 0;
	mov.f32 	%f201, %f200;
	mov.f32 	%f202, %f200;
	mov.f32 	%f203, %f200;
	mov.f32 	%f204, %f200;
	mov.f32 	%f205, %f200;
	mov.f32 	%f206, %f200;
	mov.f32 	%f207, %f200;
	mov.f32 	%f208, %f200;
	mov.f32 	%f209, %f200;
	mov.f32 	%f210, %f200;
	mov.f32 	%f211, %f200;
	mov.f32 	%f212, %f200;
	mov.f32 	%f213, %f200;
	mov.f32 	%f214, %f200;
	mov.f32 	%f215, %f200;
	mov.f32 	%f216, %f200;
	mov.f32 	%f217, %f200;
	mov.f32 	%f218, %f200;
	mov.f32 	%f219, %f200;
	mov.f32 	%f220, %f200;
	mov.f32 	%f221, %f200;
	mov.f32 	%f222, %f200;
	mov.f32 	%f223, %f200;
	mov.f32 	%f224, %f200;
	mov.f32 	%f225, %f200;
	mov.f32 	%f226, %f200;
	mov.f32 	%f227, %f200;
$L__BB8_1:
	ld.param.u64 	%rd18, [fused_nn_conv2d_add_nn_relu_5_kernel0_param_1];
	ld.param.u64 	%rd17, [fused_nn_conv2d_add_nn_relu_5_kernel0_param_0];
	shl.b32 	%r32, %r1, 6;
	mov.u32 	%r33, _ZZ37fused_nn_conv2d_add_nn_relu_5_kernel0E18placeholder_shared;
	add.s32 	%r34, %r32, %r33;
	add.s32 	%r66, %r34, 2048;
	bar.sync 	0;
	add.s32 	%r35, %r3, %r2;
	add.s32 	%r36, %r35, %r4;
	add.s32 	%r37, %r36, %r5;
	mul.lo.s32 	%r38, %r6, 7;
	add.s32 	%r39, %r37, %r38;
	mad.lo.s32 	%r40, %r65, 12544, %r39;
	cvta.to.global.u64 	%rd5, %rd17;
	mul.wide.u32 	%rd6, %r40, 4;
	add.s64 	%rd7, %rd5, %rd6;
	ld.global.nc.f32 	%f86, [%rd7];
	mov.u32 	%r41, %tid.y;
	mul.lo.s32 	%r42, %r41, 14;
	mad.lo.s32 	%r43, %r1, 56, %r42;
	add.s32 	%r44, %r43, %r38;
	shl.b32 	%r45, %r44, 2;
	mov.u32 	%r46, _ZZ37fused_nn_conv2d_add_nn_relu_5_kernel0E15pad_temp_shared;
	add.s32 	%r47, %r46, %r45;
	st.shared.f32 	[%r47], %f86;
	ld.global.nc.f32 	%f87, [%rd7+4];
	st.shared.f32 	[%r47+4], %f87;
	ld.global.nc.f32 	%f88, [%rd7+8];
	st.shared.f32 	[%r47+8], %f88;
	ld.global.nc.f32 	%f89, [%rd7+12];
	st.shared.f32 	[%r47+12], %f89;
	ld.global.nc.f32 	%f90, [%rd7+16];
	st.shared.f32 	[%r47+16], %f90;
	ld.global.nc.f32 	%f91, [%rd7+20];
	st.shared.f32 	[%r47+20], %f91;
	ld.global.nc.f32 	%f92, [%rd7+24];
	st.shared.f32 	[%r47+24], %f92;
	shl.b32 	%r48, %r65, 4;
	shl.b32 	%r49, %r7, 15;
	shl.b32 	%r50, %r1, 11;
	add.s32 	%r51, %r49, %r50;
	shl.b32 	%r52, %r41, 9;
	add.s32 	%r53, %r51, %r52;
	shl.b32 	%r54, %r6, 3;
	add.s32 	%r55, %r53, %r54;
	add.s32 	%r56, %r55, %r48;
	cvta.to.global.u64 	%rd8, %rd18;
	mul.wide.u32 	%rd9, %r56, 4;
	add.s64 	%rd10, %rd8, %rd9;
	ld.global.nc.f32 	%f93, [%rd10];
	st.shared.f32 	[%r8], %f93;
	ld.global.nc.f32 	%f94, [%rd10+4];
	st.shared.f32 	[%r8+4], %f94;
	ld.global.nc.f32 	%f95, [%rd10+8];
	st.shared.f32 	[%r8+8], %f95;
	ld.global.nc.f32 	%f96, [%rd10+12];
	st.shared.f32 	[%r8+12], %f96;
	ld.global.nc.f32 	%f97, [%rd10+16];
	st.shared.f32 	[%r8+16], %f97;
	ld.global.nc.f32 	%f98, [%rd10+20];
	st.shared.f32 	[%r8+20], %f98;
	ld.global.nc.f32 	%f99, [%rd10+24];
	st.shared.f32 	[%r8+24], %f99;
	ld.global.nc.f32 	%f100, [%rd10+28];
	st.shared.f32 	[%r8+28], %f100;
	bar.sync 	0;
	mov.b32 	%r67, 24;
$L__BB8_2:
	add.s32 	%r57, %r9, %r67;
	ld.shared.f32 	%f101, [%r57+-24];
	ld.shared.f32 	%f102, [%r66+-2048];
	fma.rn.f32 	%f200, %f101, %f102, %f200;
	ld.shared.f32 	%f103, [%r66+-1024];
	fma.rn.f32 	%f207, %f101, %f103, %f207;
	ld.shared.f32 	%f104, [%r66];
	fma.rn.f32 	%f214, %f101, %f104, %f214;
	ld.shared.f32 	%f105, [%r66+1024];
	fma.rn.f32 	%f221, %f101, %f105, %f221;
	ld.shared.f32 	%f106, [%r57+-16];
	fma.rn.f32 	%f201, %f106, %f102, %f201;
	fma.rn.f32 	%f208, %f106, %f103, %f208;
	fma.rn.f32 	%f215, %f106, %f104, %f215;
	fma.rn.f32 	%f222, %f106, %f105, %f222;
	ld.shared.f32 	%f107, [%r57+-8];
	fma.rn.f32 	%f202, %f107, %f102, %f202;
	fma.rn.f32 	%f209, %f107, %f103, %f209;
	fma.rn.f32 	%f216, %f107, %f104, %f216;
	fma.rn.f32 	%f223, %f107, %f105, %f223;
	ld.shared.f32 	%f108, [%r57];
	fma.rn.f32 	%f203, %f108, %f102, %f203;
	fma.rn.f32 	%f210, %f108, %f103, %f210;
	fma.rn.f32 	%f217, %f108, %f104, %f217;
	fma.rn.f32 	%f224, %f108, %f105, %f224;
	ld.shared.f32 	%f109, [%r57+8];
	fma.rn.f32 	%f204, %f109, %f102, %f204;
	fma.rn.f32 	%f211, %f109, %f103, %f211;
	fma.rn.f32 	%f218, %f109, %f104, %f218;
	fma.rn.f32 	%f225, %f109, %f105, %f225;
	ld.shared.f32 	%f110, [%r57+16];
	fma.rn.f32 	%f205, %f110, %f102, %f205;
	fma.rn.f32 	%f212, %f110, %f103, %f212;
	fma.rn.f32 	%f219, %f110, %f104, %f219;
	fma.rn.f32 	%f226, %f110, %f105, %f226;
	ld.shared.f32 	%f111, [%r57+24];
	fma.rn.f32 	%f206, %f111, %f102, %f206;
	fma.rn.f32 	%f213, %f111, %f103, %f213;
	fma.rn.f32 	%f220, %f111, %f104, %f220;
	fma.rn.f32 	%f227, %f111, %f105, %f227;
	add.s32 	%r67, %r67, 224;
	add.s32 	%r66, %r66, 4;
	setp.ne.s32 	%p1, %r67, 3608;
	@%p1 bra 	$L__BB8_2;
	add.s32 	%r65, %r65, 1;
	setp.ne.s32 	%p2, %r65, 32;
	@%p2 bra 	$L__BB8_1;
	ld.param.u64 	%rd20, [fused_nn_conv2d_add_nn_relu_5_kernel0_param_3];
	ld.param.u64 	%rd19, [fused_nn_conv2d_add_nn_relu_5_kernel0_param_2];
	cvta.to.global.u64 	%rd11, %rd20;
	cvta.to.global.u64 	%rd12, %rd19;
	shl.b32 	%r58, %r7, 6;
	or.b32  	%r59, %r58, %r1;
	mul.wide.u32 	%rd13, %r59, 4;
	add.s64 	%rd14, %rd11, %rd13;
	ld.global.nc.f32 	%f112, [%rd14];
	add.f32 	%f113, %f200, %f112;
	max.f32 	%f114, %f113, 0f00000000;
	add.s32 	%r60, %r2, %r6;
	mad.lo.s32 	%r61, %r7, 50176, %r60;
	add.s32 	%r62, %r61, %r3;
	add.s32 	%r63, %r62, %r4;
	add.s32 	%r64, %r63, %r5;
	mul.wide.u32 	%rd15, %r64, 4;
	add.s64 	%rd16, %rd12, %rd15;
	st.global.f32 	[%rd16], %f114;
	ld.global.nc.f32 	%f115, [%rd14+64];
	add.f32 	%f116, %f207, %f115;
	max.f32 	%f117, %f116, 0f00000000;
	st.global.f32 	[%rd16+50176], %f117;
	ld.global.nc.f32 	%f118, [%rd14+128];
	add.f32 	%f119, %f214, %f118;
	max.f32 	%f120, %f119, 0f00000000;
	st.global.f32 	[%rd16+100352], %f120;
	ld.global.nc.f32 	%f121, [%rd14+192];
	add.f32 	%f122, %f221, %f121;
	max.f32 	%f123, %f122, 0f00000000;
	st.global.f32 	[%rd16+150528], %f123;
	add.f32 	%f124, %f201, %f112;
	max.f32 	%f125, %f124, 0f00000000;
	st.global.f32 	[%rd16+8], %f125;
	add.f32 	%f126, %f208, %f115;
	max.f32 	%f127, %f126, 0f00000000;
	st.global.f32 	[%rd16+50184], %f127;
	add.f32 	%f128, %f215, %f118;
	max.f32 	%f129, %f128, 0f00000000;
	st.global.f32 	[%rd16+100360], %f129;
	add.f32 	%f130, %f222, %f121;
	max.f32 	%f131, %f130, 0f00000000;
	st.global.f32 	[%rd16+150536], %f131;
	add.f32 	%f132, %f202, %f112;
	max.f32 	%f133, %f132, 0f00000000;
	st.global.f32 	[%rd16+16], %f133;
	add.f32 	%f134, %f209, %f115;
	max.f32 	%f135, %f134, 0f00000000;
	st.global.f32 	[%rd16+50192], %f135;
	add.f32 	%f136, %f216, %f118;
	max.f32 	%f137, %f136, 0f00000000;
	st.global.f32 	[%rd16+100368], %f137;
	add.f32 	%f138, %f223, %f121;
	max.f32 	%f139, %f138, 0f00000000;
	st.global.f32 	[%rd16+150544], %f139;
	add.f32 	%f140, %f203, %f112;
	max.f32 	%f141, %f140, 0f00000000;
	st.global.f32 	[%rd16+24], %f141;
	add.f32 	%f142, %f210, %f115;
	max.f32 	%f143, %f142, 0f00000000;
	st.global.f32 	[%rd16+50200], %f143;
	add.f32 	%f144, %f217, %f118;
	max.f32 	%f145, %f144, 0f00000000;
	st.global.f32 	[%rd16+100376], %f145;
	add.f32 	%f146, %f224, %f121;
	max.f32 	%f147, %f146, 0f00000000;
	st.global.f32 	[%rd16+150552], %f147;
	add.f32 	%f148, %f204, %f112;
	max.f32 	%f149, %f148, 0f00000000;
	st.global.f32 	[%rd16+32], %f149;
	add.f32 	%f150, %f211, %f115;
	max.f32 	%f151, %f150, 0f00000000;
	st.global.f32 	[%rd16+50208], %f151;
	add.f32 	%f152, %f218, %f118;
	max.f32 	%f153, %f152, 0f00000000;
	st.global.f32 	[%rd16+100384], %f153;
	add.f32 	%f154, %f225, %f121;
	max.f32 	%f155, %f154, 0f00000000;
	st.global.f32 	[%rd16+150560], %f155;
	add.f32 	%f156, %f205, %f112;
	max.f32 	%f157, %f156, 0f00000000;
	st.global.f32 	[%rd16+40], %f157;
	add.f32 	%f158, %f212, %f115;
	max.f32 	%f159, %f158, 0f00000000;
	st.global.f32 	[%rd16+50216], %f159;
	add.f32 	%f160, %f219, %f118;
	max.f32 	%f161, %f160, 0f00000000;
	st.global.f32 	[%rd16+100392], %f161;
	add.f32 	%f162, %f226, %f121;
	max.f32 	%f163, %f162, 0f00000000;
	st.global.f32 	[%rd16+150568], %f163;
	add.f32 	%f164, %f206, %f112;
	max.f32 	%f165, %f164, 0f00000000;
	st.global.f32 	[%rd16+48], %f165;
	add.f32 	%f166, %f213, %f115;
	max.f32 	%f167, %f166, 0f00000000;
	st.global.f32 	[%rd16+50224], %f167;
	add.f32 	%f168, %f220, %f118;
	max.f32 	%f169, %f168, 0f00000000;
	st.global.f32 	[%rd16+100400], %f169;
	add.f32 	%f170, %f227, %f121;
	max.f32 	%f171, %f170, 0f00000000;
	st.global.f32 	[%rd16+150576], %f171;
	ret;

}
	// .globl	fused_nn_conv2d_add_nn_relu_9_kernel0
.visible .entry fused_nn_conv2d_add_nn_relu_9_kernel0(
	.param .u64 .ptr .align 1 fused_nn_conv2d_add_nn_relu_9_kernel0_param_0,
	.param .u64 .ptr .align 1 fused_nn_conv2d_add_nn_relu_9_kernel0_param_1,
	.param .u64 .ptr .align 1 fused_nn_conv2d_add_nn_relu_9_kernel0_param_2,
	.param .u64 .ptr .align 1 fused_nn_conv2d_add_nn_relu_9_kernel0_param_3
)
{
	.reg .pred 	%p<18>;
	.reg .b16 	%rs<21>;
	.reg .b32 	%r<99>;
	.reg .b32 	%f<117>;
	.reg .b64 	%rd<28>;
	// demoted variable
	.shared .align 4 .b8 _ZZ37fused_nn_conv2d_add_nn_relu_9_kernel0E15pad_temp_shared[3584];
	// demoted variable
	.shared .align 4 .b8 _ZZ37fused_nn_conv2d_add_nn_relu_9_kernel0E18placeholder_shared[2048];
	ld.param.u64 	%rd5, [fused_nn_conv2d_add_nn_relu_9_kernel0_param_0];
	ld.param.u64 	%rd6, [fused_nn_conv2d_add_nn_relu_9_kernel0_param_1];
	ld.param.u64 	%rd4, [fused_nn_conv2d_add_nn_relu_9_kernel0_param_3];
	cvta.to.global.u64 	%rd1, %rd5;
	cvta.to.global.u64 	%rd2, %rd6;
	mov.u32 	%r1, %tid.z;
	mov.u32 	%r2, %tid.x;
	shl.b32 	%r29, %r2, 2;
	mov.u32 	%r30, %ctaid.y;
	mul.lo.s32 	%r3, %r30, 56;
	mad.lo.s32 	%r31, %r1, 112, %r29;
	shl.b32 	%r32, %r1, 2;
	mul.lo.s32 	%r33, %r2, 3;
	shl.b32 	%r34, %r1, 6;
	add.s32 	%r4, %r34, %r33;
	mov.u32 	%r5, %ctaid.z;
	cvt.u16.u32 	%rs1, %r29;
	mul.hi.u16 	%rs2, %rs1, 2341;
	shr.u16 	%rs3, %rs2, 1;
	mul.wide.u16 	%r35, %rs3, 3136;
	mul.lo.s16 	%rs4, %rs3, 56;
	sub.s16 	%rs5, %rs1, %rs4;
	cvt.u32.u16 	%r36, %rs5;
	or.b32  	%r6, %r35, %r36;
	shl.b32 	%r37, %r31, 2;
	mov.u32 	%r38, _ZZ37fused_nn_conv2d_add_nn_relu_9_kernel0E15pad_temp_shared;
	add.s32 	%r7, %r38, %r37;
	or.b16  	%rs6, %rs1, 1;
	mul.hi.u16 	%rs7, %rs6, 2341;
	shr.u16 	%rs8, %rs7, 1;
	mul.wide.u16 	%r39, %rs8, 3136;
	mul.lo.s16 	%rs9, %rs8, 56;
	sub.s16 	%rs10, %rs6, %rs9;
	cvt.u32.u16 	%r40, %rs10;
	or.b32  	%r8, %r39, %r40;
	or.b16  	%rs11, %rs1, 2;
	mul.hi.u16 	%rs12, %rs11, 2341;
	shr.u16 	%rs13, %rs12, 1;
	mul.wide.u16 	%r41, %rs13, 3136;
	mul.lo.s16 	%rs14, %rs13, 56;
	sub.s16 	%rs15, %rs11, %rs14;
	cvt.u32.u16 	%r42, %rs15;
	or.b32  	%r9, %r41, %r42;
	or.b16  	%rs16, %rs1, 3;
	mul.hi.u16 	%rs17, %rs16, 2341;
	shr.u16 	%rs18, %rs17, 1;
	mul.wide.u16 	%r43, %rs18, 3136;
	mul.lo.s16 	%rs19, %rs18, 56;
	sub.s16 	%rs20, %rs16, %rs19;
	cvt.u32.u16 	%r44, %rs20;
	or.b32  	%r10, %r43, %r44;
	mul.lo.s32 	%r45, %r2, 48;
	and.b32  	%r46, %r45, 768;
	and.b32  	%r47, %r33, 15;
	or.b32  	%r11, %r47, %r46;
	shl.b32 	%r48, %r4, 2;
	mov.u32 	%r49, _ZZ37fused_nn_conv2d_add_nn_relu_9_kernel0E18placeholder_shared;
	add.s32 	%r12, %r49, %r48;
	add.s32 	%r50, %r33, 1;
	shr.u32 	%r51, %r50, 4;
	add.s32 	%r13, %r32, %r51;
	shl.b32 	%r52, %r50, 4;
	and.b32  	%r53, %r52, 768;
	and.b32  	%r54, %r50, 15;
	or.b32  	%r14, %r54, %r53;
	add.s32 	%r55, %r33, 2;
	shr.u32 	%r56, %r55, 4;
	add.s32 	%r15, %r32, %r56;
	shl.b32 	%r57, %r55, 4;
	and.b32  	%r58, %r57, 768;
	and.b32  	%r59, %r55, 15;
	or.b32  	%r16, %r59, %r58;
	mov.f32 	%f109, 0f00000000;
	mov.b32 	%r95, 0;
	mov.f32 	%f110, %f109;
	mov.f32 	%f111, %f109;
	mov.f32 	%f112, %f109;
	mov.f32 	%f113, %f109;
	mov.f32 	%f114, %f109;
	mov.f32 	%f115, %f109;
	mov.f32 	%f116, %f109;
$L__BB9_1:
	setp.gt.u32 	%p1, %r2, 21;
	setp.gt.u32 	%p2, %r4, 511;
	shl.b32 	%r62, %r1, 2;
	mul.lo.s32 	%r63, %r2, 3;
	shr.u32 	%r64, %r63, 4;
	add.s32 	%r65, %r62, %r64;
	setp.gt.u32 	%p3, %r65, 31;
	bar.sync 	0;
	mad.lo.s32 	%r66, %r1, 6272, %r3;
	mad.lo.s32 	%r67, %r95, 50176, %r66;
	add.s32 	%r68, %r67, %r6;
	mul.wide.u32 	%rd7, %r68, 4;
	add.s64 	%rd8, %rd1, %rd7;
	ld.global.nc.f32 	%f26, [%rd8];
	st.shared.f32 	[%r7], %f26;
	add.s32 	%r69, %r67, %r8;
	mul.wide.u32 	%rd9, %r69, 4;
	add.s64 	%rd10, %rd1, %rd9;
	ld.global.nc.f32 	%f27, [%rd10];
	st.shared.f32 	[%r7+4], %f27;
	add.s32 	%r70, %r67, %r9;
	mul.wide.u32 	%rd11, %r70, 4;
	add.s64 	%rd12, %rd1, %rd11;
	ld.global.nc.f32 	%f28, [%rd12];
	st.shared.f32 	[%r7+8], %f28;
	add.s32 	%r71, %r67, %r10;
	mul.wide.u32 	%rd13, %r71, 4;
	add.s64 	%rd14, %rd1, %rd13;
	ld.global.nc.f32 	%f29, [%rd14];
	st.shared.f32 	[%r7+12], %f29;
	shl.b32 	%r72, %r95, 4;
	shl.b32 	%r73, %r5, 13;
	shl.b32 	%r74, %r1, 10;
	add.s32 	%r75, %r73, %r74;
	add.s32 	%r18, %r75, %r72;
	or.pred  	%p4, %p3, %p2;
	or.pred  	%p5, %p4, %p1;
	@%p5 bra 	$L__BB9_3;
	add.s32 	%r76, %r18, %r11;
	mul.wide.u32 	%rd15, %r76, 4;
	add.s64 	%rd16, %rd2, %rd15;
	ld.global.nc.f32 	%f30, [%rd16];
	st.shared.f32 	[%r12], %f30;
$L__BB9_3:
	setp.gt.u32 	%p6, %r2, 20;
	setp.gt.u32 	%p7, %r4, 510;
	setp.gt.u32 	%p8, %r13, 31;
	or.pred  	%p9, %p8, %p7;
	or.pred  	%p10, %p9, %p6;
	@%p10 bra 	$L__BB9_5;
	add.s32 	%r79, %r18, %r14;
	mul.wide.u32 	%rd17, %r79, 4;
	add.s64 	%rd18, %rd2, %rd17;
	ld.global.nc.f32 	%f31, [%rd18];
	st.shared.f32 	[%r12+4], %f31;
$L__BB9_5:
	setp.gt.u32 	%p11, %r4, 509;
	setp.gt.u32 	%p12, %r15, 31;
	or.pred  	%p14, %p12, %p11;
	or.pred  	%p15, %p14, %p6;
	@%p15 bra 	$L__BB9_7;
	add.s32 	%r82, %r18, %r16;
	mul.wide.u32 	%rd19, %r82, 4;
	add.s64 	%rd20, %rd2, %rd19;
	ld.global.nc.f32 	%f32, [%rd20];
	st.shared.f32 	[%r12+8], %f32;
$L__BB9_7:
	shl.b32 	%r84, %r2, 2;
	mov.u32 	%r85, _ZZ37fused_nn_conv2d_add_nn_relu_9_kernel0E15pad_temp_shared;
	add.s32 	%r86, %r84, %r85;
	add.s32 	%r97, %r86, 448;
	shl.b32 	%r87, %r1, 6;
	mov.u32 	%r88, _ZZ37fused_nn_conv2d_add_nn_relu_9_kernel0E18placeholder_shared;
	add.s32 	%r89, %r87, %r88;
	add.s32 	%r96, %r89, 1024;
	bar.sync 	0;
	mov.b32 	%r98, 448;
$L__BB9_8:
	ld.shared.f32 	%f33, [%r97+-448];
	ld.shared.f32 	%f34, [%r96+-1024];
	fma.rn.f32 	%f35, %f33, %f34, %f109;
	ld.shared.f32 	%f36, [%r96+-512];
	fma.rn.f32 	%f37, %f33, %f36, %f111;
	ld.shared.f32 	%f38, [%r96];
	fma.rn.f32 	%f39, %f33, %f38, %f113;
	ld.shared.f32 	%f40, [%r96+512];
	fma.rn.f32 	%f41, %f33, %f40, %f115;
	ld.shared.f32 	%f42, [%r97+-336];
	fma.rn.f32 	%f43, %f42, %f34, %f110;
	fma.rn.f32 	%f44, %f42, %f36, %f112;
	fma.rn.f32 	%f45, %f42, %f38, %f114;
	fma.rn.f32 	%f46, %f42, %f40, %f116;
	ld.shared.f32 	%f47, [%r97+-224];
	ld.shared.f32 	%f48, [%r96+-1020];
	fma.rn.f32 	%f49, %f47, %f48, %f35;
	ld.shared.f32 	%f50, [%r96+-508];
	fma.rn.f32 	%f51, %f47, %f50, %f37;
	ld.shared.f32 	%f52, [%r96+4];
	fma.rn.f32 	%f53, %f47, %f52, %f39;
	ld.shared.f32 	%f54, [%r96+516];
	fma.rn.f32 	%f55, %f47, %f54, %f41;
	ld.shared.f32 	%f56, [%r97+-112];
	fma.rn.f32 	%f57, %f56, %f48, %f43;
	fma.rn.f32 	%f58, %f56, %f50, %f44;
	fma.rn.f32 	%f59, %f56, %f52, %f45;
	fma.rn.f32 	%f60, %f56, %f54, %f46;
	ld.shared.f32 	%f61, [%r97];
	ld.shared.f32 	%f62, [%r96+-1016];
	fma.rn.f32 	%f63, %f61, %f62, %f49;
	ld.shared.f32 	%f64, [%r96+-504];
	fma.rn.f32 	%f65, %f61, %f64, %f51;
	ld.shared.f32 	%f66, [%r96+8];
	fma.rn.f32 	%f67, %f61, %f66, %f53;
	ld.shared.f32 	%f68, [%r96+520];
	fma.rn.f32 	%f69, %f61, %f68, %f55;
	ld.shared.f32 	%f70, [%r97+112];
	fma.rn.f32 	%f71, %f70, %f62, %f57;
	fma.rn.f32 	%f72, %f70, %f64, %f58;
	fma.rn.f32 	%f73, %f70, %f66, %f59;
	fma.rn.f32 	%f74, %f70, %f68, %f60;
	ld.shared.f32 	%f75, [%r97+224];
	ld.shared.f32 	%f76, [%r96+-1012];
	fma.rn.f32 	%f109, %f75, %f76, %f63;
	ld.shared.f32 	%f77, [%r96+-500];
	fma.rn.f32 	%f111, %f75, %f77, %f65;
	ld.shared.f32 	%f78, [%r96+12];
	fma.rn.f32 	%f113, %f75, %f78, %f67;
	ld.shared.f32 	%f79, [%r96+524];
	fma.rn.f32 	%f115, %f75, %f79, %f69;
	ld.shared.f32 	%f80, [%r97+336];
	fma.rn.f32 	%f110, %f80, %f76, %f71;
	fma.rn.f32 	%f112, %f80, %f77, %f72;
	fma.rn.f32 	%f114, %f80, %f78, %f73;
	fma.rn.f32 	%f116, %f80, %f79, %f74;
	add.s32 	%r98, %r98, 896;
	add.s32 	%r97, %r97, 896;
	add.s32 	%r96, %r96, 16;
	setp.ne.s32 	%p16, %r98, 4032;
	@%p16 bra 	$L__BB9_8;
	add.s32 	%r95, %r95, 1;
	setp.ne.s32 	%p17, %r95, 16;
	@%p17 bra 	$L__BB9_1;
	ld.param.u64 	%rd27, [fused_nn_conv2d_add_nn_relu_9_kernel0_param_2];
	cvta.to.global.u64 	%rd21, %rd4;
	cvta.to.global.u64 	%rd22, %rd27;
	shl.b32 	%r90, %r5, 5;
	add.s32 	%r91, %r90, %r1;
	mul.wide.u32 	%rd23, %r91, 4;
	add.s64 	%rd24, %rd21, %rd23;
	ld.global.nc.f32 	%f81, [%rd24];
	add.f32 	%f82, %f109, %f81;
	max.f32 	%f83, %f82, 0f00000000;
	mad.lo.s32 	%r92, %r1, 3136, %r2;
	mad.lo.s32 	%r93, %r5, 100352, %r92;
	add.s32 	%r94, %r93, %r3;
	mul.wide.u32 	%rd25, %r94, 4;
	add.s64 	%rd26, %rd22, %rd25;
	st.global.f32 	[%rd26], %f83;
	ld.global.nc.f32 	%f84, [%rd24+32];
	add.f32 	%f85, %f111, %f84;
	max.f32 	%f86, %f85, 0f00000000;
	st.global.f32 	[%rd26+100352], %f86;
	ld.global.nc.f32 	%f87, [%rd24+64];
	add.f32 	%f88, %f113, %f87;
	max.f32 	%f89, %f88, 0f00000000;
	st.global.f32 	[%rd26+200704], %f89;
	ld.global.nc.f32 	%f90, [%rd24+96];
	add.f32 	%f91, %f115, %f90;
	max.f32 	%f92, %f91, 0f00000000;
	st.global.f32 	[%rd26+301056], %f92;
	add.f32 	%f93, %f110, %f81;
	max.f32 	%f94, %f93, 0f00000000;
	st.global.f32 	[%rd26+112], %f94;
	add.f32 	%f95, %f112, %f84;
	max.f32 	%f96, %f95, 0f00000000;
	st.global.f32 	[%rd26+100464], %f96;
	add.f32 	%f97, %f114, %f87;
	max.f32 	%f98, %f97, 0f00000000;
	st.global.f32 	[%rd26+200816], %f98;
	add.f32 	%f99, %f116, %f90;
	max.f32 	%f100, %f99, 0f00000000;
	st.global.f32 	[%rd26+301168], %f100;
	ret;

}
	// .globl	fused_mean_kernel0
.visible .entry fused_mean_kernel0(
	.param .u64 .ptr .align 1 fused_mean_kernel0_param_0,
	.param .u64 .ptr .align 1 fused_mean_kernel0_param_1
)
{
	.reg .pred 	%p<10>;
	.reg .b32 	%r<21>;
	.reg .b32 	%f<20>;
	.reg .b64 	%rd<9>;

	ld.param.u64 	%rd3, [fused_mean_kernel0_param_0];
	ld.param.u64 	%rd2, [fused_mean_kernel0_param_1];
	cvta.to.global.u64 	%rd4, %rd3;
	mov.u32 	%r1, %tid.x;
	mov.u32 	%r2, %ctaid.x;
	mov.u32 	%r3, %tid.y;
	mad.lo.s32 	%r5, %r3, 49, %r1;
	mad.lo.s32 	%r6, %r2, 1568, %r5;
	setp.gt.u32 	%p1, %r1, 48;
	mul.wide.u32 	%rd5, %r6, 4;
	add.s64 	%rd1, %rd4, %rd5;
	mov.f32 	%f19, 0f00000000;
	@%p1 bra 	$L__BB10_2;
	ld.global.nc.f32 	%f6, [%rd1];
	add.f32 	%f19, %f6, 0f00000000;
$L__BB10_2:
	setp.gt.u32 	%p2, %r1, 16;
	@%p2 bra 	$L__BB10_4;
	ld.global.nc.f32 	%f7, [%rd1+128];
	add.f32 	%f19, %f19, %f7;
$L__BB10_4:
	// begin inline asm
	activemask.b32 %r7;
	// end inline asm
	mov.b32 	%r8, %f19;
	shfl.sync.down.b32	%r9|%p3, %r8, 16, 31, %r7;
	mov.b32 	%f8, %r9;
	add.f32 	%f9, %f19, %f8;
	mov.b32 	%r10, %f9;
	shfl.sync.down.b32	%r11|%p4, %r10, 8, 31, %r7;
	mov.b32 	%f10, %r11;
	add.f32 	%f11, %f9, %f10;
	mov.b32 	%r12, %f11;
	shfl.sync.down.b32	%r13|%p5, %r12, 4, 31, %r7;
	mov.b32 	%f12, %r13;
	add.f32 	%f13, %f11, %f12;
	mov.b32 	%r14, %f13;
	shfl.sync.down.b32	%r15|%p6, %r14, 2, 31, %r7;
	mov.b32 	%f14, %r15;
	add.f32 	%f15, %f13, %f14;
	mov.b32 	%r16, %f15;
	shfl.sync.down.b32	%r17|%p7, %r16, 1, 31, %r7;
	mov.b32 	%f16, %r17;
	add.f32 	%f17, %f15, %f16;
	mov.b32 	%r18, %f17;
	shfl.sync.idx.b32	%r4|%p8, %r18, 0, 31, %r7;
	setp.ne.s32 	%p9, %r1, 0;
	@%p9 bra 	$L__BB10_6;
	shl.b32 	%r19, %r2, 5;
	add.s32 	%r20, %r19, %r3;
	cvta.to.global.u64 	%rd6, %rd2;
	mul.wide.u32 	%rd7, %r20, 4;
	add.s64 	%rd8, %rd6, %rd7;
	st.global.u32 	[%rd8], %r4;
$L__BB10_6:
	ret;

}
	// .globl	fused_nn_conv2d_add_nn_relu_kernel0
.visible .entry fused_nn_conv2d_add_nn_relu_kernel0(
	.param .u64 .ptr .align 1 fused_nn_conv2d_add_nn_relu_kernel0_param_0,
	.param .u64 .ptr .align 1 fused_nn_conv2d_add_nn_relu_kernel0_param_1,
	.param .u64 .ptr .align 1 fused_nn_conv2d_add_nn_relu_kernel0_param_2,
	.param .u64 .ptr .align 1 fused_nn_conv2d_add_nn_relu_kernel0_param_3
)
{
	.reg .pred 	%p<23>;
	.reg .b16 	%rs<12>;
	.reg .b32 	%r<50>;
	.reg .b32 	%f<59>;
	.reg .b64 	%rd<28>;
	// demoted variable
	.shared .align 4 .b8 _ZZ35fused_nn_conv2d_add_nn_relu_kernel0E15pad_temp_shared[448];
	// demoted variable
	.shared .align 4 .b8 _ZZ35fused_nn_conv2d_add_nn_relu_kernel0E18placeholder_shared[2048];
	ld.param.u64 	%rd10, [fused_nn_conv2d_add_nn_relu_kernel0_param_0];
	ld.param.u64 	%rd11, [fused_nn_conv2d_add_nn_relu_kernel0_param_1];
	ld.param.u64 	%rd8, [fused_nn_conv2d_add_nn_relu_kernel0_param_2];
	ld.param.u64 	%rd9, [fused_nn_conv2d_add_nn_relu_kernel0_param_3];
	cvta.to.global.u64 	%rd1, %rd11;
	cvta.to.global.u64 	%rd12, %rd10;
	mov.u32 	%r1, %tid.z;
	shl.b32 	%r15, %r1, 2;
	mov.u32 	%r16, %tid.x;
	add.s32 	%r2, %r15, %r16;
	setp.lt.u32 	%p5, %r2, 112;
	setp.lt.u32 	%p6, %r16, 4;
	and.pred  	%p1, %p6, %p5;
	cvt.u16.u32 	%rs1, %r2;
	and.b16  	%rs2, %rs1, 255;
	mul.lo.s16 	%rs3, %rs2, 37;
	shr.u16 	%rs4, %rs3, 8;
	sub.s16 	%rs5, %rs1, %rs4;
	and.b16  	%rs6, %rs5, 254;
	shr.u16 	%rs7, %rs6, 1;
	add.s16 	%rs8, %rs7, %rs4;
	shr.u16 	%rs9, %rs8, 2;
	mul.wide.u16 	%r17, %rs9, 49;
	mov.u32 	%r18, %ctaid.y;
	mul.lo.s32 	%r3, %r18, 7;
	mul.lo.s16 	%rs10, %rs9, 7;
	sub.s16 	%rs11, %rs1, %rs10;
	cvt.u32.u16 	%r19, %rs11;
	and.b32  	%r20, %r19, 255;
	shl.b32 	%r21, %r2, 2;
	mov.u32 	%r22, _ZZ35fused_nn_conv2d_add_nn_relu_kernel0E15pad_temp_shared;
	add.s32 	%r4, %r22, %r21;
	mul.lo.s32 	%r23, %r16, 3;
	shr.u32 	%r24, %r23, 4;
	add.s32 	%r25, %r24, %r1;
	setp.gt.u32 	%p7, %r25, 31;
	shl.b32 	%r26, %r1, 4;
	add.s32 	%r27, %r26, %r23;
	setp.gt.u32 	%p8, %r27, 511;
	setp.gt.u32 	%p9, %r16, 5;
	or.pred  	%p10, %p9, %p8;
	mov.u32 	%r5, %ctaid.z;
	shl.b32 	%r28, %r5, 16;
	shl.b32 	%r29, %r1, 11;
	add.s32 	%r30, %r28, %r29;
	add.s32 	%r48, %r30, %r23;
	shl.b32 	%r31, %r27, 2;
	mov.u32 	%r32, _ZZ35fused_nn_conv2d_add_nn_relu_kernel0E18placeholder_shared;
	add.s32 	%r7, %r32, %r31;
	add.s32 	%r33, %r23, 1;
	shr.u32 	%r34, %r33, 4;
	add.s32 	%r35, %r34, %r1;
	setp.gt.u32 	%p12, %r35, 31;
	setp.gt.u32 	%p13, %r27, 510;
	setp.gt.u32 	%p14, %r16, 4;
	or.pred  	%p15, %p14, %p13;
	add.s32 	%r36, %r23, 2;
	shr.u32 	%r37, %r36, 4;
	add.s32 	%r38, %r37, %r1;
	setp.gt.u32 	%p17, %r38, 31;
	setp.gt.u32 	%p18, %r27, 509;
	or.pred  	%p19, %p14, %p18;
	shl.b32 	%r39, %r16, 2;
	add.s32 	%r8, %r22, %r39;
	shl.b32 	%r40, %r1, 6;
	add.s32 	%r9, %r32, %r40;
	or.pred  	%p2, %p7, %p10;
	or.pred  	%p3, %p12, %p15;
	or.pred  	%p4, %p17, %p19;
	mul.wide.u32 	%rd13, %r16, 12;
	mul.wide.u32 	%rd14, %r30, 4;
	add.s64 	%rd15, %rd13, %rd14;
	add.s64 	%rd16, %rd15, %rd1;
	add.s64 	%rd27, %rd16, 8;
	add.s32 	%r41, %r17, %r3;
	add.s32 	%r42, %r41, %r20;
	mul.wide.u32 	%rd17, %r42, 4;
	add.s64 	%rd26, %rd12, %rd17;
	mov.f32 	%f58, 0f00000000;
	mov.b32 	%r49, 0;
	not.pred 	%p21, %p1;
$L__BB11_1:
	bar.sync 	0;
	@%p21 bra 	$L__BB11_3;
	ld.global.nc.f32 	%f4, [%rd26];
	st.shared.f32 	[%r4], %f4;
$L__BB11_3:
	@%p2 bra 	$L__BB11_5;
	mul.wide.u32 	%rd18, %r48, 4;
	add.s64 	%rd19, %rd1, %rd18;
	ld.global.nc.f32 	%f5, [%rd19];
	st.shared.f32 	[%r7], %f5;
$L__BB11_5:
	@%p3 bra 	$L__BB11_7;
	ld.global.nc.f32 	%f6, [%rd27+-4];
	st.shared.f32 	[%r7+4], %f6;
$L__BB11_7:
	@%p4 bra 	$L__BB11_9;
	ld.global.nc.f32 	%f7, [%rd27];
	st.shared.f32 	[%r7+8], %f7;
$L__BB11_9:
	bar.sync 	0;
	ld.shared.f32 	%f8, [%r8];
	ld.shared.f32 	%f9, [%r9];
	fma.rn.f32 	%f10, %f8, %f9, %f58;
	ld.shared.f32 	%f11, [%r8+28];
	ld.shared.f32 	%f12, [%r9+4];
	fma.rn.f32 	%f13, %f11, %f12, %f10;
	ld.shared.f32 	%f14, [%r8+56];
	ld.shared.f32 	%f15, [%r9+8];
	fma.rn.f32 	%f16, %f14, %f15, %f13;
	ld.shared.f32 	%f17, [%r8+84];
	ld.shared.f32 	%f18, [%r9+12];
	fma.rn.f32 	%f19, %f17, %f18, %f16;
	ld.shared.f32 	%f20, [%r8+112];
	ld.shared.f32 	%f21, [%r9+16];
	fma.rn.f32 	%f22, %f20, %f21, %f19;
	ld.shared.f32 	%f23, [%r8+140];
	ld.shared.f32 	%f24, [%r9+20];
	fma.rn.f32 	%f25, %f23, %f24, %f22;
	ld.shared.f32 	%f26, [%r8+168];
	ld.shared.f32 	%f27, [%r9+24];
	fma.rn.f32 	%f28, %f26, %f27, %f25;
	ld.shared.f32 	%f29, [%r8+196];
	ld.shared.f32 	%f30, [%r9+28];
	fma.rn.f32 	%f31, %f29, %f30, %f28;
	ld.shared.f32 	%f32, [%r8+224];
	ld.shared.f32 	%f33, [%r9+32];
	fma.rn.f32 	%f34, %f32, %f33, %f31;
	ld.shared.f32 	%f35, [%r8+252];
	ld.shared.f32 	%f36, [%r9+36];
	fma.rn.f32 	%f37, %f35, %f36, %f34;
	ld.shared.f32 	%f38, [%r8+280];
	ld.shared.f32 	%f39, [%r9+40];
	fma.rn.f32 	%f40, %f38, %f39, %f37;
	ld.shared.f32 	%f41, [%r8+308];
	ld.shared.f32 	%f42, [%r9+44];
	fma.rn.f32 	%f43, %f41, %f42, %f40;
	ld.shared.f32 	%f44, [%r8+336];
	ld.shared.f32 	%f45, [%r9+48];
	fma.rn.f32 	%f46, %f44, %f45, %f43;
	ld.shared.f32 	%f47, [%r8+364];
	ld.shared.f32 	%f48, [%r9+52];
	fma.rn.f32 	%f49, %f47, %f48, %f46;
	ld.shared.f32 	%f50, [%r8+392];
	ld.shared.f32 	%f51, [%r9+56];
	fma.rn.f32 	%f52, %f50, %f51, %f49;
	ld.shared.f32 	%f53, [%r8+420];
	ld.shared.f32 	%f54, [%r9+60];
	fma.rn.f32 	%f58, %f53, %f54, %f52;
	add.s32 	%r49, %r49, 1;
	add.s64 	%rd27, %rd27, 64;
	add.s32 	%r48, %r48, 16;
	add.s64 	%rd26, %rd26, 3136;
	setp.ne.s32 	%p22, %r49, 128;
	@%p22 bra 	$L__BB11_1;
	cvta.to.global.u64 	%rd20, %rd9;
	cvta.to.global.u64 	%rd21, %rd8;
	shl.b32 	%r43, %r5, 5;
	add.s32 	%r44, %r43, %r1;
	mul.wide.u32 	%rd22, %r44, 4;
	add.s64 	%rd23, %rd20, %rd22;
	ld.global.nc.f32 	%f55, [%rd23];
	add.f32 	%f56, %f58, %f55;
	max.f32 	%f57, %f56, 0f00000000;
	mad.lo.s32 	%r45, %r1, 45, %r2;
	mad.lo.s32 	%r46, %r5, 1568, %r45;
	add.s32 	%r47, %r46, %r3;
	mul.wide.u32 	%rd24, %r47, 4;
	add.s64 	%rd25, %rd21, %rd24;
	st.global.f32 	[%rd25], %f57;
	ret;

}
	// .globl	fused_nn_contrib_conv2d_winograd_without_weight_transform_add_nn_relu_kernel2
.visible .entry fused_nn_contrib_conv2d_winograd_without_weight_transform_add_nn_relu_kernel2(
	.param .u64 .ptr .align 1 fused_nn_contrib_conv2d_winograd_without_weight_transform_add_nn_relu_kernel2_param_0,
	.param .u64 .ptr .align 1 fused_nn_contrib_conv2d_winograd_without_weight_transform_add_nn_relu_kernel2_param_1,
	.param .u64 .ptr .align 1 fused_nn_contrib_conv2d_winograd_without_weight_transform_add_nn_relu_kernel2_param_2
)
{
	.reg .pred 	%p<4>;
	.reg .b32 	%r<16>;
	.reg .b32 	%f<63>;
	.reg .b64 	%rd<13>;

	ld.param.u64 	%rd2, [fused_nn_contrib_conv2d_winograd_without_weight_transform_add_nn_relu_kernel2_param_0];
	ld.param.u64 	%rd3, [fused_nn_contrib_conv2d_winograd_without_weight_transform_add_nn_relu_kernel2_param_1];
	ld.param.u64 	%rd4, [fused_nn_contrib_conv2d_winograd_without_weight_transform_add_nn_relu_kernel2_param_2];
	cvta.to.global.u64 	%rd5, %rd3;
	cvta.to.global.u64 	%rd6, %rd4;
	cvta.to.global.u64 	%rd7, %rd2;
	mov.u32 	%r3, %ctaid.x;
	shl.b32 	%r4, %r3, 7;
	mov.u32 	%r5, %tid.x;
	add.s32 	%r6, %r4, %r5;
	mul.wide.u32 	%rd8, %r6, 4;
	add.s64 	%rd9, %rd7, %rd8;
	ld.global.nc.f32 	%f5, [%rd9];
	add.f32 	%f6, %f5, 0f00000000;
	ld.global.nc.f32 	%f7, [%rd9+32768];
	add.f32 	%f8, %f6, %f7;
	ld.global.nc.f32 	%f9, [%rd9+65536];
	add.f32 	%f10, %f8, %f9;
	ld.global.nc.f32 	%f11, [%rd9+131072];
	add.f32 	%f12, %f10, %f11;
	ld.global.nc.f32 	%f13, [%rd9+163840];
	add.f32 	%f14, %f12, %f13;
	ld.global.nc.f32 	%f15, [%rd9+196608];
	add.f32 	%f16, %f14, %f15;
	ld.global.nc.f32 	%f17, [%rd9+262144];
	add.f32 	%f18, %f16, %f17;
	ld.global.nc.f32 	%f19, [%rd9+294912];
	add.f32 	%f20, %f18, %f19;
	ld.global.nc.f32 	%f21, [%rd9+327680];
	add.f32 	%f22, %f20, %f21;
	mov.f32 	%f23, 0f00000000;
	sub.f32 	%f24, %f23, %f7;
	add.f32 	%f25, %f24, %f9;
	ld.global.nc.f32 	%f26, [%rd9+98304];
	add.f32 	%f27, %f25, %f26;
	sub.f32 	%f28, %f27, %f13;
	add.f32 	%f29, %f28, %f15;
	ld.global.nc.f32 	%f30, [%rd9+229376];
	add.f32 	%f31, %f29, %f30;
	sub.f32 	%f32, %f31, %f19;
	add.f32 	%f33, %f32, %f21;
	ld.global.nc.f32 	%f34, [%rd9+360448];
	add.f32 	%f1, %f33, %f34;
	sub.f32 	%f35, %f23, %f11;
	sub.f32 	%f36, %f35, %f13;
	sub.f32 	%f37, %f36, %f15;
	add.f32 	%f38, %f37, %f17;
	add.f32 	%f39, %f38, %f19;
	add.f32 	%f40, %f39, %f21;
	ld.global.nc.f32 	%f41, [%rd9+393216];
	add.f32 	%f42, %f40, %f41;
	ld.global.nc.f32 	%f43, [%rd9+425984];
	add.f32 	%f44, %f42, %f43;
	ld.global.nc.f32 	%f45, [%rd9+458752];
	add.f32 	%f2, %f44, %f45;
	add.f32 	%f46, %f13, 0f00000000;
	sub.f32 	%f47, %f46, %f15;
	sub.f32 	%f48, %f47, %f30;
	sub.f32 	%f49, %f48, %f19;
	add.f32 	%f50, %f49, %f21;
	add.f32 	%f51, %f50, %f34;
	sub.f32 	%f52, %f51, %f43;
	add.f32 	%f53, %f52, %f45;
	ld.global.nc.f32 	%f54, [%rd9+491520];
	add.f32 	%f3, %f53, %f54;
	shr.u32 	%r7, %r5, 2;
	and.b32  	%r1, %r7, 3;
	shl.b32 	%r8, %r5, 1;
	and.b32  	%r2, %r8, 6;
	shl.b32 	%r9, %r3, 3;
	shr.u32 	%r10, %r5, 4;
	add.s32 	%r11, %r9, %r10;
	mul.wide.u32 	%rd10, %r11, 4;
	add.s64 	%rd11, %rd6, %rd10;
	mul.lo.s32 	%r12, %r3, 392;
	mad.lo.s32 	%r13, %r10, 49, %r12;
	add.s32 	%r14, %r13, %r2;
	mad.lo.s32 	%r15, %r1, 14, %r14;
	ld.global.nc.f32 	%f4, [%rd11];
	add.f32 	%f55, %f22, %f4;
	max.f32 	%f56, %f55, 0f00000000;
	mul.wide.u32 	%rd12, %r15, 4;
	add.s64 	%rd1, %rd5, %rd12;
	st.global.f32 	[%rd1], %f56;
	setp.eq.s32 	%p1, %r2, 6;
	@%p1 bra 	$L__BB12_2;
	add.f32 	%f57, %f1, %f4;
	max.f32 	%f58, %f57, 0f00000000;
	st.global.f32 	[%rd1+4], %f58;
$L__BB12_2:
	setp.eq.s32 	%p2, %r1, 3;
	@%p2 bra 	$L__BB12_5;
	setp.eq.s32 	%p3, %r2, 6;
	add.f32 	%f59, %f2, %f4;
	max.f32 	%f60, %f59, 0f00000000;
	st.global.f32 	[%rd1+28], %f60;
	@%p3 bra 	$L__BB12_5;
	add.f32 	%f61, %f3, %f4;
	max.f32 	%f62, %f61, 0f00000000;
	st.global.f32 	[%rd1+32], %f62;
$L__BB12_5:
	ret;

}
	// .globl	fused_nn_contrib_conv2d_winograd_without_weight_transform_add_nn_relu_2_kernel0
.visible .entry fused_nn_contrib_conv2d_winograd_without_weight_transform_add_nn_relu_2_kernel0(
	.param .u64 .ptr .align 1 fused_nn_contrib_conv2d_winograd_without_weight_transform_add_nn_relu_2_kernel0_param_0,
	.param .u64 .ptr .align 1 fused_nn_contrib_conv2d_winograd_without_weight_transform_add_nn_relu_2_kernel0_param_1
)
{
	.reg .pred 	%p<24>;
	.reg .b32 	%r<15>;
	.reg .b32 	%f<105>;
	.reg .b64 	%rd<11>;

	ld.param.u64 	%rd4, [fused_nn_contrib_conv2d_winograd_without_weight_transform_add_nn_relu_2_kernel0_param_0];
	ld.param.u64 	%rd3, [fused_nn_contrib_conv2d_winograd_without_weight_transform_add_nn_relu_2_kernel0_param_1];
	cvta.to.global.u64 	%rd1, %rd4;
	mov.u32 	%r5, %ctaid.x;
	shl.b32 	%r6, %r5, 7;
	mov.u32 	%r7, %tid.x;
	add.s32 	%r1, %r6, %r7;
	mul.hi.u32 	%r8, %r1, 1402438301;
	shr.u32 	%r9, %r8, 6;
	mul.lo.s32 	%r10, %r9, 196;
	sub.s32 	%r2, %r1, %r10;
	mul.hi.u32 	%r11, %r1, -1840700269;
	shr.u32 	%r12, %r11, 3;
	mul.lo.s32 	%r13, %r12, 14;
	sub.s32 	%r3, %r1, %r13;
	shl.b32 	%r14, %r3, 1;
	setp.lt.u32 	%p3, %r2, 14;
	setp.eq.s32 	%p4, %r3, 0;
	mad.lo.s32 	%r4, %r12, 56, %r14;
	mul.wide.u32 	%rd5, %r4, 4;
	add.s64 	%rd2, %rd1, %rd5;
	mov.f32 	%f93, 0f00000000;
	or.pred  	%p5, %p4, %p3;
	@%p5 bra 	$L__BB13_2;
	ld.global.nc.f32 	%f30, [%rd2+-116];
	add.f32 	%f93, %f30, 0f00000000;
$L__BB13_2:
	setp.lt.u32 	%p6, %r2, 14;
	mov.f32 	%f94, 0f00000000;
	@%p6 bra 	$L__BB13_4;
	ld.global.nc.f32 	%f94, [%rd2+-112];
$L__BB13_4:
	setp.lt.u32 	%p7, %r2, 14;
	mov.f32 	%f95, 0f00000000;
	@%p7 bra 	$L__BB13_6;
	ld.global.nc.f32 	%f95, [%rd2+-108];
$L__BB13_6:
	setp.lt.u32 	%p8, %r2, 14;
	setp.lt.u32 	%p1, %r3, 13;
	not.pred 	%p10, %p1;
	mov.f32 	%f96, 0f00000000;
	or.pred  	%p11, %p8, %p10;
	@%p11 bra 	$L__BB13_8;
	ld.global.nc.f32 	%f96, [%rd2+-104];
$L__BB13_8:
	setp.eq.s32 	%p12, %r3, 0;
	mov.f32 	%f97, 0f00000000;
	@%p12 bra 	$L__BB13_10;
	ld.global.nc.f32 	%f97, [%rd2+-4];
$L__BB13_10:
	setp.gt.u32 	%p13, %r3, 12;
	mul.wide.s32 	%rd6, %r4, 4;
	add.s64 	%rd7, %rd1, %rd6;
	ld.global.nc.f32 	%f11, [%rd7];
	ld.global.nc.f32 	%f12, [%rd2+4];
	mov.f32 	%f98, 0f00000000;
	@%p13 bra 	$L__BB13_12;
	ld.global.nc.f32 	%f98, [%rd2+8];
$L__BB13_12:
	setp.eq.s32 	%p14, %r3, 0;
	mov.f32 	%f99, 0f00000000;
	@%p14 bra 	$L__BB13_14;
	ld.global.nc.f32 	%f99, [%rd2+108];
$L__BB13_14:
	setp.gt.u32 	%p15, %r3, 12;
	ld.global.nc.f32 	%f17, [%rd2+112];
	ld.global.nc.f32 	%f18, [%rd2+116];
	mov.f32 	%f100, 0f00000000;
	@%p15 bra 	$L__BB13_16;
	ld.global.nc.f32 	%f100, [%rd2+120];
$L__BB13_16:
	setp.eq.s32 	%p16, %r3, 0;
	setp.gt.u32 	%p17, %r2, 181;
	mov.f32 	%f101, 0f00000000;
	or.pred  	%p18, %p16, %p17;
	@%p18 bra 	$L__BB13_18;
	ld.global.nc.f32 	%f101, [%rd2+220];
$L__BB13_18:
	setp.gt.u32 	%p19, %r2, 181;
	mov.f32 	%f102, 0f00000000;
	@%p19 bra 	$L__BB13_20;
	ld.global.nc.f32 	%f102, [%rd2+224];
$L__BB13_20:
	setp.gt.u32 	%p21, %r2, 181;
	mov.f32 	%f103, 0f00000000;
	mov.pred 	%p23, 0;
	@%p21 bra 	$L__BB13_22;
	ld.global.nc.f32 	%f103, [%rd2+228];
	mov.pred 	%p23, %p1;
$L__BB13_22:
	mov.f32 	%f104, 0f00000000;
	not.pred 	%p22, %p23;
	@%p22 bra 	$L__BB13_24;
	ld.global.nc.f32 	%f104, [%rd2+232];
$L__BB13_24:
	cvta.to.global.u64 	%rd8, %rd3;
	sub.f32 	%f42, %f93, %f95;
	sub.f32 	%f43, %f42, %f99;
	add.f32 	%f44, %f43, %f18;
	mov.f32 	%f45, 0f00000000;
	sub.f32 	%f46, %f45, %f94;
	add.f32 	%f47, %f46, %f95;
	add.f32 	%f48, %f47, %f17;
	sub.f32 	%f49, %f48, %f18;
	add.f32 	%f50, %f94, 0f00000000;
	add.f32 	%f51, %f50, %f95;
	sub.f32 	%f52, %f51, %f17;
	sub.f32 	%f53, %f52, %f18;
	add.f32 	%f54, %f46, %f96;
	add.f32 	%f55, %f54, %f17;
	sub.f32 	%f56, %f55, %f100;
	sub.f32 	%f57, %f45, %f97;
	add.f32 	%f58, %f57, %f12;
	add.f32 	%f59, %f58, %f99;
	sub.f32 	%f60, %f59, %f18;
	add.f32 	%f61, %f11, 0f00000000;
	sub.f32 	%f62, %f61, %f12;
	sub.f32 	%f63, %f62, %f17;
	add.f32 	%f64, %f63, %f18;
	sub.f32 	%f65, %f45, %f11;
	sub.f32 	%f66, %f65, %f12;
	add.f32 	%f67, %f66, %f17;
	add.f32 	%f68, %f67, %f18;
	sub.f32 	%f69, %f61, %f98;
	sub.f32 	%f70, %f69, %f17;
	add.f32 	%f71, %f70, %f100;
	add.f32 	%f72, %f97, 0f00000000;
	sub.f32 	%f73, %f72, %f12;
	add.f32 	%f74, %f73, %f99;
	sub.f32 	%f75, %f74, %f18;
	add.f32 	%f76, %f65, %f12;
	sub.f32 	%f77, %f76, %f17;
	add.f32 	%f78, %f77, %f18;
	add.f32 	%f79, %f61, %f12;
	add.f32 	%f80, %f79, %f17;
	add.f32 	%f81, %f80, %f18;
	add.f32 	%f82, %f65, %f98;
	sub.f32 	%f83, %f82, %f17;
	add.f32 	%f84, %f83, %f100;
	add.f32 	%f85, %f58, %f101;
	sub.f32 	%f86, %f85, %f103;
	sub.f32 	%f87, %f62, %f102;
	add.f32 	%f88, %f87, %f103;
	add.f32 	%f89, %f66, %f102;
	add.f32 	%f90, %f89, %f103;
	sub.f32 	%f91, %f69, %f102;
	add.f32 	%f92, %f91, %f104;
	mul.wide.u32 	%rd9, %r1, 4;
	add.s64 	%rd10, %rd8, %rd9;
	st.global.f32 	[%rd10], %f44;
	st.global.f32 	[%rd10+100352], %f49;
	st.global.f32 	[%rd10+200704], %f53;
	st.global.f32 	[%rd10+301056], %f56;
	st.global.f32 	[%rd10+401408], %f60;
	st.global.f32 	[%rd10+501760], %f64;
	st.global.f32 	[%rd10+602112], %f68;
	st.global.f32 	[%rd10+702464], %f71;
	st.global.f32 	[%rd10+802816], %f75;
	st.global.f32 	[%rd10+903168], %f78;
	st.global.f32 	[%rd10+1003520], %f81;
	st.global.f32 	[%rd10+1103872], %f84;
	st.global.f32 	[%rd10+1204224], %f86;
	st.global.f32 	[%rd10+1304576], %f88;
	st.global.f32 	[%rd10+1404928], %f90;
	st.global.f32 	[%rd10+1505280], %f92;
	ret;

}
	// .globl	fused_nn_contrib_conv2d_winograd_without_weight_transform_add_nn_relu_kernel1
.visible .entry fused_nn_contrib_conv2d_winograd_without_weight_transform_add_nn_relu_kernel1(
	.param .u64 .ptr .align 1 fused_nn_contrib_conv2d_winograd_without_weight_transform_add_nn_relu_kernel1_param_0,
	.param .u64 .ptr .align 1 fused_nn_contrib_conv2d_winograd_without_weight_transform_add_nn_relu_kernel1_param_1,
	.param .u64 .ptr .align 1 fused_nn_contrib_conv2d_winograd_without_weight_transform_add_nn_relu_kernel1_param_2
)
{
	.reg .pred 	%p<3>;
	.reg .b32 	%r<54>;
	.reg .b32 	%f<72>;
	.reg .b64 	%rd<13>;
	// demoted variable
	.shared .align 4 .b8 _ZZ77fused_nn_contrib_conv2d_winograd_without_weight_transform_add_nn_relu_kernel1E18placeholder_shared[4096];
	// demoted variable
	.shared .align 4 .b8 _ZZ77fused_nn_contrib_conv2d_winograd_without_weight_transform_add_nn_relu_kernel1E16data_pack_shared[1024];
	ld.param.u64 	%rd4, [fused_nn_contrib_conv2d_winograd_without_weight_transform_add_nn_relu_kernel1_param_0];
	ld.param.u64 	%rd5, [fused_nn_contrib_conv2d_winograd_without_weight_transform_add_nn_relu_kernel1_param_1];
	ld.param.u64 	%rd3, [fused_nn_contrib_conv2d_winograd_without_weight_transform_add_nn_relu_kernel1_param_2];
	cvta.to.global.u64 	%rd1, %rd4;
	cvta.to.global.u64 	%rd2, %rd5;
	mov.u32 	%r20, %ctaid.z;
	shl.b32 	%r21, %r20, 18;
	mov.u32 	%r22, %tid.y;
	mov.u32 	%r1, %tid.x;
	shl.b32 	%r2, %r22, 6;
	shl.b32 	%r23, %r1, 3;
	add.s32 	%r24, %r2, %r23;
	and.b32  	%r25, %r24, 130560;
	mov.u32 	%r3, %ctaid.y;
	shl.b32 	%r26, %r3, 6;
	shl.b32 	%r27, %r22, 3;
	add.s32 	%r28, %r27, %r1;
	and.b32  	%r29, %r28, 63;
	add.s32 	%r30, %r26, %r21;
	add.s32 	%r31, %r30, %r25;
	or.b32  	%r4, %r31, %r29;
	shl.b32 	%r5, %r20, 13;
	add.s32 	%r6, %r28, %r5;
	shl.b32 	%r32, %r28, 2;
	mov.u32 	%r33, _ZZ77fused_nn_contrib_conv2d_winograd_without_weight_transform_add_nn_relu_kernel1E18placeholder_shared;
	add.s32 	%r7, %r33, %r32;
	mov.u32 	%r34, _ZZ77fused_nn_contrib_conv2d_winograd_without_weight_transform_add_nn_relu_kernel1E16data_pack_shared;
	add.s32 	%r8, %r34, %r32;
	shl.b32 	%r35, %r22, 4;
	add.s32 	%r36, %r35, %r33;
	add.s32 	%r9, %r36, 256;
	mov.b32 	%r50, 0;
	mov.f32 	%f64, 0f00000000;
	mov.f32 	%f65, %f64;
	mov.f32 	%f66, %f64;
	mov.f32 	%f67, %f64;
	mov.f32 	%f68, %f64;
	mov.f32 	%f69, %f64;
	mov.f32 	%f70, %f64;
	mov.f32 	%f71, %f64;
$L__BB14_1:
	mov.u32 	%r39, _ZZ77fused_nn_contrib_conv2d_winograd_without_weight_transform_add_nn_relu_kernel1E16data_pack_shared;
	add.s32 	%r40, %r23, %r39;
	add.s32 	%r52, %r40, 68;
	bar.sync 	0;
	shl.b32 	%r41, %r50, 13;
	add.s32 	%r42, %r4, %r41;
	mul.wide.u32 	%rd6, %r42, 4;
	add.s64 	%rd7, %rd1, %rd6;
	ld.global.nc.f32 	%f26, [%rd7];
	st.shared.f32 	[%r7], %f26;
	ld.global.nc.f32 	%f27, [%rd7+4096];
	st.shared.f32 	[%r7+512], %f27;
	ld.global.nc.f32 	%f28, [%rd7+8192];
	st.shared.f32 	[%r7+1024], %f28;
	ld.global.nc.f32 	%f29, [%rd7+12288];
	st.shared.f32 	[%r7+1536], %f29;
	ld.global.nc.f32 	%f30, [%rd7+16384];
	st.shared.f32 	[%r7+2048], %f30;
	ld.global.nc.f32 	%f31, [%rd7+20480];
	st.shared.f32 	[%r7+2560], %f31;
	ld.global.nc.f32 	%f32, [%rd7+24576];
	st.shared.f32 	[%r7+3072], %f32;
	ld.global.nc.f32 	%f33, [%rd7+28672];
	st.shared.f32 	[%r7+3584], %f33;
	shl.b32 	%r43, %r50, 8;
	add.s32 	%r44, %r6, %r43;
	mul.wide.u32 	%rd8, %r44, 4;
	add.s64 	%rd9, %rd2, %rd8;
	ld.global.nc.f32 	%f34, [%rd9];
	st.shared.f32 	[%r8], %f34;
	ld.global.nc.f32 	%f35, [%rd9+512];
	st.shared.f32 	[%r8+512], %f35;
	bar.sync 	0;
	mov.b32 	%r53, 64;
	mov.u32 	%r51, %r9;
$L__BB14_2:
	ld.shared.f32 	%f36, [%r51+-256];
	ld.shared.f32 	%f37, [%r52+-68];
	fma.rn.f32 	%f38, %f36, %f37, %f71;
	ld.shared.f32 	%f39, [%r52+-64];
	fma.rn.f32 	%f40, %f36, %f39, %f70;
	ld.shared.f32 	%f41, [%r51+-252];
	fma.rn.f32 	%f42, %f41, %f37, %f69;
	fma.rn.f32 	%f43, %f41, %f39, %f68;
	ld.shared.f32 	%f44, [%r51+-248];
	fma.rn.f32 	%f45, %f44, %f37, %f67;
	fma.rn.f32 	%f46, %f44, %f39, %f66;
	ld.shared.f32 	%f47, [%r51+-244];
	fma.rn.f32 	%f48, %f47, %f37, %f65;
	fma.rn.f32 	%f49, %f47, %f39, %f64;
	ld.shared.f32 	%f50, [%r51];
	ld.shared.f32 	%f51, [%r52+-4];
	fma.rn.f32 	%f71, %f50, %f51, %f38;
	ld.shared.f32 	%f52, [%r52];
	fma.rn.f32 	%f70, %f50, %f52, %f40;
	ld.shared.f32 	%f53, [%r51+4];
	fma.rn.f32 	%f69, %f53, %f51, %f42;
	fma.rn.f32 	%f68, %f53, %f52, %f43;
	ld.shared.f32 	%f54, [%r51+8];
	fma.rn.f32 	%f67, %f54, %f51, %f45;
	fma.rn.f32 	%f66, %f54, %f52, %f46;
	ld.shared.f32 	%f55, [%r51+12];
	fma.rn.f32 	%f65, %f55, %f51, %f48;
	fma.rn.f32 	%f64, %f55, %f52, %f49;
	add.s32 	%r53, %r53, 128;
	add.s32 	%r52, %r52, 128;
	add.s32 	%r51, %r51, 512;
	setp.ne.s32 	%p1, %r53, 1088;
	@%p1 bra 	$L__BB14_2;
	add.s32 	%r50, %r50, 1;
	setp.ne.s32 	%p2, %r50, 32;
	@%p2 bra 	$L__BB14_1;
	cvta.to.global.u64 	%rd10, %rd3;
	shl.b32 	%r45, %r3, 10;
	add.s32 	%r46, %r5, %r45;
	add.s32 	%r47, %r46, %r2;
	shl.b32 	%r48, %r1, 1;
	add.s32 	%r49, %r47, %r48;
	mul.wide.u32 	%rd11, %r49, 4;
	add.s64 	%rd12, %rd10, %rd11;
	st.global.f32 	[%rd12], %f71;
	st.global.f32 	[%rd12+4], %f70;
	st.global.f32 	[%rd12+64], %f69;
	st.global.f32 	[%rd12+68], %f68;
	st.global.f32 	[%rd12+128], %f67;
	st.global.f32 	[%rd12+132], %f66;
	st.global.f32 	[%rd12+192], %f65;
	st.global.f32 	[%rd12+196], %f64;
	ret;

}
	// .globl	fused_nn_contrib_conv2d_winograd_without_weight_transform_add_nn_relu_2_kernel1
.visible .entry fused_nn_contrib_conv2d_winograd_without_weight_transform_add_nn_relu_2_kernel1(
	.param .u64 .ptr .align 1 fused_nn_contrib_conv2d_winograd_without_weight_transform_add_nn_relu_2_kernel1_param_0,
	.param .u64 .ptr .align 1 fused_nn_contrib_conv2d_winograd_without_weight_transform_add_nn_relu_2_kernel1_param_1,
	.param .u64 .ptr .align 1 fused_nn_contrib_conv2d_winograd_without_weight_transform_add_nn_relu_2_kernel1_param_2
)
{
	.reg .pred 	%p<7>;
	.reg .b16 	%rs<7>;
	.reg .b32 	%r<70>;
	.reg .b32 	%f<129>;
	.reg .b64 	%rd<19>;
	// demoted variable
	.shared .align 4 .b8 _ZZ79fused_nn_contrib_conv2d_winograd_without_weight_transform_add_nn_relu_2_kernel1E18placeholder_shared[2048];
	// demoted variable
	.shared .align 4 .b8 _ZZ79fused_nn_contrib_conv2d_winograd_without_weight_transform_add_nn_relu_2_kernel1E16data_pack_shared[6272];
	ld.param.u64 	%rd4, [fused_nn_contrib_conv2d_winograd_without_weight_transform_add_nn_relu_2_kernel1_param_0];
	cvta.to.global.u64 	%rd1, %rd4;
	mov.u32 	%r24, %ctaid.z;
	shl.b32 	%r1, %r24, 14;
	mov.u32 	%r2, %tid.y;
	mov.u32 	%r3, %tid.x;
	mad.lo.s32 	%r25, %r2, 49, %r3;
	shl.b32 	%r26, %r25, 2;
	and.b32  	%r27, %r26, 524160;
	mov.u32 	%r4, %ctaid.y;
	shl.b32 	%r28, %r4, 5;
	and.b32  	%r29, %r25, 31;
	or.b32  	%r30, %r29, %r28;
	add.s32 	%r5, %r30, %r27;
	mov.u32 	%r31, _ZZ79fused_nn_contrib_conv2d_winograd_without_weight_transform_add_nn_relu_2_kernel1E18placeholder_shared;
	add.s32 	%r6, %r31, %r26;
	add.s32 	%r32, %r26, 784;
	and.b32  	%r33, %r32, 1048448;
	add.s32 	%r34, %r25, 4;
	and.b32  	%r35, %r34, 31;
	or.b32  	%r36, %r35, %r28;
	add.s32 	%r7, %r36, %r33;
	setp.lt.u32 	%p2, %r25, 120;
	setp.lt.u32 	%p3, %r2, 3;
	and.pred  	%p1, %p3, %p2;
	add.s32 	%r37, %r26, 1568;
	and.b32  	%r38, %r37, 3968;
	add.s32 	%r39, %r25, 8;
	and.b32  	%r40, %r39, 31;
	or.b32  	%r41, %r40, %r28;
	add.s32 	%r8, %r41, %r38;
	mul.lo.s32 	%r9, %r24, 25088;
	cvt.u16.u32 	%rs1, %r25;
	shr.u16 	%rs2, %rs1, 1;
	mul.hi.u16 	%rs3, %rs2, 2675;
	shr.u16 	%rs4, %rs3, 1;
	mul.wide.u16 	%r42, %rs4, 196;
	mov.u32 	%r43, %ctaid.x;
	mul.lo.s32 	%r10, %r43, 98;
	mul.lo.s16 	%rs5, %rs4, 98;
	sub.s16 	%rs6, %rs1, %rs5;
	cvt.u32.u16 	%r44, %rs6;
	add.s32 	%r45, %r10, %r9;
	add.s32 	%r46, %r45, %r44;
	add.s32 	%r11, %r46, %r42;
	mov.f32 	%f113, 0f00000000;
	mov.b32 	%r66, 0;
	not.pred 	%p4, %p1;
	mov.f32 	%f114, %f113;
	mov.f32 	%f115, %f113;
	mov.f32 	%f116, %f113;
	mov.f32 	%f117, %f113;
	mov.f32 	%f118, %f113;
	mov.f32 	%f119, %f113;
	mov.f32 	%f120, %f113;
	mov.f32 	%f121, %f113;
	mov.f32 	%f122, %f113;
	mov.f32 	%f123, %f113;
	mov.f32 	%f124, %f113;
	mov.f32 	%f125, %f113;
	mov.f32 	%f126, %f113;
	mov.f32 	%f127, %f113;
	mov.f32 	%f128, %f113;
$L__BB15_1:
	bar.sync 	0;
	shl.b32 	%r47, %r66, 11;
	add.s32 	%r13, %r47, %r1;
	add.s32 	%r48, %r5, %r13;
	mul.wide.u32 	%rd5, %r48, 4;
	add.s64 	%rd6, %rd1, %rd5;
	ld.global.nc.f32 	%f50, [%rd6];
	st.shared.f32 	[%r6], %f50;
	add.s32 	%r49, %r7, %r13;
	mul.wide.u32 	%rd7, %r49, 4;
	add.s64 	%rd8, %rd1, %rd7;
	ld.global.nc.f32 	%f51, [%rd8];
	st.shared.f32 	[%r6+784], %f51;
	@%p4 bra 	$L__BB15_3;
	add.s32 	%r50, %r8, %r13;
	mul.wide.u32 	%rd9, %r50, 4;
	add.s64 	%rd10, %rd1, %rd9;
	ld.global.nc.f32 	%f52, [%rd10];
	st.shared.f32 	[%r6+1568], %f52;
$L__BB15_3:
	ld.param.u64 	%rd17, [fused_nn_contrib_conv2d_winograd_without_weight_transform_add_nn_relu_2_kernel1_param_1];
	shl.b32 	%r52, %r3, 2;
	mov.u32 	%r53, _ZZ79fused_nn_contrib_conv2d_winograd_without_weight_transform_add_nn_relu_2_kernel1E16data_pack_shared;
	add.s32 	%r54, %r52, %r53;
	add.s32 	%r67, %r54, 392;
	shl.b32 	%r55, %r2, 3;
	mov.u32 	%r56, _ZZ79fused_nn_contrib_conv2d_winograd_without_weight_transform_add_nn_relu_2_kernel1E18placeholder_shared;
	add.s32 	%r57, %r55, %r56;
	add.s32 	%r68, %r57, 128;
	mad.lo.s32 	%r58, %r66, 3136, %r11;
	cvta.to.global.u64 	%rd11, %rd17;
	mul.wide.u32 	%rd12, %r58, 4;
	add.s64 	%rd13, %rd11, %rd12;
	ld.global.nc.f32 	%f53, [%rd13];
	mad.lo.s32 	%r59, %r2, 49, %r3;
	shl.b32 	%r60, %r59, 2;
	add.s32 	%r61, %r53, %r60;
	st.shared.f32 	[%r61], %f53;
	ld.global.nc.f32 	%f54, [%rd13+1568];
	st.shared.f32 	[%r61+784], %f54;
	ld.global.nc.f32 	%f55, [%rd13+3136];
	st.shared.f32 	[%r61+1568], %f55;
	ld.global.nc.f32 	%f56, [%rd13+4704];
	st.shared.f32 	[%r61+2352], %f56;
	ld.global.nc.f32 	%f57, [%rd13+6272];
	st.shared.f32 	[%r61+3136], %f57;
	ld.global.nc.f32 	%f58, [%rd13+7840];
	st.shared.f32 	[%r61+3920], %f58;
	ld.global.nc.f32 	%f59, [%rd13+9408];
	st.shared.f32 	[%r61+4704], %f59;
	ld.global.nc.f32 	%f60, [%rd13+10976];
	st.shared.f32 	[%r61+5488], %f60;
	bar.sync 	0;
	mov.b32 	%r69, 128;
$L__BB15_4:
	ld.shared.f32 	%f61, [%r68+-128];
	ld.shared.f32 	%f62, [%r67+-392];
	fma.rn.f32 	%f63, %f61, %f62, %f113;
	ld.shared.f32 	%f64, [%r68+-96];
	fma.rn.f32 	%f65, %f62, %f64, %f117;
	ld.shared.f32 	%f66, [%r68+-64];
	fma.rn.f32 	%f67, %f66, %f62, %f121;
	ld.shared.f32 	%f68, [%r68+-32];
	fma.rn.f32 	%f69, %f62, %f68, %f125;
	ld.shared.f32 	%f70, [%r67+-196];
	fma.rn.f32 	%f71, %f61, %f70, %f115;
	fma.rn.f32 	%f72, %f70, %f64, %f119;
	fma.rn.f32 	%f73, %f66, %f70, %f123;
	fma.rn.f32 	%f74, %f70, %f68, %f127;
	ld.shared.f32 	%f75, [%r68+-124];
	fma.rn.f32 	%f76, %f75, %f62, %f114;
	ld.shared.f32 	%f77, [%r68+-92];
	fma.rn.f32 	%f78, %f62, %f77, %f118;
	ld.shared.f32 	%f79, [%r68+-60];
	fma.rn.f32 	%f80, %f79, %f62, %f122;
	ld.shared.f32 	%f81, [%r68+-28];
	fma.rn.f32 	%f82, %f62, %f81, %f126;
	fma.rn.f32 	%f83, %f75, %f70, %f116;
	fma.rn.f32 	%f84, %f70, %f77, %f120;
	fma.rn.f32 	%f85, %f79, %f70, %f124;
	fma.rn.f32 	%f86, %f70, %f81, %f128;
	ld.shared.f32 	%f87, [%r68];
	ld.shared.f32 	%f88, [%r67];
	fma.rn.f32 	%f113, %f87, %f88, %f63;
	ld.shared.f32 	%f89, [%r68+32];
	fma.rn.f32 	%f117, %f88, %f89, %f65;
	ld.shared.f32 	%f90, [%r68+64];
	fma.rn.f32 	%f121, %f90, %f88, %f67;
	ld.shared.f32 	%f91, [%r68+96];
	fma.rn.f32 	%f125, %f88, %f91, %f69;
	ld.shared.f32 	%f92, [%r67+196];
	fma.rn.f32 	%f115, %f87, %f92, %f71;
	fma.rn.f32 	%f119, %f92, %f89, %f72;
	fma.rn.f32 	%f123, %f90, %f92, %f73;
	fma.rn.f32 	%f127, %f92, %f91, %f74;
	ld.shared.f32 	%f93, [%r68+4];
	fma.rn.f32 	%f114, %f93, %f88, %f76;
	ld.shared.f32 	%f94, [%r68+36];
	fma.rn.f32 	%f118, %f88, %f94, %f78;
	ld.shared.f32 	%f95, [%r68+68];
	fma.rn.f32 	%f122, %f95, %f88, %f80;
	ld.shared.f32 	%f96, [%r68+100];
	fma.rn.f32 	%f126, %f88, %f96, %f82;
	fma.rn.f32 	%f116, %f93, %f92, %f83;
	fma.rn.f32 	%f120, %f92, %f94, %f84;
	fma.rn.f32 	%f124, %f95, %f92, %f85;
	fma.rn.f32 	%f128, %f92, %f96, %f86;
	add.s32 	%r69, %r69, 256;
	add.s32 	%r68, %r68, 256;
	add.s32 	%r67, %r67, 784;
	setp.ne.s32 	%p5, %r69, 2176;
	@%p5 bra 	$L__BB15_4;
	add.s32 	%r66, %r66, 1;
	setp.ne.s32 	%p6, %r66, 8;
	@%p6 bra 	$L__BB15_1;
	ld.param.u64 	%rd18, [fused_nn_contrib_conv2d_winograd_without_weight_transform_add_nn_relu_2_kernel1_param_2];
	cvta.to.global.u64 	%rd14, %rd18;
	mad.lo.s32 	%r62, %r4, 6272, %r3;
	add.s32 	%r63, %r62, %r9;
	mad.lo.s32 	%r64, %r2, 392, %r63;
	add.s32 	%r65, %r64, %r10;
	mul.wide.u32 	%rd15, %r65, 4;
	add.s64 	%rd16, %rd14, %rd15;
	st.global.f32 	[%rd16], %f113;
	st.global.f32 	[%rd16+6272], %f117;
	st.global.f32 	[%rd16+12544], %f121;
	st.global.f32 	[%rd16+18816], %f125;
	st.global.f32 	[%rd16+196], %f115;
	st.global.f32 	[%rd16+6468], %f119;
	st.global.f32 	[%rd16+12740], %f123;
	st.global.f32 	[%rd16+19012], %f127;
	st.global.f32 	[%rd16+784], %f114;
	st.global.f32 	[%rd16+7056], %f118;
	st.global.f32 	[%rd16+13328], %f122;
	st.global.f32 	[%rd16+19600], %f126;
	st.global.f32 	[%rd16+980], %f116;
	st.global.f32 	[%rd16+7252], %f120;
	st.global.f32 	[%rd16+13524], %f124;
	st.global.f32 	[%rd16+19796], %f128;
	ret;

}
	// .globl	fused_nn_conv2d_add_nn_relu_3_kernel0
.visible .entry fused_nn_conv2d_add_nn_relu_3_kernel0(
	.param .u64 .ptr .align 1 fused_nn_conv2d_add_nn_relu_3_kernel0_param_0,
	.param .u64 .ptr .align 1 fused_nn_conv2d_add_nn_relu_3_kernel0_param_1,
	.param .u64 .ptr .align 1 fused_nn_conv2d_add_nn_relu_3_kernel0_param_2,
	.param .u64 .ptr .align 1 fused_nn_conv2d_add_nn_relu_3_kernel0_param_3
)
{
	.reg .pred 	%p<16>;
	.reg .b32 	%r<51>;
	.reg .b32 	%f<95>;
	.reg .b64 	%rd<24>;
	// demoted variable
	.shared .align 4 .b8 _ZZ37fused_nn_conv2d_add_nn_relu_3_kernel0E15pad_temp_shared[1792];
	// demoted variable
	.shared .align 4 .b8 _ZZ37fused_nn_conv2d_add_nn_relu_3_kernel0E18placeholder_shared[2048];
	ld.param.u64 	%rd9, [fused_nn_conv2d_add_nn_relu_3_kernel0_param_0];
	ld.param.u64 	%rd10, [fused_nn_conv2d_add_nn_relu_3_kernel0_param_1];
	ld.param.u64 	%rd7, [fused_nn_conv2d_add_nn_relu_3_kernel0_param_2];
	ld.param.u64 	%rd8, [fused_nn_conv2d_add_nn_relu_3_kernel0_param_3];
	cvta.to.global.u64 	%rd11, %rd10;
	cvta.to.global.u64 	%rd12, %rd9;
	mov.u32 	%r1, %tid.z;
	mov.u32 	%r15, %ctaid.y;
	mov.u32 	%r16, %tid.y;
	mul.lo.s32 	%r17, %r16, 14;
	mov.u32 	%r2, %tid.x;
	mad.lo.s32 	%r18, %r1, 196, %r2;
	mad.lo.s32 	%r19, %r15, 28, %r18;
	add.s32 	%r3, %r19, %r17;
	add.s32 	%r20, %r17, %r2;
	mad.lo.s32 	%r21, %r1, 28, %r20;
	shl.b32 	%r22, %r21, 2;
	mov.u32 	%r23, _ZZ37fused_nn_conv2d_add_nn_relu_3_kernel0E15pad_temp_shared;
	add.s32 	%r4, %r23, %r22;
	shl.b32 	%r24, %r1, 1;
	shl.b32 	%r25, %r2, 1;
	add.s32 	%r26, %r24, %r16;
	shl.b32 	%r27, %r1, 5;
	shl.b32 	%r28, %r16, 4;
	add.s32 	%r6, %r28, %r25;
	add.s32 	%r29, %r6, %r27;
	mov.u32 	%r7, %ctaid.z;
	shl.b32 	%r30, %r7, 15;
	shl.b32 	%r31, %r1, 11;
	shl.b32 	%r32, %r16, 10;
	shl.b32 	%r33, %r20, 2;
	add.s32 	%r8, %r23, %r33;
	shr.u32 	%r34, %r2, 3;
	add.s32 	%r35, %r26, %r34;
	setp.gt.u32 	%p2, %r35, 31;
	setp.gt.u32 	%p3, %r29, 511;
	or.pred  	%p1, %p2, %p3;
	shl.b32 	%r36, %r29, 2;
	mov.u32 	%r37, _ZZ37fused_nn_conv2d_add_nn_relu_3_kernel0E18placeholder_shared;
	add.s32 	%r9, %r37, %r36;
	shr.u32 	%r38, %r25, 4;
	add.s32 	%r10, %r26, %r38;
	shl.b32 	%r39, %r1, 6;
	add.s32 	%r11, %r37, %r39;
	add.s32 	%r40, %r30, %r31;
	add.s32 	%r41, %r40, %r32;
	add.s32 	%r42, %r41, %r25;
	mul.wide.u32 	%rd13, %r42, 4;
	add.s64 	%rd14, %rd13, %rd11;
	add.s64 	%rd23, %rd14, 4;
	mul.wide.u32 	%rd15, %r3, 4;
	add.s64 	%rd22, %rd12, %rd15;
	mov.f32 	%f93, 0f00000000;
	mov.b32 	%r50, 0;
	mov.f32 	%f94, %f93;
$L__BB16_1:
	setp.gt.u32 	%p4, %r2, 7;
	setp.gt.u32 	%p5, %r6, 31;
	bar.sync 	0;
	ld.global.nc.f32 	%f6, [%rd22];
	st.shared.f32 	[%r4], %f6;
	or.pred  	%p6, %p1, %p5;
	or.pred  	%p7, %p6, %p4;
	@%p7 bra 	$L__BB16_3;
	ld.global.nc.f32 	%f7, [%rd23+-4];
	st.shared.f32 	[%r9], %f7;
$L__BB16_3:
	setp.gt.u32 	%p8, %r6, 30;
	setp.gt.u32 	%p9, %r29, 510;
	setp.gt.u32 	%p10, %r10, 31;
	setp.gt.u32 	%p11, %r2, 7;
	or.pred  	%p12, %p10, %p9;
	or.pred  	%p13, %p12, %p8;
	or.pred  	%p14, %p13, %p11;
	@%p14 bra 	$L__BB16_5;
	ld.global.nc.f32 	%f8, [%rd23];
	st.shared.f32 	[%r9+4], %f8;
$L__BB16_5:
	bar.sync 	0;
	ld.shared.f32 	%f9, [%r8];
	ld.shared.f32 	%f10, [%r11];
	fma.rn.f32 	%f11, %f9, %f10, %f93;
	ld.shared.f32 	%f12, [%r11+1024];
	fma.rn.f32 	%f13, %f9, %f12, %f94;
	ld.shared.f32 	%f14, [%r8+112];
	ld.shared.f32 	%f15, [%r11+4];
	fma.rn.f32 	%f16, %f14, %f15, %f11;
	ld.shared.f32 	%f17, [%r11+1028];
	fma.rn.f32 	%f18, %f14, %f17, %f13;
	ld.shared.f32 	%f19, [%r8+224];
	ld.shared.f32 	%f20, [%r11+8];
	fma.rn.f32 	%f21, %f19, %f20, %f16;
	ld.shared.f32 	%f22, [%r11+1032];
	fma.rn.f32 	%f23, %f19, %f22, %f18;
	ld.shared.f32 	%f24, [%r8+336];
	ld.shared.f32 	%f25, [%r11+12];
	fma.rn.f32 	%f26, %f24, %f25, %f21;
	ld.shared.f32 	%f27, [%r11+1036];
	fma.rn.f32 	%f28, %f24, %f27, %f23;
	ld.shared.f32 	%f29, [%r8+448];
	ld.shared.f32 	%f30, [%r11+16];
	fma.rn.f32 	%f31, %f29, %f30, %f26;
	ld.shared.f32 	%f32, [%r11+1040];
	fma.rn.f32 	%f33, %f29, %f32, %f28;
	ld.shared.f32 	%f34, [%r8+560];
	ld.shared.f32 	%f35, [%r11+20];
	fma.rn.f32 	%f36, %f34, %f35, %f31;
	ld.shared.f32 	%f37, [%r11+1044];
	fma.rn.f32 	%f38, %f34, %f37, %f33;
	ld.shared.f32 	%f39, [%r8+672];
	ld.shared.f32 	%f40, [%r11+24];
	fma.rn.f32 	%f41, %f39, %f40, %f36;
	ld.shared.f32 	%f42, [%r11+1048];
	fma.rn.f32 	%f43, %f39, %f42, %f38;
	ld.shared.f32 	%f44, [%r8+784];
	ld.shared.f32 	%f45, [%r11+28];
	fma.rn.f32 	%f46, %f44, %f45, %f41;
	ld.shared.f32 	%f47, [%r11+1052];
	fma.rn.f32 	%f48, %f44, %f47, %f43;
	ld.shared.f32 	%f49, [%r8+896];
	ld.shared.f32 	%f50, [%r11+32];
	fma.rn.f32 	%f51, %f49, %f50, %f46;
	ld.shared.f32 	%f52, [%r11+1056];
	fma.rn.f32 	%f53, %f49, %f52, %f48;
	ld.shared.f32 	%f54, [%r8+1008];
	ld.shared.f32 	%f55, [%r11+36];
	fma.rn.f32 	%f56, %f54, %f55, %f51;
	ld.shared.f32 	%f57, [%r11+1060];
	fma.rn.f32 	%f58, %f54, %f57, %f53;
	ld.shared.f32 	%f59, [%r8+1120];
	ld.shared.f32 	%f60, [%r11+40];
	fma.rn.f32 	%f61, %f59, %f60, %f56;
	ld.shared.f32 	%f62, [%r11+1064];
	fma.rn.f32 	%f63, %f59, %f62, %f58;
	ld.shared.f32 	%f64, [%r8+1232];
	ld.shared.f32 	%f65, [%r11+44];
	fma.rn.f32 	%f66, %f64, %f65, %f61;
	ld.shared.f32 	%f67, [%r11+1068];
	fma.rn.f32 	%f68, %f64, %f67, %f63;
	ld.shared.f32 	%f69, [%r8+1344];
	ld.shared.f32 	%f70, [%r11+48];
	fma.rn.f32 	%f71, %f69, %f70, %f66;
	ld.shared.f32 	%f72, [%r11+1072];
	fma.rn.f32 	%f73, %f69, %f72, %f68;
	ld.shared.f32 	%f74, [%r8+1456];
	ld.shared.f32 	%f75, [%r11+52];
	fma.rn.f32 	%f76, %f74, %f75, %f71;
	ld.shared.f32 	%f77, [%r11+1076];
	fma.rn.f32 	%f78, %f74, %f77, %f73;
	ld.shared.f32 	%f79, [%r8+1568];
	ld.shared.f32 	%f80, [%r11+56];
	fma.rn.f32 	%f81, %f79, %f80, %f76;
	ld.shared.f32 	%f82, [%r11+1080];
	fma.rn.f32 	%f83, %f79, %f82, %f78;
	ld.shared.f32 	%f84, [%r8+1680];
	ld.shared.f32 	%f85, [%r11+60];
	fma.rn.f32 	%f93, %f84, %f85, %f81;
	ld.shared.f32 	%f86, [%r11+1084];
	fma.rn.f32 	%f94, %f84, %f86, %f83;
	add.s32 	%r50, %r50, 1;
	add.s64 	%rd23, %rd23, 64;
	add.s64 	%rd22, %rd22, 12544;
	setp.ne.s32 	%p15, %r50, 64;
	@%p15 bra 	$L__BB16_1;
	cvta.to.global.u64 	%rd16, %rd8;
	cvta.to.global.u64 	%rd17, %rd7;
	shl.b32 	%r47, %r7, 5;
	add.s32 	%r48, %r47, %r1;
	mul.wide.u32 	%rd18, %r48, 4;
	add.s64 	%rd19, %rd16, %rd18;
	ld.global.nc.f32 	%f87, [%rd19];
	add.f32 	%f88, %f93, %f87;
	max.f32 	%f89, %f88, 0f00000000;
	mad.lo.s32 	%r49, %r7, 6272, %r3;
	mul.wide.u32 	%rd20, %r49, 4;
	add.s64 	%rd21, %rd17, %rd20;
	st.global.f32 	[%rd21], %f89;
	ld.global.nc.f32 	%f90, [%rd19+64];
	add.f32 	%f91, %f94, %f90;
	max.f32 	%f92, %f91, 0f00000000;
	st.global.f32 	[%rd21+12544], %f92;
	ret;

}
	// .globl	fused_nn_conv2d_add_nn_relu_1_kernel0
.visible .entry fused_nn_conv2d_add_nn_relu_1_kernel0(
	.param .u64 .ptr .align 1 fused_nn_conv2d_add_nn_relu_1_kernel0_param_0,
	.param .u64 .ptr .align 1 fused_nn_conv2d_add_nn_relu_1_kernel0_param_1,
	.param .u64 .ptr .align 1 fused_nn_conv2d_add_nn_relu_1_kernel0_param_2,
	.param .u64 .ptr .align 1 fused_nn_conv2d_add_nn_relu_1_kernel0_param_3
)
{
	.reg .pred 	%p<58>;
	.reg .b16 	%rs<33>;
	.reg .b32 	%r<85>;
	.reg .b32 	%f<456>;
	.reg .b64 	%rd<50>;
	// demoted variable
	.shared .align 4 .b8 _ZZ37fused_nn_conv2d_add_nn_relu_1_kernel0E15pad_temp_shared[1800];
	// demoted variable
	.shared .align 4 .b8 _ZZ37fused_nn_conv2d_add_nn_relu_1_kernel0E18placeholder_shared[4608];
	ld.param.u64 	%rd8, [fused_nn_conv2d_add_nn_relu_1_kernel0_param_1];
	cvta.to.global.u64 	%rd1, %rd8;
	mov.u32 	%r1, %tid.y;
	cvt.u16.u32 	%rs3, %r1;
	mul.hi.u16 	%rs4, %rs3, 13108;
	cvt.u32.u16 	%r18, %rs4;
	mov.u32 	%r2, %tid.z;
	add.s32 	%r19, %r2, %r18;
	setp.gt.u32 	%p10, %r19, 29;
	mul.lo.s32 	%r20, %r1, 3;
	mad.lo.s32 	%r21, %r2, 15, %r20;
	setp.gt.u32 	%p11, %r21, 449;
	setp.gt.u32 	%p12, %r1, 4;
	or.pred  	%p13, %p12, %p11;
	cvt.u16.u32 	%rs5, %r2;
	mul.lo.s16 	%rs6, %rs5, 69;
	shr.u16 	%rs7, %rs6, 10;
	mul.lo.s16 	%rs8, %rs7, 15;
	sub.s16 	%rs1, %rs5, %rs8;
	shr.u16 	%rs9, %rs6, 11;
	cvt.u32.u16 	%r22, %rs9;
	mul.lo.s32 	%r3, %r22, 100352;
	mul.lo.s16 	%rs10, %rs9, 30;
	sub.s16 	%rs11, %rs5, %rs10;
	and.b16  	%rs12, %rs11, 255;
	setp.gt.u16 	%p15, %rs12, 14;
	selp.b32 	%r4, 196, 0, %p15;
	mul.lo.s16 	%rs13, %rs1, 14;
	cvt.u32.u16 	%r23, %rs13;
	and.b32  	%r24, %r23, 254;
	cvt.u16.u32 	%rs14, %r20;
	add.s16 	%rs15, %rs14, 1;
	mul.hi.u16 	%rs16, %rs15, 8739;
	shr.u16 	%rs17, %rs16, 1;
	cvt.u32.u16 	%r25, %rs17;
	add.s32 	%r26, %r2, %r25;
	setp.gt.u32 	%p16, %r26, 29;
	setp.gt.u32 	%p17, %r21, 448;
	or.pred  	%p18, %p12, %p17;
	add.s32 	%r27, %r20, %r3;
	add.s32 	%r28, %r27, %r4;
	add.s32 	%r29, %r28, %r24;
	add.s32 	%r5, %r29, -14;
	add.s16 	%rs18, %rs14, 2;
	mul.hi.u16 	%rs19, %rs18, 8739;
	shr.u16 	%rs20, %rs19, 1;
	cvt.u32.u16 	%r30, %rs20;
	add.s32 	%r31, %r2, %r30;
	setp.gt.u32 	%p20, %r31, 29;
	setp.gt.u32 	%p21, %r21, 447;
	or.pred  	%p22, %p12, %p21;
	shl.b32 	%r32, %r2, 1;
	mul.hi.u16 	%rs21, %rs3, 21846;
	cvt.u32.u16 	%r33, %rs21;
	add.s32 	%r6, %r32, %r33;
	shl.b32 	%r34, %r2, 2;
	shl.b32 	%r35, %r1, 1;
	cvt.u16.u32 	%rs22, %r35;
	mul.hi.u16 	%rs23, %rs22, 21846;
	cvt.u32.u16 	%r36, %rs23;
	add.s32 	%r37, %r34, %r36;
	setp.gt.u32 	%p24, %r37, 127;
	mad.lo.s32 	%r38, %r2, 12, %r35;
	setp.gt.u32 	%p25, %r38, 383;
	mul.lo.s32 	%r40, %r1, 6;
	mad.lo.s32 	%r41, %r2, 36, %r40;
	setp.gt.u32 	%p26, %r41, 1151;
	setp.gt.u32 	%p27, %r1, 5;
	or.pred  	%p28, %p27, %p26;
	mov.u32 	%r7, %ctaid.z;
	mul.lo.s32 	%r42, %r2, 9216;
	mad.lo.s32 	%r8, %r7, 294912, %r42;
	mul.wide.u16 	%r9, %rs21, 4608;
	add.s32 	%r43, %r1, -3;
	setp.lt.u32 	%p30, %r1, 3;
	selp.b32 	%r44, %r1, %r43, %p30;
	mul.lo.s32 	%r10, %r44, 6;
	shl.b32 	%r45, %r41, 2;
	mov.u32 	%r46, _ZZ37fused_nn_conv2d_add_nn_relu_1_kernel0E18placeholder_shared;
	add.s32 	%r11, %r46, %r45;
	setp.gt.u32 	%p31, %r41, 1150;
	or.pred  	%p32, %p27, %p31;
	setp.gt.u32 	%p34, %r41, 1149;
	or.pred  	%p35, %p27, %p34;
	or.b16  	%rs24, %rs22, 1;
	mul.hi.u16 	%rs25, %rs24, 10923;
	cvt.u32.u16 	%r47, %rs25;
	add.s32 	%r12, %r32, %r47;
	mul.hi.u16 	%rs26, %rs24, 21846;
	cvt.u32.u16 	%r48, %rs26;
	add.s32 	%r49, %r34, %r48;
	setp.gt.u32 	%p37, %r49, 127;
	setp.gt.u32 	%p38, %r38, 382;
	setp.gt.u32 	%p39, %r41, 1148;
	or.pred  	%p40, %p27, %p39;
	mul.wide.u16 	%r13, %rs25, 4608;
	mul.lo.s16 	%rs27, %rs25, 6;
	sub.s16 	%rs28, %rs24, %rs27;
	mul.lo.s16 	%rs2, %rs28, 3;
	setp.gt.u32 	%p42, %r41, 1147;
	or.pred  	%p43, %p27, %p42;
	setp.gt.u32 	%p45, %r41, 1146;
	or.pred  	%p46, %p27, %p45;
	or.pred  	%p1, %p10, %p13;
	or.pred  	%p2, %p16, %p18;
	or.pred  	%p3, %p20, %p22;
	or.pred  	%p48, %p24, %p25;
	or.pred  	%p4, %p48, %p28;
	or.pred  	%p5, %p48, %p32;
	or.pred  	%p6, %p48, %p35;
	or.pred  	%p49, %p37, %p38;
	or.pred  	%p7, %p49, %p40;
	or.pred  	%p8, %p49, %p43;
	or.pred  	%p9, %p49, %p46;
	mov.f32 	%f439, 0f00000000;
	mov.b32 	%r84, 0;
	cvt.u64.u32 	%rd23, %r10;
	cvt.u64.u32 	%rd24, %r8;
	cvt.u64.u32 	%rd25, %r9;
	add.s64 	%rd26, %rd24, %rd23;
	add.s64 	%rd28, %rd26, %rd25;
	cvt.u64.u32 	%rd33, %r13;
	cvt.u64.u16 	%rd35, %rs2;
	add.s64 	%rd36, %rd24, %rd33;
	add.s64 	%rd38, %rd36, %rd35;
	mov.f32 	%f440, %f439;
	mov.f32 	%f441, %f439;
	mov.f32 	%f442, %f439;
	mov.f32 	%f443, %f439;
	mov.f32 	%f444, %f439;
	mov.f32 	%f445, %f439;
	mov.f32 	%f446, %f439;
	mov.f32 	%f447, %f439;
	mov.f32 	%f448, %f439;
	mov.f32 	%f449, %f439;
	mov.f32 	%f450, %f439;
	mov.f32 	%f451, %f439;
	mov.f32 	%f452, %f439;
$L__BB17_1:
	ld.param.u64 	%rd47, [fused_nn_conv2d_add_nn_relu_1_kernel0_param_0];
	cvta.to.global.u64 	%rd2, %rd47;
	bar.sync 	0;
	@%p1 bra 	$L__BB17_5;
	setp.eq.s32 	%p50, %r1, 0;
	and.b16  	%rs29, %rs1, 255;
	setp.eq.s16 	%p51, %rs29, 0;
	mov.f32 	%f453, 0f00000000;
	or.pred  	%p52, %p50, %p51;
	@%p52 bra 	$L__BB17_4;
	mul.lo.s32 	%r50, %r84, 392;
	cvt.u64.u32 	%rd9, %r50;
	mul.lo.s16 	%rs30, %rs1, 14;
	cvt.u64.u16 	%rd10, %rs30;
	and.b64  	%rd11, %rd10, 254;
	mad.lo.s32 	%r51, %r1, 3, %r3;
	add.s32 	%r52, %r51, %r4;
	cvt.u64.u32 	%rd12, %r52;
	add.s64 	%rd13, %rd12, %rd11;
	add.s64 	%rd14, %rd13, %rd9;
	shl.b64 	%rd15, %rd14, 2;
	add.s64 	%rd16, %rd2, %rd15;
	ld.global.nc.f32 	%f453, [%rd16+-60];
$L__BB17_4:
	mul.lo.s32 	%r53, %r1, 3;
	mad.lo.s32 	%r54, %r2, 15, %r53;
	shl.b32 	%r55, %r54, 2;
	mov.u32 	%r56, _ZZ37fused_nn_conv2d_add_nn_relu_1_kernel0E15pad_temp_shared;
	add.s32 	%r57, %r56, %r55;
	st.shared.f32 	[%r57], %f453;
$L__BB17_5:
	mul.lo.s32 	%r58, %r1, 3;
	mad.lo.s32 	%r59, %r2, 15, %r58;
	shl.b32 	%r60, %r59, 2;
	mov.u32 	%r61, _ZZ37fused_nn_conv2d_add_nn_relu_1_kernel0E15pad_temp_shared;
	add.s32 	%r15, %r61, %r60;
	@%p2 bra 	$L__BB17_9;
	and.b16  	%rs31, %rs1, 255;
	setp.eq.s16 	%p53, %rs31, 0;
	mov.f32 	%f454, 0f00000000;
	@%p53 bra 	$L__BB17_8;
	mad.lo.s32 	%r62, %r84, 392, %r5;
	mul.wide.u32 	%rd17, %r62, 4;
	add.s64 	%rd18, %rd2, %rd17;
	ld.global.nc.f32 	%f454, [%rd18];
$L__BB17_8:
	st.shared.f32 	[%r15+4], %f454;
$L__BB17_9:
	@%p3 bra 	$L__BB17_13;
	and.b16  	%rs32, %rs1, 255;
	setp.eq.s16 	%p54, %rs32, 0;
	mov.f32 	%f455, 0f00000000;
	@%p54 bra 	$L__BB17_12;
	mad.lo.s32 	%r63, %r84, 392, %r5;
	add.s32 	%r64, %r63, 1;
	mul.wide.u32 	%rd19, %r64, 4;
	add.s64 	%rd20, %rd2, %rd19;
	ld.global.nc.f32 	%f455, [%rd20];
$L__BB17_12:
	st.shared.f32 	[%r15+8], %f455;
$L__BB17_13:
	setp.gt.u32 	%p55, %r6, 63;
	@%p55 bra 	$L__BB17_20;
	@%p4 bra 	$L__BB17_16;
	add.s32 	%r65, %r8, %r10;
	add.s32 	%r66, %r65, %r9;
	mad.lo.s32 	%r67, %r84, 18, %r66;
	mul.wide.u32 	%rd21, %r67, 4;
	add.s64 	%rd22, %rd1, %rd21;
	ld.global.nc.f32 	%f39, [%rd22];
	st.shared.f32 	[%r11], %f39;
$L__BB17_16:
	mul.lo.s32 	%r68, %r84, 18;
	cvt.u64.u32 	%rd27, %r68;
	add.s64 	%rd29, %rd28, %rd27;
	shl.b64 	%rd30, %rd29, 2;
	add.s64 	%rd3, %rd1, %rd30;
	@%p5 bra 	$L__BB17_18;
	ld.global.nc.f32 	%f40, [%rd3+4];
	st.shared.f32 	[%r11+4], %f40;
$L__BB17_18:
	@%p6 bra 	$L__BB17_20;
	ld.global.nc.f32 	%f41, [%rd3+8];
	st.shared.f32 	[%r11+8], %f41;
$L__BB17_20:
	setp.gt.u32 	%p56, %r12, 63;
	@%p56 bra 	$L__BB17_27;
	@%p7 bra 	$L__BB17_23;
	add.s32 	%r69, %r8, %r13;
	cvt.u32.u16 	%r70, %rs2;
	add.s32 	%r71, %r69, %r70;
	mad.lo.s32 	%r72, %r84, 18, %r71;
	mul.wide.u32 	%rd31, %r72, 4;
	add.s64 	%rd32, %rd1, %rd31;
	ld.global.nc.f32 	%f42, [%rd32];
	st.shared.f32 	[%r11+12], %f42;
$L__BB17_23:
	mul.lo.s32 	%r73, %r84, 18;
	cvt.u64.u32 	%rd37, %r73;
	add.s64 	%rd39, %rd38, %rd37;
	shl.b64 	%rd40, %rd39, 2;
	add.s64 	%rd4, %rd1, %rd40;
	@%p8 bra 	$L__BB17_25;
	ld.global.nc.f32 	%f43, [%rd4+4];
	st.shared.f32 	[%r11+16], %f43;
$L__BB17_25:
	@%p9 bra 	$L__BB17_27;
	ld.global.nc.f32 	%f44, [%rd4+8];
	st.shared.f32 	[%r11+20], %f44;
$L__BB17_27:
	bar.sync 	0;
	mov.u32 	%r74, _ZZ37fused_nn_conv2d_add_nn_relu_1_kernel0E15pad_temp_shared;
	mad.lo.s32 	%r75, %r1, 120, %r74;
	ld.shared.f32 	%f45, [%r75];
	mov.u32 	%r76, _ZZ37fused_nn_conv2d_add_nn_relu_1_kernel0E18placeholder_shared;
	mad.lo.s32 	%r77, %r2, 144, %r76;
	ld.shared.f32 	%f46, [%r77];
	fma.rn.f32 	%f47, %f45, %f46, %f439;
	ld.shared.f32 	%f48, [%r75+8];
	fma.rn.f32 	%f49, %f48, %f46, %f440;
	ld.shared.f32 	%f50, [%r75+16];
	fma.rn.f32 	%f51, %f46, %f50, %f441;
	ld.shared.f32 	%f52, [%r75+24];
	fma.rn.f32 	%f53, %f52, %f46, %f442;
	ld.shared.f32 	%f54, [%r75+32];
	fma.rn.f32 	%f55, %f46, %f54, %f443;
	ld.shared.f32 	%f56, [%r75+40];
	fma.rn.f32 	%f57, %f56, %f46, %f444;
	ld.shared.f32 	%f58, [%r75+48];
	fma.rn.f32 	%f59, %f46, %f58, %f445;
	ld.shared.f32 	%f60, [%r77+72];
	fma.rn.f32 	%f61, %f45, %f60, %f446;
	fma.rn.f32 	%f62, %f60, %f48, %f447;
	fma.rn.f32 	%f63, %f50, %f60, %f448;
	fma.rn.f32 	%f64, %f60, %f52, %f449;
	fma.rn.f32 	%f65, %f54, %f60, %f450;
	fma.rn.f32 	%f66, %f60, %f56, %f451;
	fma.rn.f32 	%f67, %f58, %f60, %f452;
	ld.shared.f32 	%f68, [%r75+4];
	ld.shared.f32 	%f69, [%r77+4];
	fma.rn.f32 	%f70, %f68, %f69, %f47;
	ld.shared.f32 	%f71, [%r75+12];
	fma.rn.f32 	%f72, %f69, %f71, %f49;
	ld.shared.f32 	%f73, [%r75+20];
	fma.rn.f32 	%f74, %f73, %f69, %f51;
	ld.shared.f32 	%f75, [%r75+28];
	fma.rn.f32 	%f76, %f69, %f75, %f53;
	ld.shared.f32 	%f77, [%r75+36];
	fma.rn.f32 	%f78, %f77, %f69, %f55;
	ld.shared.f32 	%f79, [%r75+44];
	fma.rn.f32 	%f80, %f69, %f79, %f57;
	ld.shared.f32 	%f81, [%r75+52];
	fma.rn.f32 	%f82, %f81, %f69, %f59;
	ld.shared.f32 	%f83, [%r77+76];
	fma.rn.f32 	%f84, %f68, %f83, %f61;
	fma.rn.f32 	%f85, %f83, %f71, %f62;
	fma.rn.f32 	%f86, %f73, %f83, %f63;
	fma.rn.f32 	%f87, %f83, %f75, %f64;
	fma.rn.f32 	%f88, %f77, %f83, %f65;
	fma.rn.f32 	%f89, %f83, %f79, %f66;
	fma.rn.f32 	%f90, %f81, %f83, %f67;
	ld.shared.f32 	%f91, [%r77+8];
	fma.rn.f32 	%f92, %f48, %f91, %f70;
	fma.rn.f32 	%f93, %f91, %f50, %f72;
	fma.rn.f32 	%f94, %f52, %f91, %f74;
	fma.rn.f32 	%f95, %f91, %f54, %f76;
	fma.rn.f32 	%f96, %f56, %f91, %f78;
	fma.rn.f32 	%f97, %f91, %f58, %f80;
	ld.shared.f32 	%f98, [%r75+56];
	fma.rn.f32 	%f99, %f98, %f91, %f82;
	ld.shared.f32 	%f100, [%r77+80];
	fma.rn.f32 	%f101, %f48, %f100, %f84;
	fma.rn.f32 	%f102, %f100, %f50, %f85;
	fma.rn.f32 	%f103, %f52, %f100, %f86;
	fma.rn.f32 	%f104, %f100, %f54, %f87;
	fma.rn.f32 	%f105, %f56, %f100, %f88;
	fma.rn.f32 	%f106, %f100, %f58, %f89;
	fma.rn.f32 	%f107, %f98, %f100, %f90;
	ld.shared.f32 	%f108, [%r75+60];
	ld.shared.f32 	%f109, [%r77+12];
	fma.rn.f32 	%f110, %f108, %f109, %f92;
	ld.shared.f32 	%f111, [%r75+68];
	fma.rn.f32 	%f112, %f109, %f111, %f93;
	ld.shared.f32 	%f113, [%r75+76];
	fma.rn.f32 	%f114, %f113, %f109, %f94;
	ld.shared.f32 	%f115, [%r75+84];
	fma.rn.f32 	%f116, %f109, %f115, %f95;
	ld.shared.f32 	%f117, [%r75+92];
	fma.rn.f32 	%f118, %f117, %f109, %f96;
	ld.shared.f32 	%f119, [%r75+100];
	fma.rn.f32 	%f120, %f109, %f119, %f97;
	ld.shared.f32 	%f121, [%r75+108];
	fma.rn.f32 	%f122, %f121, %f109, %f99;
	ld.shared.f32 	%f123, [%r77+84];
	fma.rn.f32 	%f124, %f108, %f123, %f101;
	fma.rn.f32 	%f125, %f123, %f111, %f102;
	fma.rn.f32 	%f126, %f113, %f123, %f103;
	fma.rn.f32 	%f127, %f123, %f115, %f104;
	fma.rn.f32 	%f128, %f117, %f123, %f105;
	fma.rn.f32 	%f129, %f123, %f119, %f106;
	fma.rn.f32 	%f130, %f121, %f123, %f107;
	ld.shared.f32 	%f131, [%r75+64];
	ld.shared.f32 	%f132, [%r77+16];
	fma.rn.f32 	%f133, %f131, %f132, %f110;
	ld.shared.f32 	%f134, [%r75+72];
	fma.rn.f32 	%f135, %f132, %f134, %f112;
	ld.shared.f32 	%f136, [%r75+80];
	fma.rn.f32 	%f137, %f136, %f132, %f114;
	ld.shared.f32 	%f138, [%r75+88];
	fma.rn.f32 	%f139, %f132, %f138, %f116;
	ld.shared.f32 	%f140, [%r75+96];
	fma.rn.f32 	%f141, %f140, %f132, %f118;
	ld.shared.f32 	%f142, [%r75+104];
	fma.rn.f32 	%f143, %f132, %f142, %f120;
	ld.shared.f32 	%f144, [%r75+112];
	fma.rn.f32 	%f145, %f144, %f132, %f122;
	ld.shared.f32 	%f146, [%r77+88];
	fma.rn.f32 	%f147, %f131, %f146, %f124;
	fma.rn.f32 	%f148, %f146, %f134, %f125;
	fma.rn.f32 	%f149, %f136, %f146, %f126;
	fma.rn.f32 	%f150, %f146, %f138, %f127;
	fma.rn.f32 	%f151, %f140, %f146, %f128;
	fma.rn.f32 	%f152, %f146, %f142, %f129;
	fma.rn.f32 	%f153, %f144, %f146, %f130;
	ld.shared.f32 	%f154, [%r77+20];
	fma.rn.f32 	%f155, %f111, %f154, %f133;
	fma.rn.f32 	%f156, %f154, %f113, %f135;
	fma.rn.f32 	%f157, %f115, %f154, %f137;
	fma.rn.f32 	%f158, %f154, %f117, %f139;
	fma.rn.f32 	%f159, %f119, %f154, %f141;
	fma.rn.f32 	%f160, %f154, %f121, %f143;
	ld.shared.f32 	%f161, [%r75+116];
	fma.rn.f32 	%f162, %f161, %f154, %f145;
	ld.shared.f32 	%f163, [%r77+92];
	fma.rn.f32 	%f164, %f111, %f163, %f147;
	fma.rn.f32 	%f165, %f163, %f113, %f148;
	fma.rn.f32 	%f166, %f115, %f163, %f149;
	fma.rn.f32 	%f167, %f163, %f117, %f150;
	fma.rn.f32 	%f168, %f119, %f163, %f151;
	fma.rn.f32 	%f169, %f163, %f121, %f152;
	fma.rn.f32 	%f170, %f161, %f163, %f153;
	ld.shared.f32 	%f171, [%r75+120];
	ld.shared.f32 	%f172, [%r77+24];
	fma.rn.f32 	%f173, %f171, %f172, %f155;
	ld.shared.f32 	%f174, [%r75+128];
	fma.rn.f32 	%f175, %f172, %f174, %f156;
	ld.shared.f32 	%f176, [%r75+136];
	fma.rn.f32 	%f177, %f176, %f172, %f157;
	ld.shared.f32 	%f178, [%r75+144];
	fma.rn.f32 	%f179, %f172, %f178, %f158;
	ld.shared.f32 	%f180, [%r75+152];
	fma.rn.f32 	%f181, %f180, %f172, %f159;
	ld.shared.f32 	%f182, [%r75+160];
	fma.rn.f32 	%f183, %f172, %f182, %f160;
	ld.shared.f32 	%f184, [%r75+168];
	fma.rn.f32 	%f185, %f184, %f172, %f162;
	ld.shared.f32 	%f186, [%r77+96];
	fma.rn.f32 	%f187, %f171, %f186, %f164;
	fma.rn.f32 	%f188, %f186, %f174, %f165;
	fma.rn.f32 	%f189, %f176, %f186, %f166;
	fma.rn.f32 	%f190, %f186, %f178, %f167;
	fma.rn.f32 	%f191, %f180, %f186, %f168;
	fma.rn.f32 	%f192, %f186, %f182, %f169;
	fma.rn.f32 	%f193, %f184, %f186, %f170;
	ld.shared.f32 	%f194, [%r75+124];
	ld.shared.f32 	%f195, [%r77+28];
	fma.rn.f32 	%f196, %f194, %f195, %f173;
	ld.shared.f32 	%f197, [%r75+132];
	fma.rn.f32 	%f198, %f195, %f197, %f175;
	ld.shared.f32 	%f199, [%r75+140];
	fma.rn.f32 	%f200, %f199, %f195, %f177;
	ld.shared.f32 	%f201, [%r75+148];
	fma.rn.f32 	%f202, %f195, %f201, %f179;
	ld.shared.f32 	%f203, [%r75+156];
	fma.rn.f32 	%f204, %f203, %f195, %f181;
	ld.shared.f32 	%f205, [%r75+164];
	fma.rn.f32 	%f206, %f195, %f205, %f183;
	ld.shared.f32 	%f207, [%r75+172];
	fma.rn.f32 	%f208, %f207, %f195, %f185;
	ld.shared.f32 	%f209, [%r77+100];
	fma.rn.f32 	%f210, %f194, %f209, %f187;
	fma.rn.f32 	%f211, %f209, %f197, %f188;
	fma.rn.f32 	%f212, %f199, %f209, %f189;
	fma.rn.f32 	%f213, %f209, %f201, %f190;
	fma.rn.f32 	%f214, %f203, %f209, %f191;
	fma.rn.f32 	%f215, %f209, %f205, %f192;
	fma.rn.f32 	%f216, %f207, %f209, %f193;
	ld.shared.f32 	%f217, [%r77+32];
	fma.rn.f32 	%f218, %f174, %f217, %f196;
	fma.rn.f32 	%f219, %f217, %f176, %f198;
	fma.rn.f32 	%f220, %f178, %f217, %f200;
	fma.rn.f32 	%f221, %f217, %f180, %f202;
	fma.rn.f32 	%f222, %f182, %f217, %f204;
	fma.rn.f32 	%f223, %f217, %f184, %f206;
	ld.shared.f32 	%f224, [%r75+176];
	fma.rn.f32 	%f225, %f224, %f217, %f208;
	ld.shared.f32 	%f226, [%r77+104];
	fma.rn.f32 	%f227, %f174, %f226, %f210;
	fma.rn.f32 	%f228, %f226, %f176, %f211;
	fma.rn.f32 	%f229, %f178, %f226, %f212;
	fma.rn.f32 	%f230, %f226, %f180, %f213;
	fma.rn.f32 	%f231, %f182, %f226, %f214;
	fma.rn.f32 	%f232, %f226, %f184, %f215;
	fma.rn.f32 	%f233, %f224, %f226, %f216;
	ld.shared.f32 	%f234, [%r75+900];
	ld.shared.f32 	%f235, [%r77+36];
	fma.rn.f32 	%f236, %f234, %f235, %f218;
	ld.shared.f32 	%f237, [%r75+908];
	fma.rn.f32 	%f238, %f235, %f237, %f219;
	ld.shared.f32 	%f239, [%r75+916];
	fma.rn.f32 	%f240, %f239, %f235, %f220;
	ld.shared.f32 	%f241, [%r75+924];
	fma.rn.f32 	%f242, %f235, %f241, %f221;
	ld.shared.f32 	%f243, [%r75+932];
	fma.rn.f32 	%f244, %f243, %f235, %f222;
	ld.shared.f32 	%f245, [%r75+940];
	fma.rn.f32 	%f246, %f235, %f245, %f223;
	ld.shared.f32 	%f247, [%r75+948];
	fma.rn.f32 	%f248, %f247, %f235, %f225;
	ld.shared.f32 	%f249, [%r77+108];
	fma.rn.f32 	%f250, %f234, %f249, %f227;
	fma.rn.f32 	%f251, %f249, %f237, %f228;
	fma.rn.f32 	%f252, %f239, %f249, %f229;
	fma.rn.f32 	%f253, %f249, %f241, %f230;
	fma.rn.f32 	%f254, %f243, %f249, %f231;
	fma.rn.f32 	%f255, %f249, %f245, %f232;
	fma.rn.f32 	%f256, %f247, %f249, %f233;
	ld.shared.f32 	%f257, [%r75+904];
	ld.shared.f32 	%f258, [%r77+40];
	fma.rn.f32 	%f259, %f257, %f258, %f236;
	ld.shared.f32 	%f260, [%r75+912];
	fma.rn.f32 	%f261, %f258, %f260, %f238;
	ld.shared.f32 	%f262, [%r75+920];
	fma.rn.f32 	%f263, %f262, %f258, %f240;
	ld.shared.f32 	%f264, [%r75+928];
	fma.rn.f32 	%f265, %f258, %f264, %f242;
	ld.shared.f32 	%f266, [%r75+936];
	fma.rn.f32 	%f267, %f266, %f258, %f244;
	ld.shared.f32 	%f268, [%r75+944];
	fma.rn.f32 	%f269, %f258, %f268, %f246;
	ld.shared.f32 	%f270, [%r75+952];
	fma.rn.f32 	%f271, %f270, %f258, %f248;
	ld.shared.f32 	%f272, [%r77+112];
	fma.rn.f32 	%f273, %f257, %f272, %f250;
	fma.rn.f32 	%f274, %f272, %f260, %f251;
	fma.rn.f32 	%f275, %f262, %f272, %f252;
	fma.rn.f32 	%f276, %f272, %f264, %f253;
	fma.rn.f32 	%f277, %f266, %f272, %f254;
	fma.rn.f32 	%f278, %f272, %f268, %f255;
	fma.rn.f32 	%f279, %f270, %f272, %f256;
	ld.shared.f32 	%f280, [%r77+44];
	fma.rn.f32 	%f281, %f237, %f280, %f259;
	fma.rn.f32 	%f282, %f280, %f239, %f261;
	fma.rn.f32 	%f283, %f241, %f280, %f263;
	fma.rn.f32 	%f284, %f280, %f243, %f265;
	fma.rn.f32 	%f285, %f245, %f280, %f267;
	fma.rn.f32 	%f286, %f280, %f247, %f269;
	ld.shared.f32 	%f287, [%r75+956];
	fma.rn.f32 	%f288, %f287, %f280, %f271;
	ld.shared.f32 	%f289, [%r77+116];
	fma.rn.f32 	%f290, %f237, %f289, %f273;
	fma.rn.f32 	%f291, %f289, %f239, %f274;
	fma.rn.f32 	%f292, %f241, %f289, %f275;
	fma.rn.f32 	%f293, %f289, %f243, %f276;
	fma.rn.f32 	%f294, %f245, %f289, %f277;
	fma.rn.f32 	%f295, %f289, %f247, %f278;
	fma.rn.f32 	%f296, %f287, %f289, %f279;
	ld.shared.f32 	%f297, [%r75+960];
	ld.shared.f32 	%f298, [%r77+48];
	fma.rn.f32 	%f299, %f297, %f298, %f281;
	ld.shared.f32 	%f300, [%r75+968];
	fma.rn.f32 	%f301, %f298, %f300, %f282;
	ld.shared.f32 	%f302, [%r75+976];
	fma.rn.f32 	%f303, %f302, %f298, %f283;
	ld.shared.f32 	%f304, [%r75+984];
	fma.rn.f32 	%f305, %f298, %f304, %f284;
	ld.shared.f32 	%f306, [%r75+992];
	fma.rn.f32 	%f307, %f306, %f298, %f285;
	ld.shared.f32 	%f308, [%r75+1000];
	fma.rn.f32 	%f309, %f298, %f308, %f286;
	ld.shared.f32 	%f310, [%r75+1008];
	fma.rn.f32 	%f311, %f310, %f298, %f288;
	ld.shared.f32 	%f312, [%r77+120];
	fma.rn.f32 	%f313, %f297, %f312, %f290;
	fma.rn.f32 	%f314, %f312, %f300, %f291;
	fma.rn.f32 	%f315, %f302, %f312, %f292;
	fma.rn.f32 	%f316, %f312, %f304, %f293;
	fma.rn.f32 	%f317, %f306, %f312, %f294;
	fma.rn.f32 	%f318, %f312, %f308, %f295;
	fma.rn.f32 	%f319, %f310, %f312, %f296;
	ld.shared.f32 	%f320, [%r75+964];
	ld.shared.f32 	%f321, [%r77+52];
	fma.rn.f32 	%f322, %f320, %f321, %f299;
	ld.shared.f32 	%f323, [%r75+972];
	fma.rn.f32 	%f324, %f321, %f323, %f301;
	ld.shared.f32 	%f325, [%r75+980];
	fma.rn.f32 	%f326, %f325, %f321, %f303;
	ld.shared.f32 	%f327, [%r75+988];
	fma.rn.f32 	%f328, %f321, %f327, %f305;
	ld.shared.f32 	%f329, [%r75+996];
	fma.rn.f32 	%f330, %f329, %f321, %f307;
	ld.shared.f32 	%f331, [%r75+1004];
	fma.rn.f32 	%f332, %f321, %f331, %f309;
	ld.shared.f32 	%f333, [%r75+1012];
	fma.rn.f32 	%f334, %f333, %f321, %f311;
	ld.shared.f32 	%f335, [%r77+124];
	fma.rn.f32 	%f336, %f320, %f335, %f313;
	fma.rn.f32 	%f337, %f335, %f323, %f314;
	fma.rn.f32 	%f338, %f325, %f335, %f315;
	fma.rn.f32 	%f339, %f335, %f327, %f316;
	fma.rn.f32 	%f340, %f329, %f335, %f317;
	fma.rn.f32 	%f341, %f335, %f331, %f318;
	fma.rn.f32 	%f342, %f333, %f335, %f319;
	ld.shared.f32 	%f343, [%r77+56];
	fma.rn.f32 	%f344, %f300, %f343, %f322;
	fma.rn.f32 	%f345, %f343, %f302, %f324;
	fma.rn.f32 	%f346, %f304, %f343, %f326;
	fma.rn.f32 	%f347, %f343, %f306, %f328;
	fma.rn.f32 	%f348, %f308, %f343, %f330;
	fma.rn.f32 	%f349, %f343, %f310, %f332;
	ld.shared.f32 	%f350, [%r75+1016];
	fma.rn.f32 	%f351, %f350, %f343, %f334;
	ld.shared.f32 	%f352, [%r77+128];
	fma.rn.f32 	%f353, %f300, %f352, %f336;
	fma.rn.f32 	%f354, %f352, %f302, %f337;
	fma.rn.f32 	%f355, %f304, %f352, %f338;
	fma.rn.f32 	%f356, %f352, %f306, %f339;
	fma.rn.f32 	%f357, %f308, %f352, %f340;
	fma.rn.f32 	%f358, %f352, %f310, %f341;
	fma.rn.f32 	%f359, %f350, %f352, %f342;
	ld.shared.f32 	%f360, [%r75+1020];
	ld.shared.f32 	%f361, [%r77+60];
	fma.rn.f32 	%f362, %f360, %f361, %f344;
	ld.shared.f32 	%f363, [%r75+1028];
	fma.rn.f32 	%f364, %f361, %f363, %f345;
	ld.shared.f32 	%f365, [%r75+1036];
	fma.rn.f32 	%f366, %f365, %f361, %f346;
	ld.shared.f32 	%f367, [%r75+1044];
	fma.rn.f32 	%f368, %f361, %f367, %f347;
	ld.shared.f32 	%f369, [%r75+1052];
	fma.rn.f32 	%f370, %f369, %f361, %f348;
	ld.shared.f32 	%f371, [%r75+1060];
	fma.rn.f32 	%f372, %f361, %f371, %f349;
	ld.shared.f32 	%f373, [%r75+1068];
	fma.rn.f32 	%f374, %f373, %f361, %f351;
	ld.shared.f32 	%f375, [%r77+132];
	fma.rn.f32 	%f376, %f360, %f375, %f353;
	fma.rn.f32 	%f377, %f375, %f363, %f354;
	fma.rn.f32 	%f378, %f365, %f375, %f355;
	fma.rn.f32 	%f379, %f375, %f367, %f356;
	fma.rn.f32 	%f380, %f369, %f375, %f357;
	fma.rn.f32 	%f381, %f375, %f371, %f358;
	fma.rn.f32 	%f382, %f373, %f375, %f359;
	ld.shared.f32 	%f383, [%r75+1024];
	ld.shared.f32 	%f384, [%r77+64];
	fma.rn.f32 	%f385, %f383, %f384, %f362;
	ld.shared.f32 	%f386, [%r75+1032];
	fma.rn.f32 	%f387, %f384, %f386, %f364;
	ld.shared.f32 	%f388, [%r75+1040];
	fma.rn.f32 	%f389, %f388, %f384, %f366;
	ld.shared.f32 	%f390, [%r75+1048];
	fma.rn.f32 	%f391, %f384, %f390, %f368;
	ld.shared.f32 	%f392, [%r75+1056];
	fma.rn.f32 	%f393, %f392, %f384, %f370;
	ld.shared.f32 	%f394, [%r75+1064];
	fma.rn.f32 	%f395, %f384, %f394, %f372;
	ld.shared.f32 	%f396, [%r75+1072];
	fma.rn.f32 	%f397, %f396, %f384, %f374;
	ld.shared.f32 	%f398, [%r77+136];
	fma.rn.f32 	%f399, %f383, %f398, %f376;
	fma.rn.f32 	%f400, %f398, %f386, %f377;
	fma.rn.f32 	%f401, %f388, %f398, %f378;
	fma.rn.f32 	%f402, %f398, %f390, %f379;
	fma.rn.f32 	%f403, %f392, %f398, %f380;
	fma.rn.f32 	%f404, %f398, %f394, %f381;
	fma.rn.f32 	%f405, %f396, %f398, %f382;
	ld.shared.f32 	%f406, [%r77+68];
	fma.rn.f32 	%f439, %f363, %f406, %f385;
	fma.rn.f32 	%f440, %f406, %f365, %f387;
	fma.rn.f32 	%f441, %f367, %f406, %f389;
	fma.rn.f32 	%f442, %f406, %f369, %f391;
	fma.rn.f32 	%f443, %f371, %f406, %f393;
	fma.rn.f32 	%f444, %f406, %f373, %f395;
	ld.shared.f32 	%f407, [%r75+1076];
	fma.rn.f32 	%f445, %f407, %f406, %f397;
	ld.shared.f32 	%f408, [%r77+140];
	fma.rn.f32 	%f446, %f363, %f408, %f399;
	fma.rn.f32 	%f447, %f408, %f365, %f400;
	fma.rn.f32 	%f448, %f367, %f408, %f401;
	fma.rn.f32 	%f449, %f408, %f369, %f402;
	fma.rn.f32 	%f450, %f371, %f408, %f403;
	fma.rn.f32 	%f451, %f408, %f373, %f404;
	fma.rn.f32 	%f452, %f407, %f408, %f405;
	add.s32 	%r84, %r84, 1;
	setp.ne.s32 	%p57, %r84, 256;
	@%p57 bra 	$L__BB17_1;
	ld.param.u64 	%rd49, [fused_nn_conv2d_add_nn_relu_1_kernel0_param_3];
	ld.param.u64 	%rd48, [fused_nn_conv2d_add_nn_relu_1_kernel0_param_2];
	cvta.to.global.u64 	%rd41, %rd49;
	cvta.to.global.u64 	%rd42, %rd48;
	shl.b32 	%r78, %r7, 6;
	shl.b32 	%r79, %r2, 1;
	add.s32 	%r80, %r78, %r79;
	mul.wide.u32 	%rd43, %r80, 4;
	add.s64 	%rd44, %rd41, %rd43;
	ld.global.nc.f32 	%f409, [%rd44];
	add.f32 	%f410, %f439, %f409;
	max.f32 	%f411, %f410, 0f00000000;
	mul.lo.s32 	%r81, %r2, 98;
	mad.lo.s32 	%r82, %r7, 3136, %r81;
	mad.lo.s32 	%r83, %r1, 7, %r82;
	mul.wide.u32 	%rd45, %r83, 4;
	add.s64 	%rd46, %rd42, %rd45;
	st.global.f32 	[%rd46], %f411;
	add.f32 	%f412, %f440, %f409;
	max.f32 	%f413, %f412, 0f00000000;
	st.global.f32 	[%rd46+4], %f413;
	add.f32 	%f414, %f441, %f409;
	max.f32 	%f415, %f414, 0f00000000;
	st.global.f32 	[%rd46+8], %f415;
	add.f32 	%f416, %f442, %f409;
	max.f32 	%f417, %f416, 0f00000000;
	st.global.f32 	[%rd46+12], %f417;
	add.f32 	%f418, %f443, %f409;
	max.f32 	%f419, %f418, 0f00000000;
	st.global.f32 	[%rd46+16], %f419;
	add.f32 	%f420, %f444, %f409;
	max.f32 	%f421, %f420, 0f00000000;
	st.global.f32 	[%rd46+20], %f421;
	add.f32 	%f422, %f445, %f409;
	max.f32 	%f423, %f422, 0f00000000;
	st.global.f32 	[%rd46+24], %f423;
	ld.global.nc.f32 	%f424, [%rd44+4];
	add.f32 	%f425, %f446, %f424;
	max.f32 	%f426, %f425, 0f00000000;
	st.global.f32 	[%rd46+196], %f426;
	add.f32 	%f427, %f447, %f424;
	max.f32 	%f428, %f427, 0f00000000;
	st.global.f32 	[%rd46+200], %f428;
	add.f32 	%f429, %f448, %f424;
	max.f32 	%f430, %f429, 0f00000000;
	st.global.f32 	[%rd46+204], %f430;
	add.f32 	%f431, %f449, %f424;
	max.f32 	%f432, %f431, 0f00000000;
	st.global.f32 	[%rd46+208], %f432;
	add.f32 	%f433, %f450, %f424;
	max.f32 	%f434, %f433, 0f00000000;
	st.global.f32 	[%rd46+212], %f434;
	add.f32 	%f435, %f451, %f424;
	max.f32 	%f436, %f435, 0f00000000;
	st.global.f32 	[%rd46+216], %f436;
	add.f32 	%f437, %f452, %f424;
	max.f32 	%f438, %f437, 0f00000000;
	st.global.f32 	[%rd46+220], %f438;
	ret;

}
	// .globl	fused_nn_contrib_conv2d_winograd_without_weight_transform_add_nn_relu_1_kernel1
.visible .entry fused_nn_contrib_conv2d_winograd_without_weight_transform_add_nn_relu_1_kernel1(
	.param .u64 .ptr .align 1 fused_nn_contrib_conv2d_winograd_without_weight_transform_add_nn_relu_1_kernel1_param_0,
	.param .u64 .ptr .align 1 fused_nn_contrib_conv2d_winograd_without_weight_transform_add_nn_relu_1_kernel1_param_1,
	.param .u64 .ptr .align 1 fused_nn_contrib_conv2d_winograd_without_weight_transform_add_nn_relu_1_kernel1_param_2
)
{
	.reg .pred 	%p<5>;
	.reg .b32 	%r<59>;
	.reg .b32 	%f<309>;
	.reg .b64 	%rd<27>;
	// demoted variable
	.shared .align 4 .b8 _ZZ79fused_nn_contrib_conv2d_winograd_without_weight_transform_add_nn_relu_1_kernel1E18placeholder_shared[512];
	// demoted variable
	.shared .align 4 .b8 _ZZ79fused_nn_contrib_conv2d_winograd_without_weight_transform_add_nn_relu_1_kernel1E16data_pack_shared[1568];
	ld.param.u64 	%rd6, [fused_nn_contrib_conv2d_winograd_without_weight_transform_add_nn_relu_1_kernel1_param_1];
	cvta.to.global.u64 	%rd7, %rd6;
	mov.u32 	%r14, %tid.x;
	mov.u32 	%r15, %ctaid.z;
	shl.b32 	%r16, %r15, 16;
	mov.u32 	%r17, %ctaid.y;
	shl.b32 	%r18, %r17, 4;
	mad.lo.s32 	%r19, %r15, 12544, %r14;
	shl.b32 	%r20, %r14, 4;
	and.b32  	%r21, %r20, 1792;
	and.b32  	%r22, %r14, 15;
	add.s32 	%r23, %r20, 784;
	and.b32  	%r24, %r23, 1792;
	add.s32 	%r25, %r14, 1;
	and.b32  	%r26, %r25, 15;
	add.s32 	%r27, %r20, 1568;
	and.b32  	%r28, %r27, 1792;
	add.s32 	%r29, %r14, 2;
	and.b32  	%r30, %r29, 15;
	or.b32  	%r31, %r16, %r21;
	add.s32 	%r32, %r31, %r18;
	or.b32  	%r57, %r32, %r22;
	or.b32  	%r33, %r16, %r24;
	add.s32 	%r34, %r33, %r18;
	or.b32  	%r56, %r34, %r26;
	or.b32  	%r35, %r16, %r28;
	add.s32 	%r36, %r35, %r18;
	or.b32  	%r55, %r36, %r30;
	mul.wide.u32 	%rd8, %r19, 4;
	add.s64 	%rd9, %rd8, %rd7;
	add.s64 	%rd26, %rd9, 784;
	mov.b32 	%r58, 0;
	mov.f32 	%f293, 0f00000000;
	mov.f32 	%f294, %f293;
	mov.f32 	%f295, %f293;
	mov.f32 	%f296, %f293;
	mov.f32 	%f297, %f293;
	mov.f32 	%f298, %f293;
	mov.f32 	%f299, %f293;
	mov.f32 	%f300, %f293;
	mov.f32 	%f301, %f293;
	mov.f32 	%f302, %f293;
	mov.f32 	%f303, %f293;
	mov.f32 	%f304, %f293;
	mov.f32 	%f305, %f293;
	mov.f32 	%f306, %f293;
	mov.f32 	%f307, %f293;
	mov.f32 	%f308, %f293;
$L__BB18_1:
	setp.gt.u32 	%p1, %r14, 127;
	bar.sync 	0;
	@%p1 bra 	$L__BB18_3;
	ld.param.u64 	%rd22, [fused_nn_contrib_conv2d_winograd_without_weight_transform_add_nn_relu_1_kernel1_param_0];
	cvta.to.global.u64 	%rd10, %rd22;
	mul.wide.u32 	%rd11, %r57, 4;
	add.s64 	%rd12, %rd10, %rd11;
	ld.global.nc.f32 	%f34, [%rd12];
	shl.b32 	%r37, %r14, 2;
	mov.u32 	%r38, _ZZ79fused_nn_contrib_conv2d_winograd_without_weight_transform_add_nn_relu_1_kernel1E18placeholder_shared;
	add.s32 	%r39, %r38, %r37;
	st.shared.f32 	[%r39], %f34;
$L__BB18_3:
	setp.gt.u32 	%p2, %r14, 78;
	@%p2 bra 	$L__BB18_5;
	ld.param.u64 	%rd23, [fused_nn_contrib_conv2d_winograd_without_weight_transform_add_nn_relu_1_kernel1_param_0];
	cvta.to.global.u64 	%rd13, %rd23;
	mul.wide.u32 	%rd14, %r56, 4;
	add.s64 	%rd15, %rd13, %rd14;
	ld.global.nc.f32 	%f35, [%rd15];
	shl.b32 	%r40, %r14, 2;
	mov.u32 	%r41, _ZZ79fused_nn_contrib_conv2d_winograd_without_weight_transform_add_nn_relu_1_kernel1E18placeholder_shared;
	add.s32 	%r42, %r41, %r40;
	st.shared.f32 	[%r42+196], %f35;
$L__BB18_5:
	setp.gt.u32 	%p3, %r14, 29;
	@%p3 bra 	$L__BB18_7;
	ld.param.u64 	%rd24, [fused_nn_contrib_conv2d_winograd_without_weight_transform_add_nn_relu_1_kernel1_param_0];
	cvta.to.global.u64 	%rd16, %rd24;
	mul.wide.u32 	%rd17, %r55, 4;
	add.s64 	%rd18, %rd16, %rd17;
	ld.global.nc.f32 	%f36, [%rd18];
	shl.b32 	%r43, %r14, 2;
	mov.u32 	%r44, _ZZ79fused_nn_contrib_conv2d_winograd_without_weight_transform_add_nn_relu_1_kernel1E18placeholder_shared;
	add.s32 	%r45, %r44, %r43;
	st.shared.f32 	[%r45+392], %f36;
$L__BB18_7:
	ld.global.nc.f32 	%f37, [%rd26+-784];
	shl.b32 	%r47, %r14, 2;
	mov.u32 	%r48, _ZZ79fused_nn_contrib_conv2d_winograd_without_weight_transform_add_nn_relu_1_kernel1E16data_pack_shared;
	add.s32 	%r49, %r48, %r47;
	st.shared.f32 	[%r49], %f37;
	ld.global.nc.f32 	%f38, [%rd26+-588];
	st.shared.f32 	[%r49+196], %f38;
	ld.global.nc.f32 	%f39, [%rd26+-392];
	st.shared.f32 	[%r49+392], %f39;
	ld.global.nc.f32 	%f40, [%rd26+-196];
	st.shared.f32 	[%r49+588], %f40;
	ld.global.nc.f32 	%f41, [%rd26];
	st.shared.f32 	[%r49+784], %f41;
	ld.global.nc.f32 	%f42, [%rd26+196];
	st.shared.f32 	[%r49+980], %f42;
	ld.global.nc.f32 	%f43, [%rd26+392];
	st.shared.f32 	[%r49+1176], %f43;
	ld.global.nc.f32 	%f44, [%rd26+588];
	st.shared.f32 	[%r49+1372], %f44;
	bar.sync 	0;
	ld.shared.f32 	%f45, [%r49];
	ld.shared.f32 	%f46, [_ZZ79fused_nn_contrib_conv2d_winograd_without_weight_transform_add_nn_relu_1_kernel1E18placeholder_shared];
	fma.rn.f32 	%f47, %f46, %f45, %f308;
	ld.shared.f32 	%f48, [_ZZ79fused_nn_contrib_conv2d_winograd_without_weight_transform_add_nn_relu_1_kernel1E18placeholder_shared+32];
	fma.rn.f32 	%f49, %f48, %f45, %f300;
	ld.shared.f32 	%f50, [_ZZ79fused_nn_contrib_conv2d_winograd_without_weight_transform_add_nn_relu_1_kernel1E18placeholder_shared+4];
	fma.rn.f32 	%f51, %f50, %f45, %f307;
	ld.shared.f32 	%f52, [_ZZ79fused_nn_contrib_conv2d_winograd_without_weight_transform_add_nn_relu_1_kernel1E18placeholder_shared+36];
	fma.rn.f32 	%f53, %f52, %f45, %f299;
	ld.shared.f32 	%f54, [_ZZ79fused_nn_contrib_conv2d_winograd_without_weight_transform_add_nn_relu_1_kernel1E18placeholder_shared+8];
	fma.rn.f32 	%f55, %f54, %f45, %f306;
	ld.shared.f32 	%f56, [_ZZ79fused_nn_contrib_conv2d_winograd_without_weight_transform_add_nn_relu_1_kernel1E18placeholder_shared+40];
	fma.rn.f32 	%f57, %f56, %f45, %f298;
	ld.shared.f32 	%f58, [_ZZ79fused_nn_contrib_conv2d_winograd_without_weight_transform_add_nn_relu_1_kernel1E18placeholder_shared+12];
	fma.rn.f32 	%f59, %f58, %f45, %f305;
	ld.shared.f32 	%f60, [_ZZ79fused_nn_contrib_conv2d_winograd_without_weight_transform_add_nn_relu_1_kernel1E18placeholder_shared+44];
	fma.rn.f32 	%f61, %f60, %f45, %f297;
	ld.shared.f32 	%f62, [_ZZ79fused_nn_contrib_conv2d_winograd_without_weight_transform_add_nn_relu_1_kernel1E18placeholder_shared+16];
	fma.rn.f32 	%f63, %f62, %f45, %f304;
	ld.shared.f32 	%f64, [_ZZ79fused_nn_contrib_conv2d_winograd_without_weight_transform_add_nn_relu_1_kernel1E18placeholder_shared+48];
	fma.rn.f32 	%f65, %f64, %f45, %f296;
	ld.shared.f32 	%f66, [_ZZ79fused_nn_contrib_conv2d_winograd_without_weight_transform_add_nn_relu_1_kernel1E18placeholder_shared+20];
	fma.rn.f32 	%f67, %f66, %f45, %f303;
	ld.shared.f32 	%f68, [_ZZ79fused_nn_contrib_conv2d_winograd_without_weight_transform_add_nn_relu_1_kernel1E18placeholder_shared+52];
	fma.rn.f32 	%f69, %f68, %f45, %f295;
	ld.shared.f32 	%f70, [_ZZ79fused_nn_contrib_conv2d_winograd_without_weight_transform_add_nn_relu_1_kernel1E18placeholder_shared+24];
	fma.rn.f32 	%f71, %f70, %f45, %f302;
	ld.shared.f32 	%f72, [_ZZ79fused_nn_contrib_conv2d_winograd_without_weight_transform_add_nn_relu_1_kernel1E18placeholder_shared+56];
	fma.rn.f32 	%f73, %f72, %f45, %f294;
	ld.shared.f32 	%f74, [_ZZ79fused_nn_contrib_conv2d_winograd_without_weight_transform_add_nn_relu_1_kernel1E18placeholder_shared+28];
	fma.rn.f32 	%f75, %f74, %f45, %f301;
	ld.shared.f32 	%f76, [_ZZ79fused_nn_contrib_conv2d_winograd_without_weight_transform_add_nn_relu_1_kernel1E18placeholder_shared+60];
	fma.rn.f32 	%f77, %f76, %f45, %f293;
	ld.shared.f32 	%f78, [%r49+196];
	ld.shared.f32 	%f79, [_ZZ79fused_nn_contrib_conv2d_winograd_without_weight_transform_add_nn_relu_1_kernel1E18placeholder_shared+64];
	fma.rn.f32 	%f80, %f79, %f78, %f47;
	ld.shared.f32 	%f81, [_ZZ79fused_nn_contrib_conv2d_winograd_without_weight_transform_add_nn_relu_1_kernel1E18placeholder_shared+96];
	fma.rn.f32 	%f82, %f81, %f78, %f49;
	ld.shared.f32 	%f83, [_ZZ79fused_nn_contrib_conv2d_winograd_without_weight_transform_add_nn_relu_1_kernel1E18placeholder_shared+68];
	fma.rn.f32 	%f84, %f83, %f78, %f51;
	ld.shared.f32 	%f85, [_ZZ79fused_nn_contrib_conv2d_winograd_without_weight_transform_add_nn_relu_1_kernel1E18placeholder_shared+100];
	fma.rn.f32 	%f86, %f85, %f78, %f53;
	ld.shared.f32 	%f87, [_ZZ79fused_nn_contrib_conv2d_winograd_without_weight_transform_add_nn_relu_1_kernel1E18placeholder_shared+72];
	fma.rn.f32 	%f88, %f87, %f78, %f55;
	ld.shared.f32 	%f89, [_ZZ79fused_nn_contrib_conv2d_winograd_without_weight_transform_add_nn_relu_1_kernel1E18placeholder_shared+104];
	fma.rn.f32 	%f90, %f89, %f78, %f57;
	ld.shared.f32 	%f91, [_ZZ79fused_nn_contrib_conv2d_winograd_without_weight_transform_add_nn_relu_1_kernel1E18placeholder_shared+76];
	fma.rn.f32 	%f92, %f91, %f78, %f59;
	ld.shared.f32 	%f93, [_ZZ79fused_nn_contrib_conv2d_winograd_without_weight_transform_add_nn_relu_1_kernel1E18placeholder_shared+108];
	fma.rn.f32 	%f94, %f93, %f78, %f61;
	ld.shared.f32 	%f95, [_ZZ79fused_nn_contrib_conv2d_winograd_without_weight_transform_add_nn_relu_1_kernel1E18placeholder_shared+80];
	fma.rn.f32 	%f96, %f95, %f78, %f63;
	ld.shared.f32 	%f97, [_ZZ79fused_nn_contrib_conv2d_winograd_without_weight_transform_add_nn_relu_1_kernel1E18placeholder_shared+112];
	fma.rn.f32 	%f98, %f97, %f78, %f65;
	ld.shared.f32 	%f99, [_ZZ79fused_nn_contrib_conv2d_winograd_without_weight_transform_add_nn_relu_1_kernel1E18placeholder_shared+84];
	fma.rn.f32 	%f100, %f99, %f78, %f67;
	ld.shared.f32 	%f101, [_ZZ79fused_nn_contrib_conv2d_winograd_without_weight_transform_add_nn_relu_1_kernel1E18placeholder_shared+116];
	fma.rn.f32 	%f102, %f101, %f78, %f69;
	ld.shared.f32 	%f103, [_ZZ79fused_nn_contrib_conv2d_winograd_without_weight_transform_add_nn_relu_1_kernel1E18placeholder_shared+88];
	fma.rn.f32 	%f104, %f103, %f78, %f71;
	ld.shared.f32 	%f105, [_ZZ79fused_nn_contrib_conv2d_winograd_without_weight_transform_add_nn_relu_1_kernel1E18placeholder_shared+120];
	fma.rn.f32 	%f106, %f105, %f78, %f73;
	ld.shared.f32 	%f107, [_ZZ79fused_nn_contrib_conv2d_winograd_without_weight_transform_add_nn_relu_1_kernel1E18placeholder_shared+92];
	fma.rn.f32 	%f108, %f107, %f78, %f75;
	ld.shared.f32 	%f109, [_ZZ79fused_nn_contrib_conv2d_winograd_without_weight_transform_add_nn_relu_1_kernel1E18placeholder_shared+124];
	fma.rn.f32 	%f110, %f109, %f78, %f77;
	ld.shared.f32 	%f111, [%r49+392];
	ld.shared.f32 	%f112, [_ZZ79fused_nn_contrib_conv2d_winograd_without_weight_transform_add_nn_relu_1_kernel1E18placeholder_shared+128];
	fma.rn.f32 	%f113, %f112, %f111, %f80;
	ld.shared.f32 	%f114, [_ZZ79fused_nn_contrib_conv2d_winograd_without_weight_transform_add_nn_relu_1_kernel1E18placeholder_shared+160];
	fma.rn.f32 	%f115, %f114, %f111, %f82;
	ld.shared.f32 	%f116, [_ZZ79fused_nn_contrib_conv2d_winograd_without_weight_transform_add_nn_relu_1_kernel1E18placeholder_shared+132];
	fma.rn.f32 	%f117, %f116, %f111, %f84;
	ld.shared.f32 	%f118, [_ZZ79fused_nn_contrib_conv2d_winograd_without_weight_transform_add_nn_relu_1_kernel1E18placeholder_shared+164];
	fma.rn.f32 	%f119, %f118, %f111, %f86;
	ld.shared.f32 	%f120, [_ZZ79fused_nn_contrib_conv2d_winograd_without_weight_transform_add_nn_relu_1_kernel1E18placeholder_shared+136];
	fma.rn.f32 	%f121, %f120, %f111, %f88;
	ld.shared.f32 	%f122, [_ZZ79fused_nn_contrib_conv2d_winograd_without_weight_transform_add_nn_relu_1_kernel1E18placeholder_shared+168];
	fma.rn.f32 	%f123, %f122, %f111, %f90;
	ld.shared.f32 	%f124, [_ZZ79fused_nn_contrib_conv2d_winograd_without_weight_transform_add_nn_relu_1_kernel1E18placeholder_shared+140];
	fma.rn.f32 	%f125, %f124, %f111, %f92;
	ld.shared.f32 	%f126, [_ZZ79fused_nn_contrib_conv2d_winograd_without_weight_transform_add_nn_relu_1_kernel1E18placeholder_shared+172];
	fma.rn.f32 	%f127, %f126, %f111, %f94;
	ld.shared.f32 	%f128, [_ZZ79fused_nn_contrib_conv2d_winograd_without_weight_transform_add_nn_relu_1_kernel1E18placeholder_shared+144];
	fma.rn.f32 	%f129, %f128, %f111, %f96;
	ld.shared.f32 	%f130, [_ZZ79fused_nn_contrib_conv2d_winograd_without_weight_transform_add_nn_relu_1_kernel1E18placeholder_shared+176];
	fma.rn.f32 	%f131, %f130, %f111, %f98;
	ld.shared.f32 	%f132, [_ZZ79fused_nn_contrib_conv2d_winograd_without_weight_transform_add_nn_relu_1_kernel1E18placeholder_shared+148];
	fma.rn.f32 	%f133, %f132, %f111, %f100;
	ld.shared.f32 	%f134, [_ZZ79fused_nn_contrib_conv2d_winograd_without_weight_transform_add_nn_relu_1_kernel1E18placeholder_shared+180];
	fma.rn.f32 	%f135, %f134, %f111, %f102;
	ld.shared.f32 	%f136, [_ZZ79fused_nn_contrib_conv2d_winograd_without_weight_transform_add_nn_relu_1_kernel1E18placeholder_shared+152];
	fma.rn.f32 	%f137, %f136, %f111, %f104;
	ld.shared.f32 	%f138, [_ZZ79fused_nn_contrib_conv2d_winograd_without_weight_transform_add_nn_relu_1_kernel1E18placeholder_shared+184];
	fma.rn.f32 	%f139, %f138, %f111, %f106;
	ld.shared.f32 	%f140, [_ZZ79fused_nn_contrib_conv2d_winograd_without_weight_transform_add_nn_relu_1_kernel1E18placeholder_shared+156];
	fma.rn.f32 	%f141, %f140, %f111, %f108;
	ld.shared.f32 	%f142, [_ZZ79fused_nn_contrib_conv2d_winograd_without_weight_transform_add_nn_relu_1_kernel1E18placeholder_shared+188];
	fma.rn.f32 	%f143, %f142, %f111, %f110;
	ld.shared.f32 	%f144, [%r49+588];
	ld.shared.f32 	%f145, [_ZZ79fused_nn_contrib_conv2d_winograd_without_weight_transform_add_nn_relu_1_kernel1E18placeholder_shared+192];
	fma.rn.f32 	%f146, %f145, %f144, %f113;
	ld.shared.f32 	%f147, [_ZZ79fused_nn_contrib_conv2d_winograd_without_weight_transform_add_nn_relu_1_kernel1E18placeholder_shared+224];
	fma.rn.f32 	%f148, %f147, %f144, %f115;
	ld.shared.f32 	%f149, [_ZZ79fused_nn_contrib_conv2d_winograd_without_weight_transform_add_nn_relu_1_kernel1E18placeholder_shared+196];
	fma.rn.f32 	%f150, %f149, %f144, %f117;
	ld.shared.f32 	%f151, [_ZZ79fused_nn_contrib_conv2d_winograd_without_weight_transform_add_nn_relu_1_kernel1E18placeholder_shared+228];
	fma.rn.f32 	%f152, %f151, %f144, %f119;
	ld.shared.f32 	%f153, [_ZZ79fused_nn_contrib_conv2d_winograd_without_weight_transform_add_nn_relu_1_kernel1E18placeholder_shared+200];
	fma.rn.f32 	%f154, %f153, %f144, %f121;
	ld.shared.f32 	%f155, [_ZZ79fused_nn_contrib_conv2d_winograd_without_weight_transform_add_nn_relu_1_kernel1E18placeholder_shared+232];
	fma.rn.f32 	%f156, %f155, %f144, %f123;
	ld.shared.f32 	%f157, [_ZZ79fused_nn_contrib_conv2d_winograd_without_weight_transform_add_nn_relu_1_kernel1E18placeholder_shared+204];
	fma.rn.f32 	%f158, %f157, %f144, %f125;
	ld.shared.f32 	%f159, [_ZZ79fused_nn_contrib_conv2d_winograd_without_weight_transform_add_nn_relu_1_kernel1E18placeholder_shared+236];
	fma.rn.f32 	%f160, %f159, %f144, %f127;
	ld.shared.f32 	%f161, [_ZZ79fused_nn_contrib_conv2d_winograd_without_weight_transform_add_nn_relu_1_kernel1E18placeholder_shared+208];
	fma.rn.f32 	%f162, %f161, %f144, %f129;
	ld.shared.f32 	%f163, [_ZZ79fused_nn_contrib_conv2d_winograd_without_weight_transform_add_nn_relu_1_kernel1E18placeholder_shared+240];
	fma.rn.f32 	%f164, %f163, %f144, %f131;
	ld.shared.f32 	%f165, [_ZZ79fused_nn_contrib_conv2d_winograd_without_weight_transform_add_nn_relu_1_kernel1E18placeholder_shared+212];
	fma.rn.f32 	%f166, %f165, %f144, %f133;
	ld.shared.f32 	%f167, [_ZZ79fused_nn_contrib_conv2d_winograd_without_weight_transform_add_nn_relu_1_kernel1E18placeholder_shared+244];
	fma.rn.f32 	%f168, %f167, %f144, %f135;
	ld.shared.f32 	%f169, [_ZZ79fused_nn_contrib_conv2d_winograd_without_weight_transform_add_nn_relu_1_kernel1E18placeholder_shared+216];
	fma.rn.f32 	%f170, %f169, %f144, %f137;
	ld.shared.f32 	%f171, [_ZZ79fused_nn_contrib_conv2d_winograd_without_weight_transform_add_nn_relu_1_kernel1E18placeholder_shared+248];
	fma.rn.f32 	%f172, %f171, %f144, %f139;
	ld.shared.f32 	%f173, [_ZZ79fused_nn_contrib_conv2d_winograd_without_weight_transform_add_nn_relu_1_kernel1E18placeholder_shared+220];
	fma.rn.f32 	%f174, %f173, %f144, %f141;
	ld.shared.f32 	%f175, [_ZZ79fused_nn_contrib_conv2d_winograd_without_weight_transform_add_nn_relu_1_kernel1E18placeholder_shared+252];
	fma.rn.f32 	%f176, %f175, %f144, %f143;
	ld.shared.f32 	%f177, [%r49+784];
	ld.shared.f32 	%f178, [_ZZ79fused_nn_contrib_conv2d_winograd_without_weight_transform_add_nn_relu_1_kernel1E18placeholder_shared+256];
	fma.rn.f32 	%f179, %f178, %f177, %f146;
	ld.shared.f32 	%f180, [_ZZ79fused_nn_contrib_conv2d_winograd_without_weight_transform_add_nn_relu_1_kernel1E18placeholder_shared+288];
	fma.rn.f32 	%f181, %f180, %f177, %f148;
	ld.shared.f32 	%f182, [_ZZ79fused_nn_contrib_conv2d_winograd_without_weight_transform_add_nn_relu_1_kernel1E18placeholder_shared+260];
	fma.rn.f32 	%f183, %f182, %f177, %f150;
	ld.shared.f32 	%f184, [_ZZ79fused_nn_contrib_conv2d_winograd_without_weight_transform_add_nn_relu_1_kernel1E18placeholder_shared+292];
	fma.rn.f32 	%f185, %f184, %f177, %f152;
	ld.shared.f32 	%f186, [_ZZ79fused_nn_contrib_conv2d_winograd_without_weight_transform_add_nn_relu_1_kernel1E18placeholder_shared+264];
	fma.rn.f32 	%f187, %f186, %f177, %f154;
	ld.shared.f32 	%f188, [_ZZ79fused_nn_contrib_conv2d_winograd_without_weight_transform_add_nn_relu_1_kernel1E18placeholder_shared+296];
	fma.rn.f32 	%f189, %f188, %f177, %f156;
	ld.shared.f32 	%f190, [_ZZ79fused_nn_contrib_conv2d_winograd_without_weight_transform_add_nn_relu_1_kernel1E18placeholder_shared+268];
	fma.rn.f32 	%f191, %f190, %f177, %f158;
	ld.shared.f32 	%f192, [_ZZ79fused_nn_contrib_conv2d_winograd_without_weight_transform_add_nn_relu_1_kernel1E18placeholder_shared+300];
	fma.rn.f32 	%f193, %f192, %f177, %f160;
	ld.shared.f32 	%f194, [_ZZ79fused_nn_contrib_conv2d_winograd_without_weight_transform_add_nn_relu_1_kernel1E18placeholder_shared+272];
	fma.rn.f32 	%f195, %f194, %f177, %f162;
	ld.shared.f32 	%f196, [_ZZ79fused_nn_contrib_conv2d_winograd_without_weight_transform_add_nn_relu_1_kernel1E18placeholder_shared+304];
	fma.rn.f32 	%f197, %f196, %f177, %f164;
	ld.shared.f32 	%f198, [_ZZ79fused_nn_contrib_conv2d_winograd_without_weight_transform_add_nn_relu_1_kernel1E18placeholder_shared+276];
	fma.rn.f32 	%f199, %f198, %f177, %f166;
	ld.shared.f32 	%f200, [_ZZ79fused_nn_contrib_conv2d_winograd_without_weight_transform_add_nn_relu_1_kernel1E18placeholder_shared+308];
	fma.rn.f32 	%f201, %f200, %f177, %f168;
	ld.shared.f32 	%f202, [_ZZ79fused_nn_contrib_conv2d_winograd_without_weight_transform_add_nn_relu_1_kernel1E18placeholder_shared+280];
	fma.rn.f32 	%f203, %f202, %f177, %f170;
	ld.shared.f32 	%f204, [_ZZ79fused_nn_contrib_conv2d_winograd_without_weight_transform_add_nn_relu_1_kernel1E18placeholder_shared+312];
	fma.rn.f32 	%f205, %f204, %f177, %f172;
	ld.shared.f32 	%f206, [_ZZ79fused_nn_contrib_conv2d_winograd_without_weight_transform_add_nn_relu_1_kernel1E18placeholder_shared+284];
	fma.rn.f32 	%f207, %f206, %f177, %f174;
	ld.shared.f32 	%f208, [_ZZ79fused_nn_contrib_conv2d_winograd_without_weight_transform_add_nn_relu_1_kernel1E18placeholder_shared+316];
	fma.rn.f32 	%f209, %f208, %f177, %f176;
	ld.shared.f32 	%f210, [%r49+980];
	ld.shared.f32 	%f211, [_ZZ79fused_nn_contrib_conv2d_winograd_without_weight_transform_add_nn_relu_1_kernel1E18placeholder_shared+320];
	fma.rn.f32 	%f212, %f211, %f210, %f179;
	ld.shared.f32 	%f213, [_ZZ79fused_nn_contrib_conv2d_winograd_without_weight_transform_add_nn_relu_1_kernel1E18placeholder_shared+352];
	fma.rn.f32 	%f214, %f213, %f210, %f181;
	ld.shared.f32 	%f215, [_ZZ79fused_nn_contrib_conv2d_winograd_without_weight_transform_add_nn_relu_1_kernel1E18placeholder_shared+324];
	fma.rn.f32 	%f216, %f215, %f210, %f183;
	ld.shared.f32 	%f217, [_ZZ79fused_nn_contrib_conv2d_winograd_without_weight_transform_add_nn_relu_1_kernel1E18placeholder_shared+356];
	fma.rn.f32 	%f218, %f217, %f210, %f185;
	ld.shared.f32 	%f219, [_ZZ79fused_nn_contrib_conv2d_winograd_without_weight_transform_add_nn_relu_1_kernel1E18placeholder_shared+328];
	fma.rn.f32 	%f220, %f219, %f210, %f187;
	ld.shared.f32 	%f221, [_ZZ79fused_nn_contrib_conv2d_winograd_without_weight_transform_add_nn_relu_1_kernel1E18placeholder_shared+360];
	fma.rn.f32 	%f222, %f221, %f210, %f189;
	ld.shared.f32 	%f223, [_ZZ79fused_nn_contrib_conv2d_winograd_without_weight_transform_add_nn_relu_1_kernel1E18placeholder_shared+332];
	fma.rn.f32 	%f224, %f223, %f210, %f191;
	ld.shared.f32 	%f225, [_ZZ79fused_nn_contrib_conv2d_winograd_without_weight_transform_add_nn_relu_1_kernel1E18placeholder_shared+364];
	fma.rn.f32 	%f226, %f225, %f210, %f193;
	ld.shared.f32 	%f227, [_ZZ79fused_nn_contrib_conv2d_winograd_without_weight_transform_add_nn_relu_1_kernel1E18placeholder_shared+336];
	fma.rn.f32 	%f228, %f227, %f210, %f195;
	ld.shared.f32 	%f229, [_ZZ79fused_nn_contrib_conv2d_winograd_without_weight_transform_add_nn_relu_1_kernel1E18placeholder_shared+368];
	fma.rn.f32 	%f230, %f229, %f210, %f197;
	ld.shared.f32 	%f231, [_ZZ79fused_nn_contrib_conv2d_winograd_without_weight_transform_add_nn_relu_1_kernel1E18placeholder_shared+340];
	fma.rn.f32 	%f232, %f231, %f210, %f199;
	ld.shared.f32 	%f233, [_ZZ79fused_nn_contrib_conv2d_winograd_without_weight_transform_add_nn_relu_1_kernel1E18placeholder_shared+372];
	fma.rn.f32 	%f234, %f233, %f210, %f201;
	ld.shared.f32 	%f235, [_ZZ79fused_nn_contrib_conv2d_winograd_without_weight_transform_add_nn_relu_1_kernel1E18placeholder_shared+344];
	fma.rn.f32 	%f236, %f235, %f210, %f203;
	ld.shared.f32 	%f237, [_ZZ79fused_nn_contrib_conv2d_winograd_without_weight_transform_add_nn_relu_1_kernel1E18placeholder_shared+376];
	fma.rn.f32 	%f238, %f237, %f210, %f205;
	ld.shared.f32 	%f239, [_ZZ79fused_nn_contrib_conv2d_winograd_without_weight_transform_add_nn_relu_1_kernel1E18placeholder_shared+348];
	fma.rn.f32 	%f240, %f239, %f210, %f207;
	ld.shared.f32 	%f241, [_ZZ79fused_nn_contrib_conv2d_winograd_without_weight_transform_add_nn_relu_1_kernel1E18placeholder_shared+380];
	fma.rn.f32 	%f242, %f241, %f210, %f209;
	ld.shared.f32 	%f243, [%r49+1176];
	ld.shared.f32 	%f244, [_ZZ79fused_nn_contrib_conv2d_winograd_without_weight_transform_add_nn_relu_1_kernel1E18placeholder_shared+384];
	fma.rn.f32 	%f245, %f244, %f243, %f212;
	ld.shared.f32 	%f246, [_ZZ79fused_nn_contrib_conv2d_winograd_without_weight_transform_add_nn_relu_1_kernel1E18placeholder_shared+416];
	fma.rn.f32 	%f247, %f246, %f243, %f214;
	ld.shared.f32 	%f248, [_ZZ79fused_nn_contrib_conv2d_winograd_without_weight_transform_add_nn_relu_1_kernel1E18placeholder_shared+388];
	fma.rn.f32 	%f249, %f248, %f243, %f216;
	ld.shared.f32 	%f250, [_ZZ79fused_nn_contrib_conv2d_winograd_without_weight_transform_add_nn_relu_1_kernel1E18placeholder_shared+420];
	fma.rn.f32 	%f251, %f250, %f243, %f218;
	ld.shared.f32 	%f252, [_ZZ79fused_nn_contrib_conv2d_winograd_without_weight_transform_add_nn_relu_1_kernel1E18placeholder_shared+392];
	fma.rn.f32 	%f253, %f252, %f243, %f220;
	ld.shared.f32 	%f254, [_ZZ79fused_nn_contrib_conv2d_winograd_without_weight_transform_add_nn_relu_1_kernel1E18placeholder_shared+424];
	fma.rn.f32 	%f255, %f254, %f243, %f222;
	ld.shared.f32 	%f256, [_ZZ79fused_nn_contrib_conv2d_winograd_without_weight_transform_add_nn_relu_1_kernel1E18placeholder_shared+396];
	fma.rn.f32 	%f257, %f256, %f243, %f224;
	ld.shared.f32 	%f258, [_ZZ79fused_nn_contrib_conv2d_winograd_without_weight_transform_add_nn_relu_1_kernel1E18placeholder_shared+428];
	fma.rn.f32 	%f259, %f258, %f243, %f226;
	ld.shared.f32 	%f260, [_ZZ79fused_nn_contrib_conv2d_winograd_without_weight_transform_add_nn_relu_1_kernel1E18placeholder_shared+400];
	fma.rn.f32 	%f261, %f260, %f243, %f228;
	ld.shared.f32 	%f262, [_ZZ79fused_nn_contrib_conv2d_winograd_without_weight_transform_add_nn_relu_1_kernel1E18placeholder_shared+432];
	fma.rn.f32 	%f263, %f262, %f243, %f230;
	ld.shared.f32 	%f264, [_ZZ79fused_nn_contrib_conv2d_winograd_without_weight_transform_add_nn_relu_1_kernel1E18placeholder_shared+404];
	fma.rn.f32 	%f265, %f264, %f243, %f232;
	ld.shared.f32 	%f266, [_ZZ79fused_nn_contrib_conv2d_winograd_without_weight_transform_add_nn_relu_1_kernel1E18placeholder_shared+436];
	fma.rn.f32 	%f267, %f266, %f243, %f234;
	ld.shared.f32 	%f268, [_ZZ79fused_nn_contrib_conv2d_winograd_without_weight_transform_add_nn_relu_1_kernel1E18placeholder_shared+408];
	fma.rn.f32 	%f269, %f268, %f243, %f236;
	ld.shared.f32 	%f270, [_ZZ79fused_nn_contrib_conv2d_winograd_without_weight_transform_add_nn_relu_1_kernel1E18placeholder_shared+440];
	fma.rn.f32 	%f271, %f270, %f243, %f238;
	ld.shared.f32 	%f272, [_ZZ79fused_nn_contrib_conv2d_winograd_without_weight_transform_add_nn_relu_1_kernel1E18placeholder_shared+412];
	fma.rn.f32 	%f273, %f272, %f243, %f240;
	ld.shared.f32 	%f274, [_ZZ79fused_nn_contrib_conv2d_winograd_without_weight_transform_add_nn_relu_1_kernel1E18placeholder_shared+444];
	fma.rn.f32 	%f275, %f274, %f243, %f242;
	ld.shared.f32 	%f276, [%r49+1372];
	ld.shared.f32 	%f277, [_ZZ79fused_nn_contrib_conv2d_winograd_without_weight_transform_add_nn_relu_1_kernel1E18placeholder_shared+448];
	fma.rn.f32 	%f308, %f277, %f276, %f245;
	ld.shared.f32 	%f278, [_ZZ79fused_nn_contrib_conv2d_winograd_without_weight_transform_add_nn_relu_1_kernel1E18placeholder_shared+480];
	fma.rn.f32 	%f300, %f278, %f276, %f247;
	ld.shared.f32 	%f279, [_ZZ79fused_nn_contrib_conv2d_winograd_without_weight_transform_add_nn_relu_1_kernel1E18placeholder_shared+452];
	fma.rn.f32 	%f307, %f279, %f276, %f249;
	ld.shared.f32 	%f280, [_ZZ79fused_nn_contrib_conv2d_winograd_without_weight_transform_add_nn_relu_1_kernel1E18placeholder_shared+484];
	fma.rn.f32 	%f299, %f280, %f276, %f251;
	ld.shared.f32 	%f281, [_ZZ79fused_nn_contrib_conv2d_winograd_without_weight_transform_add_nn_relu_1_kernel1E18placeholder_shared+456];
	fma.rn.f32 	%f306, %f281, %f276, %f253;
	ld.shared.f32 	%f282, [_ZZ79fused_nn_contrib_conv2d_winograd_without_weight_transform_add_nn_relu_1_kernel1E18placeholder_shared+488];
	fma.rn.f32 	%f298, %f282, %f276, %f255;
	ld.shared.f32 	%f283, [_ZZ79fused_nn_contrib_conv2d_winograd_without_weight_transform_add_nn_relu_1_kernel1E18placeholder_shared+460];
	fma.rn.f32 	%f305, %f283, %f276, %f257;
	ld.shared.f32 	%f284, [_ZZ79fused_nn_contrib_conv2d_winograd_without_weight_transform_add_nn_relu_1_kernel1E18placeholder_shared+492];
	fma.rn.f32 	%f297, %f284, %f276, %f259;
	ld.shared.f32 	%f285, [_ZZ79fused_nn_contrib_conv2d_winograd_without_weight_transform_add_nn_relu_1_kernel1E18placeholder_shared+464];
	fma.rn.f32 	%f304, %f285, %f276, %f261;
	ld.shared.f32 	%f286, [_ZZ79fused_nn_contrib_conv2d_winograd_without_weight_transform_add_nn_relu_1_kernel1E18placeholder_shared+496];
	fma.rn.f32 	%f296, %f286, %f276, %f263;
	ld.shared.f32 	%f287, [_ZZ79fused_nn_contrib_conv2d_winograd_without_weight_transform_add_nn_relu_1_kernel1E18placeholder_shared+468];
	fma.rn.f32 	%f303, %f287, %f276, %f265;
	ld.shared.f32 	%f288, [_ZZ79fused_nn_contrib_conv2d_winograd_without_weight_transform_add_nn_relu_1_kernel1E18placeholder_shared+500];
	fma.rn.f32 	%f295, %f288, %f276, %f267;
	ld.shared.f32 	%f289, [_ZZ79fused_nn_contrib_conv2d_winograd_without_weight_transform_add_nn_relu_1_kernel1E18placeholder_shared+472];
	fma.rn.f32 	%f302, %f289, %f276, %f269;
	ld.shared.f32 	%f290, [_ZZ79fused_nn_contrib_conv2d_winograd_without_weight_transform_add_nn_relu_1_kernel1E18placeholder_shared+504];
	fma.rn.f32 	%f294, %f290, %f276, %f271;
	ld.shared.f32 	%f291, [_ZZ79fused_nn_contrib_conv2d_winograd_without_weight_transform_add_nn_relu_1_kernel1E18placeholder_shared+476];
	fma.rn.f32 	%f301, %f291, %f276, %f273;
	ld.shared.f32 	%f292, [_ZZ79fused_nn_contrib_conv2d_winograd_without_weight_transform_add_nn_relu_1_kernel1E18placeholder_shared+508];
	fma.rn.f32 	%f293, %f292, %f276, %f275;
	add.s32 	%r58, %r58, 1;
	add.s32 	%r57, %r57, 2048;
	add.s32 	%r56, %r56, 2048;
	add.s32 	%r55, %r55, 2048;
	add.s64 	%rd26, %rd26, 1568;
	setp.ne.s32 	%p4, %r58, 32;
	@%p4 bra 	$L__BB18_1;
	ld.param.u64 	%rd25, [fused_nn_contrib_conv2d_winograd_without_weight_transform_add_nn_relu_1_kernel1_param_2];
	mad.lo.s32 	%r53, %r15, 12544, %r14;
	mad.lo.s32 	%r54, %r17, 784, %r53;
	cvta.to.global.u64 	%rd19, %rd25;
	mul.wide.u32 	%rd20, %r54, 4;
	add.s64 	%rd21, %rd19, %rd20;
	st.global.f32 	[%rd21], %f308;
	st.global.f32 	[%rd21+1568], %f300;
	st.global.f32 	[%rd21+196], %f307;
	st.global.f32 	[%rd21+1764], %f299;
	st.global.f32 	[%rd21+392], %f306;
	st.global.f32 	[%rd21+1960], %f298;
	st.global.f32 	[%rd21+588], %f305;
	st.global.f32 	[%rd21+2156], %f297;
	st.global.f32 	[%rd21+784], %f304;
	st.global.f32 	[%rd21+2352], %f296;
	st.global.f32 	[%rd21+980], %f303;
	st.global.f32 	[%rd21+2548], %f295;
	st.global.f32 	[%rd21+1176], %f302;
	st.global.f32 	[%rd21+2744], %f294;
	st.global.f32 	[%rd21+1372], %f301;
	st.global.f32 	[%rd21+2940], %f293;
	ret;

}
	// .globl	fused_nn_contrib_conv2d_winograd_without_weight_transform_add_nn_relu_2_kernel2
.visible .entry fused_nn_contrib_conv2d_winograd_without_weight_transform_add_nn_relu_2_kernel2(
	.param .u64 .ptr .align 1 fused_nn_contrib_conv2d_winograd_without_weight_transform_add_nn_relu_2_kernel2_param_0,
	.param .u64 .ptr .align 1 fused_nn_contrib_conv2d_winograd_without_weight_transform_add_nn_relu_2_kernel2_param_1,
	.param .u64 .ptr .align 1 fused_nn_contrib_conv2d_winograd_without_weight_transform_add_nn_relu_2_kernel2_param_2
)
{
	.reg .b32 	%r<11>;
	.reg .b32 	%f<63>;
	.reg .b64 	%rd<13>;

	ld.param.u64 	%rd1, [fused_nn_contrib_conv2d_winograd_without_weight_transform_add_nn_relu_2_kernel2_param_0];
	ld.param.u64 	%rd2, [fused_nn_contrib_conv2d_winograd_without_weight_transform_add_nn_relu_2_kernel2_param_1];
	ld.param.u64 	%rd3, [fused_nn_contrib_conv2d_winograd_without_weight_transform_add_nn_relu_2_kernel2_param_2];
	cvta.to.global.u64 	%rd4, %rd2;
	cvta.to.global.u64 	%rd5, %rd3;
	cvta.to.global.u64 	%rd6, %rd1;
	mov.u32 	%r1, %ctaid.x;
	shl.b32 	%r2, %r1, 7;
	mov.u32 	%r3, %tid.x;
	add.s32 	%r4, %r2, %r3;
	mul.wide.u32 	%rd7, %r4, 4;
	add.s64 	%rd8, %rd6, %rd7;
	ld.global.nc.f32 	%f1, [%rd8];
	add.f32 	%f2, %f1, 0f00000000;
	ld.global.nc.f32 	%f3, [%rd8+100352];
	add.f32 	%f4, %f2, %f3;
	ld.global.nc.f32 	%f5, [%rd8+200704];
	add.f32 	%f6, %f4, %f5;
	ld.global.nc.f32 	%f7, [%rd8+401408];
	add.f32 	%f8, %f6, %f7;
	ld.global.nc.f32 	%f9, [%rd8+501760];
	add.f32 	%f10, %f8, %f9;
	ld.global.nc.f32 	%f11, [%rd8+602112];
	add.f32 	%f12, %f10, %f11;
	ld.global.nc.f32 	%f13, [%rd8+802816];
	add.f32 	%f14, %f12, %f13;
	ld.global.nc.f32 	%f15, [%rd8+903168];
	add.f32 	%f16, %f14, %f15;
	ld.global.nc.f32 	%f17, [%rd8+1003520];
	add.f32 	%f18, %f16, %f17;
	mov.f32 	%f19, 0f00000000;
	sub.f32 	%f20, %f19, %f3;
	add.f32 	%f21, %f20, %f5;
	ld.global.nc.f32 	%f22, [%rd8+301056];
	add.f32 	%f23, %f21, %f22;
	sub.f32 	%f24, %f23, %f9;
	add.f32 	%f25, %f24, %f11;
	ld.global.nc.f32 	%f26, [%rd8+702464];
	add.f32 	%f27, %f25, %f26;
	sub.f32 	%f28, %f27, %f15;
	add.f32 	%f29, %f28, %f17;
	ld.global.nc.f32 	%f30, [%rd8+1103872];
	add.f32 	%f31, %f29, %f30;
	sub.f32 	%f32, %f19, %f7;
	sub.f32 	%f33, %f32, %f9;
	sub.f32 	%f34, %f33, %f11;
	add.f32 	%f35, %f34, %f13;
	add.f32 	%f36, %f35, %f15;
	add.f32 	%f37, %f36, %f17;
	ld.global.nc.f32 	%f38, [%rd8+1204224];
	add.f32 	%f39, %f37, %f38;
	ld.global.nc.f32 	%f40, [%rd8+1304576];
	add.f32 	%f41, %f39, %f40;
	ld.global.nc.f32 	%f42, [%rd8+1404928];
	add.f32 	%f43, %f41, %f42;
	add.f32 	%f44, %f9, 0f00000000;
	sub.f32 	%f45, %f44, %f11;
	sub.f32 	%f46, %f45, %f26;
	sub.f32 	%f47, %f46, %f15;
	add.f32 	%f48, %f47, %f17;
	add.f32 	%f49, %f48, %f30;
	sub.f32 	%f50, %f49, %f40;
	add.f32 	%f51, %f50, %f42;
	ld.global.nc.f32 	%f52, [%rd8+1505280];
	add.f32 	%f53, %f51, %f52;
	mul.hi.u32 	%r5, %r4, 1402438301;
	shr.u32 	%r6, %r5, 6;
	mul.wide.u32 	%rd9, %r6, 4;
	add.s64 	%rd10, %rd5, %rd9;
	ld.global.nc.f32 	%f54, [%rd10];
	mul.hi.u32 	%r7, %r4, -1840700269;
	shr.u32 	%r8, %r7, 3;
	shl.b32 	%r9, %r4, 1;
	mad.lo.s32 	%r10, %r8, 28, %r9;
	add.f32 	%f55, %f18, %f54;
	max.f32 	%f56, %f55, 0f00000000;
	mul.wide.u32 	%rd11, %r10, 4;
	add.s64 	%rd12, %rd4, %rd11;
	st.global.f32 	[%rd12], %f56;
	add.f32 	%f57, %f31, %f54;
	max.f32 	%f58, %f57, 0f00000000;
	st.global.f32 	[%rd12+4], %f58;
	add.f32 	%f59, %f43, %f54;
	max.f32 	%f60, %f59, 0f00000000;
	st.global.f32 	[%rd12+112], %f60;
	add.f32 	%f61, %f53, %f54;
	max.f32 	%f62, %f61, 0f00000000;
	st.global.f32 	[%rd12+116], %f62;
	ret;

}
	// .globl	fused_nn_contrib_conv2d_winograd_without_weight_transform_add_nn_relu_3_kernel0
.visible .entry fused_nn_contrib_conv2d_winograd_without_weight_transform_add_nn_relu_3_kernel0(
	.param .u64 .ptr .align 1 fused_nn_contrib_conv2d_winograd_without_weight_transform_add_nn_relu_3_kernel0_param_0,
	.param .u64 .ptr .align 1 fused_nn_contrib_conv2d_winograd_without_weight_transform_add_nn_relu_3_kernel0_param_1
)
{
	.reg .pred 	%p<32>;
	.reg .b32 	%r<19>;
	.reg .b32 	%f<917>;
	.reg .b64 	%rd<12>;

	ld.param.u64 	%rd4, [fused_nn_contrib_conv2d_winograd_without_weight_transform_add_nn_relu_3_kernel0_param_0];
	cvta.to.global.u64 	%rd1, %rd4;
	mov.u32 	%r4, %ctaid.x;
	shl.b32 	%r5, %r4, 7;
	mov.u32 	%r6, %tid.x;
	add.s32 	%r7, %r5, %r6;
	mul.hi.u32 	%r8, %r7, 1402438301;
	shr.u32 	%r9, %r8, 6;
	mul.lo.s32 	%r10, %r9, 196;
	sub.s32 	%r1, %r7, %r10;
	mul.hi.u32 	%r11, %r7, -1840700269;
	shr.u32 	%r12, %r11, 3;
	mul.lo.s32 	%r13, %r12, 14;
	sub.s32 	%r2, %r7, %r13;
	shl.b32 	%r14, %r2, 2;
	setp.lt.u32 	%p3, %r1, 14;
	setp.eq.s32 	%p4, %r2, 0;
	mad.lo.s32 	%r3, %r12, 224, %r14;
	mul.wide.u32 	%rd5, %r3, 4;
	add.s64 	%rd2, %rd1, %rd5;
	mov.f32 	%f897, 0f00000000;
	or.pred  	%p5, %p4, %p3;
	@%p5 bra 	$L__BB20_2;
	ld.global.nc.f32 	%f58, [%rd2+-228];
	add.f32 	%f897, %f58, 0f00000000;
$L__BB20_2:
	setp.lt.u32 	%p6, %r1, 14;
	mov.f32 	%f898, 0f00000000;
	@%p6 bra 	$L__BB20_4;
	ld.global.nc.f32 	%f898, [%rd2+-224];
$L__BB20_4:
	setp.lt.u32 	%p7, %r1, 14;
	mov.f32 	%f899, 0f00000000;
	@%p7 bra 	$L__BB20_6;
	ld.global.nc.f32 	%f899, [%rd2+-220];
$L__BB20_6:
	setp.lt.u32 	%p8, %r1, 14;
	mov.f32 	%f900, 0f00000000;
	@%p8 bra 	$L__BB20_8;
	ld.global.nc.f32 	%f900, [%rd2+-216];
$L__BB20_8:
	setp.lt.u32 	%p9, %r1, 14;
	mov.f32 	%f901, 0f00000000;
	@%p9 bra 	$L__BB20_10;
	ld.global.nc.f32 	%f901, [%rd2+-212];
$L__BB20_10:
	setp.lt.u32 	%p10, %r1, 14;
	setp.lt.u32 	%p1, %r2, 13;
	not.pred 	%p12, %p1;
	mov.f32 	%f902, 0f00000000;
	or.pred  	%p13, %p10, %p12;
	@%p13 bra 	$L__BB20_12;
	ld.global.nc.f32 	%f902, [%rd2+-208];
$L__BB20_12:
	setp.eq.s32 	%p14, %r2, 0;
	mov.f32 	%f903, 0f00000000;
	@%p14 bra 	$L__BB20_14;
	ld.global.nc.f32 	%f903, [%rd2+-4];
$L__BB20_14:
	setp.gt.u32 	%p15, %r2, 12;
	mul.wide.s32 	%rd6, %r3, 4;
	add.s64 	%rd7, %rd1, %rd6;
	ld.global.nc.f32 	%f15, [%rd7];
	ld.global.nc.f32 	%f16, [%rd2+4];
	ld.global.nc.f32 	%f17, [%rd2+8];
	ld.global.nc.f32 	%f18, [%rd2+12];
	mov.f32 	%f904, 0f00000000;
	@%p15 bra 	$L__BB20_16;
	ld.global.nc.f32 	%f904, [%rd2+16];
$L__BB20_16:
	setp.eq.s32 	%p16, %r2, 0;
	mov.f32 	%f905, 0f00000000;
	@%p16 bra 	$L__BB20_18;
	ld.global.nc.f32 	%f905, [%rd2+220];
$L__BB20_18:
	setp.gt.u32 	%p17, %r2, 12;
	ld.global.nc.f32 	%f23, [%rd2+224];
	ld.global.nc.f32 	%f24, [%rd2+228];
	ld.global.nc.f32 	%f25, [%rd2+232];
	ld.global.nc.f32 	%f26, [%rd2+236];
	mov.f32 	%f906, 0f00000000;
	@%p17 bra 	$L__BB20_20;
	ld.global.nc.f32 	%f906, [%rd2+240];
$L__BB20_20:
	setp.eq.s32 	%p18, %r2, 0;
	mov.f32 	%f907, 0f00000000;
	@%p18 bra 	$L__BB20_22;
	ld.global.nc.f32 	%f907, [%rd2+444];
$L__BB20_22:
	setp.gt.u32 	%p19, %r2, 12;
	ld.global.nc.f32 	%f31, [%rd2+448];
	ld.global.nc.f32 	%f32, [%rd2+452];
	ld.global.nc.f32 	%f33, [%rd2+456];
	ld.global.nc.f32 	%f34, [%rd2+460];
	mov.f32 	%f908, 0f00000000;
	@%p19 bra 	$L__BB20_24;
	ld.global.nc.f32 	%f908, [%rd2+464];
$L__BB20_24:
	setp.eq.s32 	%p20, %r2, 0;
	mov.f32 	%f909, 0f00000000;
	@%p20 bra 	$L__BB20_26;
	ld.global.nc.f32 	%f909, [%rd2+668];
$L__BB20_26:
	setp.gt.u32 	%p21, %r2, 12;
	ld.global.nc.f32 	%f39, [%rd2+672];
	ld.global.nc.f32 	%f40, [%rd2+676];
	ld.global.nc.f32 	%f41, [%rd2+680];
	ld.global.nc.f32 	%f42, [%rd2+684];
	mov.f32 	%f910, 0f00000000;
	@%p21 bra 	$L__BB20_28;
	ld.global.nc.f32 	%f910, [%rd2+688];
$L__BB20_28:
	setp.eq.s32 	%p22, %r2, 0;
	setp.gt.u32 	%p23, %r1, 181;
	mov.f32 	%f911, 0f00000000;
	or.pred  	%p24, %p22, %p23;
	@%p24 bra 	$L__BB20_30;
	ld.global.nc.f32 	%f911, [%rd2+892];
$L__BB20_30:
	setp.gt.u32 	%p25, %r1, 181;
	mov.f32 	%f912, 0f00000000;
	@%p25 bra 	$L__BB20_32;
	ld.global.nc.f32 	%f912, [%rd2+896];
$L__BB20_32:
	setp.gt.u32 	%p26, %r1, 181;
	mov.f32 	%f913, 0f00000000;
	@%p26 bra 	$L__BB20_34;
	ld.global.nc.f32 	%f913, [%rd2+900];
$L__BB20_34:
	setp.gt.u32 	%p27, %r1, 181;
	mov.f32 	%f914, 0f00000000;
	@%p27 bra 	$L__BB20_36;
	ld.global.nc.f32 	%f914, [%rd2+904];
$L__BB20_36:
	setp.gt.u32 	%p29, %r1, 181;
	mov.f32 	%f915, 0f00000000;
	mov.pred 	%p31, 0;
	@%p29 bra 	$L__BB20_38;
	ld.global.nc.f32 	%f915, [%rd2+908];
	mov.pred 	%p31, %p1;
$L__BB20_38:
	mov.f32 	%f916, 0f00000000;
	not.pred 	%p30, %p31;
	@%p30 bra 	$L__BB20_40;
	ld.global.nc.f32 	%f916, [%rd2+912];
$L__BB20_40:
	ld.param.u64 	%rd11, [fused_nn_contrib_conv2d_winograd_without_weight_transform_add_nn_relu_3_kernel0_param_1];
	cvta.to.global.u64 	%rd8, %rd11;
	mul.f32 	%f78, %f898, 0f3FC00000;
	sub.f32 	%f79, %f897, %f78;
	add.f32 	%f80, %f899, %f899;
	sub.f32 	%f81, %f79, %f80;
	fma.rn.f32 	%f82, %f900, 0f3FC00000, %f81;
	add.f32 	%f83, %f82, %f901;
	mul.f32 	%f84, %f903, 0f3FC00000;
	sub.f32 	%f85, %f83, %f84;
	mul.f32 	%f86, %f15, 0f3FC00000;
	fma.rn.f32 	%f87, %f86, 0f3FC00000, %f85;
	mul.f32 	%f88, %f16, 0f3FC00000;
	fma.rn.f32 	%f89, %f88, 0f40000000, %f87;
	mul.f32 	%f90, %f17, 0f3FC00000;
	mul.f32 	%f91, %f90, 0f3FC00000;
	sub.f32 	%f92, %f89, %f91;
	mul.f32 	%f93, %f18, 0f3FC00000;
	sub.f32 	%f94, %f92, %f93;
	add.f32 	%f95, %f905, %f905;
	sub.f32 	%f96, %f94, %f95;
	add.f32 	%f97, %f23, %f23;
	fma.rn.f32 	%f98, %f97, 0f3FC00000, %f96;
	add.f32 	%f99, %f24, %f24;
	fma.rn.f32 	%f100, %f99, 0f40000000, %f98;
	add.f32 	%f101, %f25, %f25;
	mul.f32 	%f102, %f101, 0f3FC00000;
	sub.f32 	%f103, %f100, %f102;
	add.f32 	%f104, %f26, %f26;
	sub.f32 	%f105, %f103, %f104;
	fma.rn.f32 	%f106, %f907, 0f3FC00000, %f105;
	mul.f32 	%f107, %f31, 0f3FC00000;
	mul.f32 	%f108, %f107, 0f3FC00000;
	sub.f32 	%f109, %f106, %f108;
	mul.f32 	%f110, %f32, 0f3FC00000;
	add.f32 	%f111, %f110, %f110;
	sub.f32 	%f112, %f109, %f111;
	mul.f32 	%f113, %f33, 0f3FC00000;
	fma.rn.f32 	%f114, %f113, 0f3FC00000, %f112;
	mul.f32 	%f115, %f34, 0f3FC00000;
	add.f32 	%f116, %f114, %f115;
	add.f32 	%f117, %f116, %f909;
	mul.f32 	%f118, %f39, 0f3FC00000;
	sub.f32 	%f119, %f117, %f118;
	add.f32 	%f120, %f40, %f40;
	sub.f32 	%f121, %f119, %f120;
	mul.f32 	%f122, %f41, 0f3FC00000;
	add.f32 	%f123, %f121, %f122;
	add.f32 	%f124, %f123, %f42;
	add.f32 	%f125, %f898, 0f00000000;
	mul.f32 	%f126, %f899, 0f40200000;
	sub.f32 	%f127, %f125, %f126;
	mul.f32 	%f128, %f900, 0f3F000000;
	add.f32 	%f129, %f127, %f128;
	add.f32 	%f130, %f129, %f901;
	sub.f32 	%f131, %f130, %f86;
	fma.rn.f32 	%f132, %f88, 0f40200000, %f131;
	mul.f32 	%f133, %f90, 0f3F000000;
	sub.f32 	%f134, %f132, %f133;
	sub.f32 	%f135, %f134, %f93;
	sub.f32 	%f136, %f135, %f97;
	fma.rn.f32 	%f137, %f99, 0f40200000, %f136;
	mul.f32 	%f138, %f101, 0f3F000000;
	sub.f32 	%f139, %f137, %f138;
	sub.f32 	%f140, %f139, %f104;
	add.f32 	%f141, %f140, %f107;
	mul.f32 	%f142, %f110, 0f40200000;
	sub.f32 	%f143, %f141, %f142;
	mul.f32 	%f144, %f113, 0f3F000000;
	add.f32 	%f145, %f143, %f144;
	add.f32 	%f146, %f145, %f115;
	add.f32 	%f147, %f146, %f39;
	mul.f32 	%f148, %f40, 0f40200000;
	sub.f32 	%f149, %f147, %f148;
	mul.f32 	%f150, %f41, 0f3F000000;
	add.f32 	%f151, %f149, %f150;
	add.f32 	%f152, %f151, %f42;
	mov.f32 	%f153, 0f00000000;
	sub.f32 	%f154, %f153, %f898;
	fma.rn.f32 	%f155, %f899, 0f3F000000, %f154;
	fma.rn.f32 	%f156, %f900, 0f40200000, %f155;
	add.f32 	%f157, %f156, %f901;
	add.f32 	%f158, %f157, %f86;
	mul.f32 	%f159, %f88, 0f3F000000;
	sub.f32 	%f160, %f158, %f159;
	mul.f32 	%f161, %f90, 0f40200000;
	sub.f32 	%f162, %f160, %f161;
	sub.f32 	%f163, %f162, %f93;
	add.f32 	%f164, %f163, %f97;
	mul.f32 	%f165, %f99, 0f3F000000;
	sub.f32 	%f166, %f164, %f165;
	mul.f32 	%f167, %f101, 0f40200000;
	sub.f32 	%f168, %f166, %f167;
	sub.f32 	%f169, %f168, %f104;
	sub.f32 	%f170, %f169, %f107;
	fma.rn.f32 	%f171, %f110, 0f3F000000, %f170;
	fma.rn.f32 	%f172, %f113, 0f40200000, %f171;
	add.f32 	%f173, %f172, %f115;
	sub.f32 	%f174, %f173, %f39;
	mul.f32 	%f175, %f40, 0f3F000000;
	add.f32 	%f176, %f174, %f175;
	mul.f32 	%f177, %f41, 0f40200000;
	add.f32 	%f178, %f176, %f177;
	add.f32 	%f179, %f178, %f42;
	add.f32 	%f180, %f898, %f898;
	sub.f32 	%f181, %f153, %f180;
	sub.f32 	%f182, %f181, %f899;
	add.f32 	%f183, %f900, %f900;
	add.f32 	%f184, %f182, %f183;
	add.f32 	%f185, %f184, %f901;
	fma.rn.f32 	%f186, %f86, 0f40000000, %f185;
	add.f32 	%f187, %f186, %f88;
	add.f32 	%f188, %f90, %f90;
	sub.f32 	%f189, %f187, %f188;
	sub.f32 	%f190, %f189, %f93;
	fma.rn.f32 	%f191, %f97, 0f40000000, %f190;
	add.f32 	%f192, %f191, %f99;
	add.f32 	%f193, %f101, %f101;
	sub.f32 	%f194, %f192, %f193;
	sub.f32 	%f195, %f194, %f104;
	add.f32 	%f196, %f107, %f107;
	sub.f32 	%f197, %f195, %f196;
	sub.f32 	%f198, %f197, %f110;
	add.f32 	%f199, %f113, %f113;
	add.f32 	%f200, %f198, %f199;
	add.f32 	%f201, %f200, %f115;
	add.f32 	%f202, %f39, %f39;
	sub.f32 	%f203, %f201, %f202;
	sub.f32 	%f204, %f203, %f40;
	add.f32 	%f205, %f41, %f41;
	add.f32 	%f206, %f204, %f205;
	add.f32 	%f207, %f206, %f42;
	fma.rn.f32 	%f208, %f898, 0f3F000000, 0f00000000;
	sub.f32 	%f209, %f208, %f899;
	sub.f32 	%f210, %f209, %f128;
	add.f32 	%f211, %f210, %f901;
	mul.f32 	%f212, %f86, 0f3F000000;
	sub.f32 	%f213, %f211, %f212;
	add.f32 	%f214, %f213, %f88;
	add.f32 	%f215, %f214, %f133;
	sub.f32 	%f216, %f215, %f93;
	mul.f32 	%f217, %f97, 0f3F000000;
	sub.f32 	%f218, %f216, %f217;
	add.f32 	%f219, %f218, %f99;
	add.f32 	%f220, %f219, %f138;
	sub.f32 	%f221, %f220, %f104;
	fma.rn.f32 	%f222, %f107, 0f3F000000, %f221;
	sub.f32 	%f223, %f222, %f110;
	sub.f32 	%f224, %f223, %f144;
	add.f32 	%f225, %f224, %f115;
	mul.f32 	%f226, %f39, 0f3F000000;
	add.f32 	%f227, %f225, %f226;
	sub.f32 	%f228, %f227, %f40;
	sub.f32 	%f229, %f228, %f150;
	add.f32 	%f230, %f229, %f42;
	mul.f32 	%f231, %f899, 0f3FC00000;
	sub.f32 	%f232, %f125, %f231;
	sub.f32 	%f233, %f232, %f183;
	fma.rn.f32 	%f234, %f901, 0f3FC00000, %f233;
	add.f32 	%f235, %f234, %f902;
	sub.f32 	%f236, %f235, %f86;
	fma.rn.f32 	%f237, %f88, 0f3FC00000, %f236;
	add.f32 	%f238, %f237, %f188;
	mul.f32 	%f239, %f93, 0f3FC00000;
	sub.f32 	%f240, %f238, %f239;
	mul.f32 	%f241, %f904, 0f3FC00000;
	sub.f32 	%f242, %f240, %f241;
	sub.f32 	%f243, %f242, %f97;
	fma.rn.f32 	%f244, %f99, 0f3FC00000, %f243;
	add.f32 	%f245, %f244, %f193;
	mul.f32 	%f246, %f104, 0f3FC00000;
	sub.f32 	%f247, %f245, %f246;
	add.f32 	%f248, %f906, %f906;
	sub.f32 	%f249, %f247, %f248;
	add.f32 	%f250, %f249, %f107;
	mul.f32 	%f251, %f110, 0f3FC00000;
	sub.f32 	%f252, %f250, %f251;
	sub.f32 	%f253, %f252, %f199;
	fma.rn.f32 	%f254, %f115, 0f3FC00000, %f253;
	fma.rn.f32 	%f255, %f908, 0f3FC00000, %f254;
	add.f32 	%f256, %f255, %f39;
	mul.f32 	%f257, %f40, 0f3FC00000;
	sub.f32 	%f258, %f256, %f257;
	sub.f32 	%f259, %f258, %f205;
	mul.f32 	%f260, %f42, 0f3FC00000;
	add.f32 	%f261, %f259, %f260;
	add.f32 	%f262, %f261, %f910;
	add.f32 	%f263, %f903, 0f00000000;
	sub.f32 	%f264, %f263, %f86;
	add.f32 	%f265, %f16, %f16;
	sub.f32 	%f266, %f264, %f265;
	add.f32 	%f267, %f266, %f90;
	add.f32 	%f268, %f267, %f18;
	mul.f32 	%f269, %f905, 0f40200000;
	sub.f32 	%f270, %f268, %f269;
	mul.f32 	%f271, %f23, 0f40200000;
	fma.rn.f32 	%f272, %f271, 0f3FC00000, %f270;
	mul.f32 	%f273, %f24, 0f40200000;
	fma.rn.f32 	%f274, %f273, 0f40000000, %f272;
	mul.f32 	%f275, %f25, 0f40200000;
	mul.f32 	%f276, %f275, 0f3FC00000;
	sub.f32 	%f277, %f274, %f276;
	mul.f32 	%f278, %f26, 0f40200000;
	sub.f32 	%f279, %f277, %f278;
	mul.f32 	%f280, %f907, 0f3F000000;
	add.f32 	%f281, %f279, %f280;
	mul.f32 	%f282, %f31, 0f3F000000;
	mul.f32 	%f283, %f282, 0f3FC00000;
	sub.f32 	%f284, %f281, %f283;
	mul.f32 	%f285, %f32, 0f3F000000;
	add.f32 	%f286, %f285, %f285;
	sub.f32 	%f287, %f284, %f286;
	mul.f32 	%f288, %f33, 0f3F000000;
	mul.f32 	%f289, %f288, 0f3FC00000;
	add.f32 	%f290, %f287, %f289;
	mul.f32 	%f291, %f34, 0f3F000000;
	add.f32 	%f292, %f290, %f291;
	add.f32 	%f293, %f292, %f909;
	sub.f32 	%f294, %f293, %f118;
	sub.f32 	%f295, %f294, %f120;
	add.f32 	%f296, %f295, %f122;
	add.f32 	%f297, %f296, %f42;
	add.f32 	%f298, %f15, 0f00000000;
	mul.f32 	%f299, %f16, 0f40200000;
	sub.f32 	%f300, %f298, %f299;
	mul.f32 	%f301, %f17, 0f3F000000;
	add.f32 	%f302, %f300, %f301;
	add.f32 	%f303, %f302, %f18;
	sub.f32 	%f304, %f303, %f271;
	fma.rn.f32 	%f305, %f273, 0f40200000, %f304;
	mul.f32 	%f306, %f275, 0f3F000000;
	sub.f32 	%f307, %f305, %f306;
	sub.f32 	%f308, %f307, %f278;
	add.f32 	%f309, %f308, %f282;
	mul.f32 	%f310, %f285, 0f40200000;
	sub.f32 	%f311, %f309, %f310;
	mul.f32 	%f312, %f288, 0f3F000000;
	add.f32 	%f313, %f311, %f312;
	add.f32 	%f314, %f313, %f291;
	add.f32 	%f315, %f314, %f39;
	sub.f32 	%f316, %f315, %f148;
	add.f32 	%f317, %f316, %f150;
	add.f32 	%f318, %f317, %f42;
	sub.f32 	%f319, %f153, %f15;
	mul.f32 	%f320, %f16, 0f3F000000;
	add.f32 	%f321, %f319, %f320;
	mul.f32 	%f322, %f17, 0f40200000;
	add.f32 	%f323, %f321, %f322;
	add.f32 	%f324, %f323, %f18;
	add.f32 	%f325, %f324, %f271;
	mul.f32 	%f326, %f273, 0f3F000000;
	sub.f32 	%f327, %f325, %f326;
	mul.f32 	%f328, %f275, 0f40200000;
	sub.f32 	%f329, %f327, %f328;
	sub.f32 	%f330, %f329, %f278;
	sub.f32 	%f331, %f330, %f282;
	mul.f32 	%f332, %f285, 0f3F000000;
	add.f32 	%f333, %f331, %f332;
	mul.f32 	%f334, %f288, 0f40200000;
	add.f32 	%f335, %f333, %f334;
	add.f32 	%f336, %f335, %f291;
	sub.f32 	%f337, %f336, %f39;
	add.f32 	%f338, %f337, %f175;
	add.f32 	%f339, %f338, %f177;
	add.f32 	%f340, %f339, %f42;
	add.f32 	%f341, %f15, %f15;
	sub.f32 	%f342, %f153, %f341;
	sub.f32 	%f343, %f342, %f16;
	add.f32 	%f344, %f17, %f17;
	add.f32 	%f345, %f343, %f344;
	add.f32 	%f346, %f345, %f18;
	fma.rn.f32 	%f347, %f271, 0f40000000, %f346;
	add.f32 	%f348, %f347, %f273;
	add.f32 	%f349, %f275, %f275;
	sub.f32 	%f350, %f348, %f349;
	sub.f32 	%f351, %f350, %f278;
	add.f32 	%f352, %f282, %f282;
	sub.f32 	%f353, %f351, %f352;
	sub.f32 	%f354, %f353, %f285;
	add.f32 	%f355, %f288, %f288;
	add.f32 	%f356, %f354, %f355;
	add.f32 	%f357, %f356, %f291;
	sub.f32 	%f358, %f357, %f202;
	sub.f32 	%f359, %f358, %f40;
	add.f32 	%f360, %f359, %f205;
	add.f32 	%f361, %f360, %f42;
	mul.f32 	%f362, %f15, 0f3F000000;
	add.f32 	%f363, %f362, 0f00000000;
	sub.f32 	%f364, %f363, %f16;
	sub.f32 	%f365, %f364, %f301;
	add.f32 	%f366, %f365, %f18;
	mul.f32 	%f367, %f271, 0f3F000000;
	sub.f32 	%f368, %f366, %f367;
	add.f32 	%f369, %f368, %f273;
	add.f32 	%f370, %f369, %f306;
	sub.f32 	%f371, %f370, %f278;
	mul.f32 	%f372, %f282, 0f3F000000;
	add.f32 	%f373, %f371, %f372;
	sub.f32 	%f374, %f373, %f285;
	sub.f32 	%f375, %f374, %f312;
	add.f32 	%f376, %f375, %f291;
	add.f32 	%f377, %f376, %f226;
	sub.f32 	%f378, %f377, %f40;
	sub.f32 	%f379, %f378, %f150;
	add.f32 	%f380, %f379, %f42;
	sub.f32 	%f381, %f298, %f88;
	sub.f32 	%f382, %f381, %f344;
	add.f32 	%f383, %f382, %f93;
	add.f32 	%f384, %f383, %f904;
	sub.f32 	%f385, %f384, %f271;
	fma.rn.f32 	%f386, %f273, 0f3FC00000, %f385;
	add.f32 	%f387, %f386, %f349;
	mul.f32 	%f388, %f278, 0f3FC00000;
	sub.f32 	%f389, %f387, %f388;
	mul.f32 	%f390, %f906, 0f40200000;
	sub.f32 	%f391, %f389, %f390;
	add.f32 	%f392, %f391, %f282;
	mul.f32 	%f393, %f285, 0f3FC00000;
	sub.f32 	%f394, %f392, %f393;
	sub.f32 	%f395, %f394, %f355;
	mul.f32 	%f396, %f291, 0f3FC00000;
	add.f32 	%f397, %f395, %f396;
	mul.f32 	%f398, %f908, 0f3F000000;
	add.f32 	%f399, %f397, %f398;
	add.f32 	%f400, %f399, %f39;
	sub.f32 	%f401, %f400, %f257;
	sub.f32 	%f402, %f401, %f205;
	add.f32 	%f403, %f402, %f260;
	add.f32 	%f404, %f403, %f910;
	sub.f32 	%f405, %f153, %f903;
	add.f32 	%f406, %f405, %f86;
	add.f32 	%f407, %f406, %f265;
	sub.f32 	%f408, %f407, %f90;
	sub.f32 	%f409, %f408, %f18;
	fma.rn.f32 	%f410, %f905, 0f3F000000, %f409;
	mul.f32 	%f411, %f23, 0f3F000000;
	mul.f32 	%f412, %f411, 0f3FC00000;
	sub.f32 	%f413, %f410, %f412;
	mul.f32 	%f414, %f24, 0f3F000000;
	add.f32 	%f415, %f414, %f414;
	sub.f32 	%f416, %f413, %f415;
	mul.f32 	%f417, %f25, 0f3F000000;
	fma.rn.f32 	%f418, %f417, 0f3FC00000, %f416;
	mul.f32 	%f419, %f26, 0f3F000000;
	add.f32 	%f420, %f418, %f419;
	fma.rn.f32 	%f421, %f907, 0f40200000, %f420;
	mul.f32 	%f422, %f31, 0f40200000;
	mul.f32 	%f423, %f422, 0f3FC00000;
	sub.f32 	%f424, %f421, %f423;
	mul.f32 	%f425, %f32, 0f40200000;
	add.f32 	%f426, %f425, %f425;
	sub.f32 	%f427, %f424, %f426;
	mul.f32 	%f428, %f33, 0f40200000;
	fma.rn.f32 	%f429, %f428, 0f3FC00000, %f427;
	mul.f32 	%f430, %f34, 0f40200000;
	add.f32 	%f431, %f429, %f430;
	add.f32 	%f432, %f431, %f909;
	sub.f32 	%f433, %f432, %f118;
	sub.f32 	%f434, %f433, %f120;
	add.f32 	%f435, %f434, %f122;
	add.f32 	%f436, %f435, %f42;
	add.f32 	%f437, %f319, %f299;
	sub.f32 	%f438, %f437, %f301;
	sub.f32 	%f439, %f438, %f18;
	add.f32 	%f440, %f439, %f411;
	mul.f32 	%f441, %f414, 0f40200000;
	sub.f32 	%f442, %f440, %f441;
	mul.f32 	%f443, %f417, 0f3F000000;
	add.f32 	%f444, %f442, %f443;
	add.f32 	%f445, %f444, %f419;
	add.f32 	%f446, %f445, %f422;
	mul.f32 	%f447, %f425, 0f40200000;
	sub.f32 	%f448, %f446, %f447;
	mul.f32 	%f449, %f428, 0f3F000000;
	add.f32 	%f450, %f448, %f449;
	add.f32 	%f451, %f450, %f430;
	add.f32 	%f452, %f451, %f39;
	sub.f32 	%f453, %f452, %f148;
	add.f32 	%f454, %f453, %f150;
	add.f32 	%f455, %f454, %f42;
	sub.f32 	%f456, %f298, %f320;
	sub.f32 	%f457, %f456, %f322;
	sub.f32 	%f458, %f457, %f18;
	sub.f32 	%f459, %f458, %f411;
	fma.rn.f32 	%f460, %f414, 0f3F000000, %f459;
	fma.rn.f32 	%f461, %f417, 0f40200000, %f460;
	add.f32 	%f462, %f461, %f419;
	sub.f32 	%f463, %f462, %f422;
	fma.rn.f32 	%f464, %f425, 0f3F000000, %f463;
	fma.rn.f32 	%f465, %f428, 0f40200000, %f464;
	add.f32 	%f466, %f465, %f430;
	sub.f32 	%f467, %f466, %f39;
	add.f32 	%f468, %f467, %f175;
	add.f32 	%f469, %f468, %f177;
	add.f32 	%f470, %f469, %f42;
	add.f32 	%f471, %f341, 0f00000000;
	add.f32 	%f472, %f471, %f16;
	sub.f32 	%f473, %f472, %f344;
	sub.f32 	%f474, %f473, %f18;
	add.f32 	%f475, %f411, %f411;
	sub.f32 	%f476, %f474, %f475;
	sub.f32 	%f477, %f476, %f414;
	add.f32 	%f478, %f417, %f417;
	add.f32 	%f479, %f477, %f478;
	add.f32 	%f480, %f479, %f419;
	add.f32 	%f481, %f422, %f422;
	sub.f32 	%f482, %f480, %f481;
	sub.f32 	%f483, %f482, %f425;
	add.f32 	%f484, %f428, %f428;
	add.f32 	%f485, %f483, %f484;
	add.f32 	%f486, %f485, %f430;
	sub.f32 	%f487, %f486, %f202;
	sub.f32 	%f488, %f487, %f40;
	add.f32 	%f489, %f488, %f205;
	add.f32 	%f490, %f489, %f42;
	sub.f32 	%f491, %f153, %f362;
	add.f32 	%f492, %f491, %f16;
	add.f32 	%f493, %f492, %f301;
	sub.f32 	%f494, %f493, %f18;
	fma.rn.f32 	%f495, %f411, 0f3F000000, %f494;
	sub.f32 	%f496, %f495, %f414;
	sub.f32 	%f497, %f496, %f443;
	add.f32 	%f498, %f497, %f419;
	fma.rn.f32 	%f499, %f422, 0f3F000000, %f498;
	sub.f32 	%f500, %f499, %f425;
	sub.f32 	%f501, %f500, %f449;
	add.f32 	%f502, %f501, %f430;
	add.f32 	%f503, %f502, %f226;
	sub.f32 	%f504, %f503, %f40;
	sub.f32 	%f505, %f504, %f150;
	add.f32 	%f506, %f505, %f42;
	add.f32 	%f507, %f319, %f88;
	add.f32 	%f508, %f507, %f344;
	sub.f32 	%f509, %f508, %f93;
	sub.f32 	%f510, %f509, %f904;
	add.f32 	%f511, %f510, %f411;
	mul.f32 	%f512, %f414, 0f3FC00000;
	sub.f32 	%f513, %f511, %f512;
	sub.f32 	%f514, %f513, %f478;
	fma.rn.f32 	%f515, %f419, 0f3FC00000, %f514;
	fma.rn.f32 	%f516, %f906, 0f3F000000, %f515;
	add.f32 	%f517, %f516, %f422;
	mul.f32 	%f518, %f425, 0f3FC00000;
	sub.f32 	%f519, %f517, %f518;
	sub.f32 	%f520, %f519, %f484;
	fma.rn.f32 	%f521, %f430, 0f3FC00000, %f520;
	fma.rn.f32 	%f522, %f908, 0f40200000, %f521;
	add.f32 	%f523, %f522, %f39;
	sub.f32 	%f524, %f523, %f257;
	sub.f32 	%f525, %f524, %f205;
	add.f32 	%f526, %f525, %f260;
	add.f32 	%f527, %f526, %f910;
	add.f32 	%f528, %f903, %f903;
	sub.f32 	%f529, %f153, %f528;
	fma.rn.f32 	%f530, %f341, 0f3FC00000, %f529;
	fma.rn.f32 	%f531, %f265, 0f40000000, %f530;
	mul.f32 	%f532, %f344, 0f3FC00000;
	sub.f32 	%f533, %f531, %f532;
	add.f32 	%f534, %f18, %f18;
	sub.f32 	%f535, %f533, %f534;
	sub.f32 	%f536, %f535, %f905;
	mul.f32 	%f537, %f23, 0f3FC00000;
	add.f32 	%f538, %f536, %f537;
	add.f32 	%f539, %f538, %f99;
	mul.f32 	%f540, %f25, 0f3FC00000;
	sub.f32 	%f541, %f539, %f540;
	sub.f32 	%f542, %f541, %f26;
	add.f32 	%f543, %f907, %f907;
	add.f32 	%f544, %f542, %f543;
	add.f32 	%f545, %f31, %f31;
	mul.f32 	%f546, %f545, 0f3FC00000;
	sub.f32 	%f547, %f544, %f546;
	add.f32 	%f548, %f32, %f32;
	add.f32 	%f549, %f548, %f548;
	sub.f32 	%f550, %f547, %f549;
	add.f32 	%f551, %f33, %f33;
	mul.f32 	%f552, %f551, 0f3FC00000;
	add.f32 	%f553, %f550, %f552;
	add.f32 	%f554, %f34, %f34;
	add.f32 	%f555, %f553, %f554;
	add.f32 	%f556, %f555, %f909;
	sub.f32 	%f557, %f556, %f118;
	sub.f32 	%f558, %f557, %f120;
	add.f32 	%f559, %f558, %f122;
	add.f32 	%f560, %f559, %f42;
	fma.rn.f32 	%f561, %f265, 0f40200000, %f342;
	mul.f32 	%f562, %f344, 0f3F000000;
	sub.f32 	%f563, %f561, %f562;
	sub.f32 	%f564, %f563, %f534;
	sub.f32 	%f565, %f564, %f23;
	add.f32 	%f566, %f565, %f273;
	sub.f32 	%f567, %f566, %f417;
	sub.f32 	%f568, %f567, %f26;
	add.f32 	%f569, %f568, %f545;
	mul.f32 	%f570, %f548, 0f40200000;
	sub.f32 	%f571, %f569, %f570;
	mul.f32 	%f572, %f551, 0f3F000000;
	add.f32 	%f573, %f571, %f572;
	add.f32 	%f574, %f573, %f554;
	add.f32 	%f575, %f574, %f39;
	sub.f32 	%f576, %f575, %f148;
	add.f32 	%f577, %f576, %f150;
	add.f32 	%f578, %f577, %f42;
	mul.f32 	%f579, %f265, 0f3F000000;
	sub.f32 	%f580, %f471, %f579;
	mul.f32 	%f581, %f344, 0f40200000;
	sub.f32 	%f582, %f580, %f581;
	sub.f32 	%f583, %f582, %f534;
	add.f32 	%f584, %f583, %f23;
	sub.f32 	%f585, %f584, %f414;
	sub.f32 	%f586, %f585, %f275;
	sub.f32 	%f587, %f586, %f26;
	sub.f32 	%f588, %f587, %f545;
	mul.f32 	%f589, %f548, 0f3F000000;
	add.f32 	%f590, %f588, %f589;
	mul.f32 	%f591, %f551, 0f40200000;
	add.f32 	%f592, %f590, %f591;
	add.f32 	%f593, %f592, %f554;
	sub.f32 	%f594, %f593, %f39;
	add.f32 	%f595, %f594, %f175;
	add.f32 	%f596, %f595, %f177;
	add.f32 	%f597, %f596, %f42;
	fma.rn.f32 	%f598, %f341, 0f40000000, 0f00000000;
	add.f32 	%f599, %f598, %f265;
	add.f32 	%f600, %f344, %f344;
	sub.f32 	%f601, %f599, %f600;
	sub.f32 	%f602, %f601, %f534;
	add.f32 	%f603, %f602, %f97;
	add.f32 	%f604, %f603, %f24;
	sub.f32 	%f605, %f604, %f101;
	sub.f32 	%f606, %f605, %f26;
	add.f32 	%f607, %f545, %f545;
	sub.f32 	%f608, %f606, %f607;
	sub.f32 	%f609, %f608, %f548;
	add.f32 	%f610, %f551, %f551;
	add.f32 	%f611, %f609, %f610;
	add.f32 	%f612, %f611, %f554;
	sub.f32 	%f613, %f612, %f202;
	sub.f32 	%f614, %f613, %f40;
	add.f32 	%f615, %f614, %f205;
	add.f32 	%f616, %f615, %f42;
	mul.f32 	%f617, %f341, 0f3F000000;
	sub.f32 	%f618, %f153, %f617;
	add.f32 	%f619, %f618, %f265;
	add.f32 	%f620, %f619, %f562;
	sub.f32 	%f621, %f620, %f534;
	sub.f32 	%f622, %f621, %f411;
	add.f32 	%f623, %f622, %f24;
	add.f32 	%f624, %f623, %f417;
	sub.f32 	%f625, %f624, %f26;
	mul.f32 	%f626, %f545, 0f3F000000;
	add.f32 	%f627, %f625, %f626;
	sub.f32 	%f628, %f627, %f548;
	sub.f32 	%f629, %f628, %f572;
	add.f32 	%f630, %f629, %f554;
	add.f32 	%f631, %f630, %f226;
	sub.f32 	%f632, %f631, %f40;
	sub.f32 	%f633, %f632, %f150;
	add.f32 	%f634, %f633, %f42;
	fma.rn.f32 	%f635, %f265, 0f3FC00000, %f342;
	add.f32 	%f636, %f635, %f600;
	mul.f32 	%f637, %f534, 0f3FC00000;
	sub.f32 	%f638, %f636, %f637;
	add.f32 	%f639, %f904, %f904;
	sub.f32 	%f640, %f638, %f639;
	sub.f32 	%f641, %f640, %f23;
	mul.f32 	%f642, %f24, 0f3FC00000;
	add.f32 	%f643, %f641, %f642;
	add.f32 	%f644, %f643, %f101;
	mul.f32 	%f645, %f26, 0f3FC00000;
	sub.f32 	%f646, %f644, %f645;
	sub.f32 	%f647, %f646, %f906;
	add.f32 	%f648, %f647, %f545;
	mul.f32 	%f649, %f548, 0f3FC00000;
	sub.f32 	%f650, %f648, %f649;
	sub.f32 	%f651, %f650, %f610;
	mul.f32 	%f652, %f554, 0f3FC00000;
	add.f32 	%f653, %f651, %f652;
	add.f32 	%f654, %f908, %f908;
	add.f32 	%f655, %f653, %f654;
	add.f32 	%f656, %f655, %f39;
	sub.f32 	%f657, %f656, %f257;
	sub.f32 	%f658, %f657, %f205;
	add.f32 	%f659, %f658, %f260;
	add.f32 	%f660, %f659, %f910;
	fma.rn.f32 	%f661, %f903, 0f3F000000, 0f00000000;
	mul.f32 	%f662, %f362, 0f3FC00000;
	sub.f32 	%f663, %f661, %f662;
	add.f32 	%f664, %f320, %f320;
	sub.f32 	%f665, %f663, %f664;
	fma.rn.f32 	%f666, %f301, 0f3FC00000, %f665;
	mul.f32 	%f667, %f18, 0f3F000000;
	add.f32 	%f668, %f666, %f667;
	sub.f32 	%f669, %f668, %f905;
	add.f32 	%f670, %f669, %f537;
	add.f32 	%f671, %f670, %f99;
	sub.f32 	%f672, %f671, %f540;
	sub.f32 	%f673, %f672, %f26;
	sub.f32 	%f674, %f673, %f280;
	add.f32 	%f675, %f674, %f283;
	add.f32 	%f676, %f675, %f286;
	sub.f32 	%f677, %f676, %f289;
	sub.f32 	%f678, %f677, %f291;
	add.f32 	%f679, %f678, %f909;
	sub.f32 	%f680, %f679, %f118;
	sub.f32 	%f681, %f680, %f120;
	add.f32 	%f682, %f681, %f122;
	add.f32 	%f683, %f682, %f42;
	mul.f32 	%f684, %f320, 0f40200000;
	sub.f32 	%f685, %f363, %f684;
	mul.f32 	%f686, %f301, 0f3F000000;
	add.f32 	%f687, %f685, %f686;
	add.f32 	%f688, %f687, %f667;
	sub.f32 	%f689, %f688, %f23;
	add.f32 	%f690, %f689, %f273;
	sub.f32 	%f691, %f690, %f417;
	sub.f32 	%f692, %f691, %f26;
	sub.f32 	%f693, %f692, %f282;
	add.f32 	%f694, %f693, %f310;
	sub.f32 	%f695, %f694, %f312;
	sub.f32 	%f696, %f695, %f291;
	add.f32 	%f697, %f696, %f39;
	sub.f32 	%f698, %f697, %f148;
	add.f32 	%f699, %f698, %f150;
	add.f32 	%f700, %f699, %f42;
	fma.rn.f32 	%f701, %f320, 0f3F000000, %f491;
	fma.rn.f32 	%f702, %f301, 0f40200000, %f701;
	add.f32 	%f703, %f702, %f667;
	add.f32 	%f704, %f703, %f23;
	sub.f32 	%f705, %f704, %f414;
	sub.f32 	%f706, %f705, %f275;
	sub.f32 	%f707, %f706, %f26;
	add.f32 	%f708, %f707, %f282;
	sub.f32 	%f709, %f708, %f332;
	sub.f32 	%f710, %f709, %f334;
	sub.f32 	%f711, %f710, %f291;
	sub.f32 	%f712, %f711, %f39;
	add.f32 	%f713, %f712, %f175;
	add.f32 	%f714, %f713, %f177;
	add.f32 	%f715, %f714, %f42;
	add.f32 	%f716, %f362, %f362;
	sub.f32 	%f717, %f153, %f716;
	sub.f32 	%f718, %f717, %f320;
	add.f32 	%f719, %f301, %f301;
	add.f32 	%f720, %f718, %f719;
	add.f32 	%f721, %f720, %f667;
	add.f32 	%f722, %f721, %f97;
	add.f32 	%f723, %f722, %f24;
	sub.f32 	%f724, %f723, %f101;
	sub.f32 	%f725, %f724, %f26;
	add.f32 	%f726, %f725, %f352;
	add.f32 	%f727, %f726, %f285;
	sub.f32 	%f728, %f727, %f355;
	sub.f32 	%f729, %f728, %f291;
	sub.f32 	%f730, %f729, %f202;
	sub.f32 	%f731, %f730, %f40;
	add.f32 	%f732, %f731, %f205;
	add.f32 	%f733, %f732, %f42;
	fma.rn.f32 	%f734, %f362, 0f3F000000, 0f00000000;
	sub.f32 	%f735, %f734, %f320;
	sub.f32 	%f736, %f735, %f686;
	add.f32 	%f737, %f736, %f667;
	sub.f32 	%f738, %f737, %f411;
	add.f32 	%f739, %f738, %f24;
	add.f32 	%f740, %f739, %f417;
	sub.f32 	%f741, %f740, %f26;
	sub.f32 	%f742, %f741, %f372;
	add.f32 	%f743, %f742, %f285;
	add.f32 	%f744, %f743, %f312;
	sub.f32 	%f745, %f744, %f291;
	add.f32 	%f746, %f745, %f226;
	sub.f32 	%f747, %f746, %f40;
	sub.f32 	%f748, %f747, %f150;
	add.f32 	%f749, %f748, %f42;
	mul.f32 	%f750, %f320, 0f3FC00000;
	sub.f32 	%f751, %f363, %f750;
	sub.f32 	%f752, %f751, %f719;
	fma.rn.f32 	%f753, %f667, 0f3FC00000, %f752;
	fma.rn.f32 	%f754, %f904, 0f3F000000, %f753;
	sub.f32 	%f755, %f754, %f23;
	add.f32 	%f756, %f755, %f642;
	add.f32 	%f757, %f756, %f101;
	sub.f32 	%f758, %f757, %f645;
	sub.f32 	%f759, %f758, %f906;
	sub.f32 	%f760, %f759, %f282;
	add.f32 	%f761, %f760, %f393;
	add.f32 	%f762, %f761, %f355;
	sub.f32 	%f763, %f762, %f396;
	sub.f32 	%f764, %f763, %f398;
	add.f32 	%f765, %f764, %f39;
	sub.f32 	%f766, %f765, %f257;
	sub.f32 	%f767, %f766, %f205;
	add.f32 	%f768, %f767, %f260;
	add.f32 	%f769, %f768, %f910;
	mul.f32 	%f770, %f905, 0f3FC00000;
	sub.f32 	%f771, %f268, %f770;
	fma.rn.f32 	%f772, %f537, 0f3FC00000, %f771;
	fma.rn.f32 	%f773, %f642, 0f40000000, %f772;
	mul.f32 	%f774, %f540, 0f3FC00000;
	sub.f32 	%f775, %f773, %f774;
	sub.f32 	%f776, %f775, %f645;
	sub.f32 	%f777, %f776, %f543;
	add.f32 	%f778, %f777, %f546;
	add.f32 	%f779, %f778, %f549;
	sub.f32 	%f780, %f779, %f552;
	sub.f32 	%f781, %f780, %f554;
	fma.rn.f32 	%f782, %f909, 0f3FC00000, %f781;
	mul.f32 	%f783, %f118, 0f3FC00000;
	sub.f32 	%f784, %f782, %f783;
	add.f32 	%f785, %f257, %f257;
	sub.f32 	%f786, %f784, %f785;
	fma.rn.f32 	%f787, %f122, 0f3FC00000, %f786;
	add.f32 	%f788, %f787, %f260;
	add.f32 	%f789, %f788, %f911;
	mul.f32 	%f790, %f912, 0f3FC00000;
	sub.f32 	%f791, %f789, %f790;
	add.f32 	%f792, %f913, %f913;
	sub.f32 	%f793, %f791, %f792;
	fma.rn.f32 	%f794, %f914, 0f3FC00000, %f793;
	add.f32 	%f795, %f794, %f915;
	sub.f32 	%f796, %f303, %f537;
	fma.rn.f32 	%f797, %f642, 0f40200000, %f796;
	mul.f32 	%f798, %f540, 0f3F000000;
	sub.f32 	%f799, %f797, %f798;
	sub.f32 	%f800, %f799, %f645;
	sub.f32 	%f801, %f800, %f545;
	add.f32 	%f802, %f801, %f570;
	sub.f32 	%f803, %f802, %f572;
	sub.f32 	%f804, %f803, %f554;
	add.f32 	%f805, %f804, %f118;
	mul.f32 	%f806, %f257, 0f40200000;
	sub.f32 	%f807, %f805, %f806;
	mul.f32 	%f808, %f122, 0f3F000000;
	add.f32 	%f809, %f807, %f808;
	add.f32 	%f810, %f809, %f260;
	add.f32 	%f811, %f810, %f912;
	mul.f32 	%f812, %f913, 0f40200000;
	sub.f32 	%f813, %f811, %f812;
	mul.f32 	%f814, %f914, 0f3F000000;
	add.f32 	%f815, %f813, %f814;
	add.f32 	%f816, %f815, %f915;
	add.f32 	%f817, %f324, %f537;
	mul.f32 	%f818, %f642, 0f3F000000;
	sub.f32 	%f819, %f817, %f818;
	mul.f32 	%f820, %f540, 0f40200000;
	sub.f32 	%f821, %f819, %f820;
	sub.f32 	%f822, %f821, %f645;
	add.f32 	%f823, %f822, %f545;
	sub.f32 	%f824, %f823, %f589;
	sub.f32 	%f825, %f824, %f591;
	sub.f32 	%f826, %f825, %f554;
	sub.f32 	%f827, %f826, %f118;
	fma.rn.f32 	%f828, %f257, 0f3F000000, %f827;
	fma.rn.f32 	%f829, %f122, 0f40200000, %f828;
	add.f32 	%f830, %f829, %f260;
	sub.f32 	%f831, %f830, %f912;
	fma.rn.f32 	%f832, %f913, 0f3F000000, %f831;
	fma.rn.f32 	%f833, %f914, 0f40200000, %f832;
	add.f32 	%f834, %f833, %f915;
	fma.rn.f32 	%f835, %f537, 0f40000000, %f346;
	add.f32 	%f836, %f835, %f642;
	add.f32 	%f837, %f540, %f540;
	sub.f32 	%f838, %f836, %f837;
	sub.f32 	%f839, %f838, %f645;
	add.f32 	%f840, %f839, %f607;
	add.f32 	%f841, %f840, %f548;
	sub.f32 	%f842, %f841, %f610;
	sub.f32 	%f843, %f842, %f554;
	add.f32 	%f844, %f118, %f118;
	sub.f32 	%f845, %f843, %f844;
	sub.f32 	%f846, %f845, %f257;
	add.f32 	%f847, %f122, %f122;
	add.f32 	%f848, %f846, %f847;
	add.f32 	%f849, %f848, %f260;
	add.f32 	%f850, %f912, %f912;
	sub.f32 	%f851, %f849, %f850;
	sub.f32 	%f852, %f851, %f913;
	add.f32 	%f853, %f914, %f914;
	add.f32 	%f854, %f852, %f853;
	add.f32 	%f855, %f854, %f915;
	mul.f32 	%f856, %f537, 0f3F000000;
	sub.f32 	%f857, %f366, %f856;
	add.f32 	%f858, %f857, %f642;
	add.f32 	%f859, %f858, %f798;
	sub.f32 	%f860, %f859, %f645;
	sub.f32 	%f861, %f860, %f626;
	add.f32 	%f862, %f861, %f548;
	add.f32 	%f863, %f862, %f572;
	sub.f32 	%f864, %f863, %f554;
	fma.rn.f32 	%f865, %f118, 0f3F000000, %f864;
	sub.f32 	%f866, %f865, %f257;
	sub.f32 	%f867, %f866, %f808;
	add.f32 	%f868, %f867, %f260;
	fma.rn.f32 	%f869, %f912, 0f3F000000, %f868;
	sub.f32 	%f870, %f869, %f913;
	sub.f32 	%f871, %f870, %f814;
	add.f32 	%f872, %f871, %f915;
	sub.f32 	%f873, %f384, %f537;
	fma.rn.f32 	%f874, %f642, 0f3FC00000, %f873;
	add.f32 	%f875, %f874, %f837;
	mul.f32 	%f876, %f645, 0f3FC00000;
	sub.f32 	%f877, %f875, %f876;
	mul.f32 	%f878, %f906, 0f3FC00000;
	sub.f32 	%f879, %f877, %f878;
	sub.f32 	%f880, %f879, %f545;
	add.f32 	%f881, %f880, %f649;
	add.f32 	%f882, %f881, %f610;
	sub.f32 	%f883, %f882, %f652;
	sub.f32 	%f884, %f883, %f654;
	add.f32 	%f885, %f884, %f118;
	mul.f32 	%f886, %f257, 0f3FC00000;
	sub.f32 	%f887, %f885, %f886;
	sub.f32 	%f888, %f887, %f847;
	fma.rn.f32 	%f889, %f260, 0f3FC00000, %f888;
	fma.rn.f32 	%f890, %f910, 0f3FC00000, %f889;
	add.f32 	%f891, %f890, %f912;
	mul.f32 	%f892, %f913, 0f3FC00000;
	sub.f32 	%f893, %f891, %f892;
	sub.f32 	%f894, %f893, %f853;
	fma.rn.f32 	%f895, %f915, 0f3FC00000, %f894;
	add.f32 	%f896, %f895, %f916;
	mov.u32 	%r15, %ctaid.x;
	shl.b32 	%r16, %r15, 7;
	mov.u32 	%r17, %tid.x;
	add.s32 	%r18, %r16, %r17;
	mul.wide.u32 	%rd9, %r18, 4;
	add.s64 	%rd10, %rd8, %rd9;
	st.global.f32 	[%rd10], %f124;
	st.global.f32 	[%rd10+50176], %f152;
	st.global.f32 	[%rd10+100352], %f179;
	st.global.f32 	[%rd10+150528], %f207;
	st.global.f32 	[%rd10+200704], %f230;
	st.global.f32 	[%rd10+250880], %f262;
	st.global.f32 	[%rd10+301056], %f297;
	st.global.f32 	[%rd10+351232], %f318;
	st.global.f32 	[%rd10+401408], %f340;
	st.global.f32 	[%rd10+451584], %f361;
	st.global.f32 	[%rd10+501760], %f380;
	st.global.f32 	[%rd10+551936], %f404;
	st.global.f32 	[%rd10+602112], %f436;
	st.global.f32 	[%rd10+652288], %f455;
	st.global.f32 	[%rd10+702464], %f470;
	st.global.f32 	[%rd10+752640], %f490;
	st.global.f32 	[%rd10+802816], %f506;
	st.global.f32 	[%rd10+852992], %f527;
	st.global.f32 	[%rd10+903168], %f560;
	st.global.f32 	[%rd10+953344], %f578;
	st.global.f32 	[%rd10+1003520], %f597;
	st.global.f32 	[%rd10+1053696], %f616;
	st.global.f32 	[%rd10+1103872], %f634;
	st.global.f32 	[%rd10+1154048], %f660;
	st.global.f32 	[%rd10+1204224], %f683;
	st.global.f32 	[%rd10+1254400], %f700;
	st.global.f32 	[%rd10+1304576], %f715;
	st.global.f32 	[%rd10+1354752], %f733;
	st.global.f32 	[%rd10+1404928], %f749;
	st.global.f32 	[%rd10+1455104], %f769;
	st.global.f32 	[%rd10+1505280], %f795;
	st.global.f32 	[%rd10+1555456], %f816;
	st.global.f32 	[%rd10+1605632], %f834;
	st.global.f32 	[%rd10+1655808], %f855;
	st.global.f32 	[%rd10+1705984], %f872;
	st.global.f32 	[%rd10+1756160], %f896;
	ret;

}
	// .globl	fused_sum_kernel0
.visible .entry fused_sum_kernel0(
	.param .u64 .ptr .align 1 fused_sum_kernel0_param_0,
	.param .u64 .ptr .align 1 fused_sum_kernel0_param_1
)
{
	.reg .pred 	%p<104>;
	.reg .b32 	%r<17>;
	.reg .b32 	%f<140>;
	.reg .b64 	%rd<9>;

	ld.param.u64 	%rd3, [fused_sum_kernel0_param_0];
	ld.param.u64 	%rd2, [fused_sum_kernel0_param_1];
	cvta.to.global.u64 	%rd4, %rd3;
	mov.u32 	%r1, %tid.y;
	setp.ne.s32 	%p1, %r1, 0;
	mov.u32 	%r4, %tid.x;
	setp.gt.u32 	%p2, %r4, 1000;
	mul.wide.u32 	%rd5, %r4, 4;
	add.s64 	%rd1, %rd4, %rd5;
	mov.f32 	%f109, 0f00000000;
	or.pred  	%p3, %p1, %p2;
	@%p3 bra 	$L__BB21_2;
	ld.global.nc.f32 	%f66, [%rd1];
	add.f32 	%f109, %f66, 0f00000000;
$L__BB21_2:
	setp.ne.s32 	%p4, %r1, 0;
	setp.gt.u32 	%p5, %r4, 968;
	or.pred  	%p6, %p4, %p5;
	@%p6 bra 	$L__BB21_4;
	ld.global.nc.f32 	%f67, [%rd1+128];
	add.f32 	%f109, %f109, %f67;
$L__BB21_4:
	setp.ne.s32 	%p7, %r1, 0;
	setp.gt.u32 	%p8, %r4, 936;
	or.pred  	%p9, %p7, %p8;
	@%p9 bra 	$L__BB21_6;
	ld.global.nc.f32 	%f68, [%rd1+256];
	add.f32 	%f109, %f109, %f68;
$L__BB21_6:
	setp.ne.s32 	%p10, %r1, 0;
	setp.gt.u32 	%p11, %r4, 904;
	or.pred  	%p12, %p10, %p11;
	@%p12 bra 	$L__BB21_8;
	ld.global.nc.f32 	%f69, [%rd1+384];
	add.f32 	%f109, %f109, %f69;
$L__BB21_8:
	setp.ne.s32 	%p13, %r1, 0;
	setp.gt.u32 	%p14, %r4, 872;
	or.pred  	%p15, %p13, %p14;
	@%p15 bra 	$L__BB21_10;
	ld.global.nc.f32 	%f70, [%rd1+512];
	add.f32 	%f109, %f109, %f70;
$L__BB21_10:
	setp.ne.s32 	%p16, %r1, 0;
	setp.gt.u32 	%p17, %r4, 840;
	or.pred  	%p18, %p16, %p17;
	@%p18 bra 	$L__BB21_12;
	ld.global.nc.f32 	%f71, [%rd1+640];
	add.f32 	%f109, %f109, %f71;
$L__BB21_12:
	setp.ne.s32 	%p19, %r1, 0;
	setp.gt.u32 	%p20, %r4, 808;
	or.pred  	%p21, %p19, %p20;
	@%p21 bra 	$L__BB21_14;
	ld.global.nc.f32 	%f72, [%rd1+768];
	add.f32 	%f109, %f109, %f72;
$L__BB21_14:
	setp.ne.s32 	%p22, %r1, 0;
	setp.gt.u32 	%p23, %r4, 776;
	or.pred  	%p24, %p22, %p23;
	@%p24 bra 	$L__BB21_16;
	ld.global.nc.f32 	%f73, [%rd1+896];
	add.f32 	%f109, %f109, %f73;
$L__BB21_16:
	setp.ne.s32 	%p25, %r1, 0;
	setp.gt.u32 	%p26, %r4, 744;
	or.pred  	%p27, %p25, %p26;
	@%p27 bra 	$L__BB21_18;
	ld.global.nc.f32 	%f74, [%rd1+1024];
	add.f32 	%f109, %f109, %f74;
$L__BB21_18:
	setp.ne.s32 	%p28, %r1, 0;
	setp.gt.u32 	%p29, %r4, 712;
	or.pred  	%p30, %p28, %p29;
	@%p30 bra 	$L__BB21_20;
	ld.global.nc.f32 	%f75, [%rd1+1152];
	add.f32 	%f109, %f109, %f75;
$L__BB21_20:
	setp.ne.s32 	%p31, %r1, 0;
	setp.gt.u32 	%p32, %r4, 680;
	or.pred  	%p33, %p31, %p32;
	@%p33 bra 	$L__BB21_22;
	ld.global.nc.f32 	%f76, [%rd1+1280];
	add.f32 	%f109, %f109, %f76;
$L__BB21_22:
	setp.ne.s32 	%p34, %r1, 0;
	setp.gt.u32 	%p35, %r4, 648;
	or.pred  	%p36, %p34, %p35;
	@%p36 bra 	$L__BB21_24;
	ld.global.nc.f32 	%f77, [%rd1+1408];
	add.f32 	%f109, %f109, %f77;
$L__BB21_24:
	setp.ne.s32 	%p37, %r1, 0;
	setp.gt.u32 	%p38, %r4, 616;
	or.pred  	%p39, %p37, %p38;
	@%p39 bra 	$L__BB21_26;
	ld.global.nc.f32 	%f78, [%rd1+1536];
	add.f32 	%f109, %f109, %f78;
$L__BB21_26:
	setp.ne.s32 	%p40, %r1, 0;
	setp.gt.u32 	%p41, %r4, 584;
	or.pred  	%p42, %p40, %p41;
	@%p42 bra 	$L__BB21_28;
	ld.global.nc.f32 	%f79, [%rd1+1664];
	add.f32 	%f109, %f109, %f79;
$L__BB21_28:
	setp.ne.s32 	%p43, %r1, 0;
	setp.gt.u32 	%p44, %r4, 552;
	or.pred  	%p45, %p43, %p44;
	@%p45 bra 	$L__BB21_30;
	ld.global.nc.f32 	%f80, [%rd1+1792];
	add.f32 	%f109, %f109, %f80;
$L__BB21_30:
	setp.ne.s32 	%p46, %r1, 0;
	setp.gt.u32 	%p47, %r4, 520;
	or.pred  	%p48, %p46, %p47;
	@%p48 bra 	$L__BB21_32;
	ld.global.nc.f32 	%f81, [%rd1+1920];
	add.f32 	%f109, %f109, %f81;
$L__BB21_32:
	setp.ne.s32 	%p49, %r1, 0;
	setp.gt.u32 	%p50, %r4, 488;
	or.pred  	%p51, %p49, %p50;
	@%p51 bra 	$L__BB21_34;
	ld.global.nc.f32 	%f82, [%rd1+2048];
	add.f32 	%f109, %f109, %f82;
$L__BB21_34:
	setp.ne.s32 	%p52, %r1, 0;
	setp.gt.u32 	%p53, %r4, 456;
	or.pred  	%p54, %p52, %p53;
	@%p54 bra 	$L__BB21_36;
	ld.global.nc.f32 	%f83, [%rd1+2176];
	add.f32 	%f109, %f109, %f83;
$L__BB21_36:
	setp.ne.s32 	%p55, %r1, 0;
	setp.gt.u32 	%p56, %r4, 424;
	or.pred  	%p57, %p55, %p56;
	@%p57 bra 	$L__BB21_38;
	ld.global.nc.f32 	%f84, [%rd1+2304];
	add.f32 	%f109, %f109, %f84;
$L__BB21_38:
	setp.ne.s32 	%p58, %r1, 0;
	setp.gt.u32 	%p59, %r4, 392;
	or.pred  	%p60, %p58, %p59;
	@%p60 bra 	$L__BB21_40;
	ld.global.nc.f32 	%f85, [%rd1+2432];
	add.f32 	%f109, %f109, %f85;
$L__BB21_40:
	setp.ne.s32 	%p61, %r1, 0;
	setp.gt.u32 	%p62, %r4, 360;
	or.pred  	%p63, %p61, %p62;
	@%p63 bra 	$L__BB21_42;
	ld.global.nc.f32 	%f86, [%rd1+2560];
	add.f32 	%f109, %f109, %f86;
$L__BB21_42:
	setp.ne.s32 	%p64, %r1, 0;
	setp.gt.u32 	%p65, %r4, 328;
	or.pred  	%p66, %p64, %p65;
	@%p66 bra 	$L__BB21_44;
	ld.global.nc.f32 	%f87, [%rd1+2688];
	add.f32 	%f109, %f109, %f87;
$L__BB21_44:
	setp.ne.s32 	%p67, %r1, 0;
	setp.gt.u32 	%p68, %r4, 296;
	or.pred  	%p69, %p67, %p68;
	@%p69 bra 	$L__BB21_46;
	ld.global.nc.f32 	%f88, [%rd1+2816];
	add.f32 	%f109, %f109, %f88;
$L__BB21_46:
	setp.ne.s32 	%p70, %r1, 0;
	setp.gt.u32 	%p71, %r4, 264;
	or.pred  	%p72, %p70, %p71;
	@%p72 bra 	$L__BB21_48;
	ld.global.nc.f32 	%f89, [%rd1+2944];
	add.f32 	%f109, %f109, %f89;
$L__BB21_48:
	setp.ne.s32 	%p73, %r1, 0;
	setp.gt.u32 	%p74, %r4, 232;
	or.pred  	%p75, %p73, %p74;
	@%p75 bra 	$L__BB21_50;
	ld.global.nc.f32 	%f90, [%rd1+3072];
	add.f32 	%f109, %f109, %f90;
$L__BB21_50:
	setp.ne.s32 	%p76, %r1, 0;
	setp.gt.u32 	%p77, %r4, 200;
	or.pred  	%p78, %p76, %p77;
	@%p78 bra 	$L__BB21_52;
	ld.global.nc.f32 	%f91, [%rd1+3200];
	add.f32 	%f109, %f109, %f91;
$L__BB21_52:
	setp.ne.s32 	%p79, %r1, 0;
	setp.gt.u32 	%p80, %r4, 168;
	or.pred  	%p81, %p79, %p80;
	@%p81 bra 	$L__BB21_54;
	ld.global.nc.f32 	%f92, [%rd1+3328];
	add.f32 	%f109, %f109, %f92;
$L__BB21_54:
	setp.ne.s32 	%p82, %r1, 0;
	setp.gt.u32 	%p83, %r4, 136;
	or.pred  	%p84, %p82, %p83;
	@%p84 bra 	$L__BB21_56;
	ld.global.nc.f32 	%f93, [%rd1+3456];
	add.f32 	%f109, %f109, %f93;
$L__BB21_56:
	setp.ne.s32 	%p85, %r1, 0;
	setp.gt.u32 	%p86, %r4, 104;
	or.pred  	%p87, %p85, %p86;
	@%p87 bra 	$L__BB21_58;
	ld.global.nc.f32 	%f94, [%rd1+3584];
	add.f32 	%f109, %f109, %f94;
$L__BB21_58:
	setp.ne.s32 	%p88, %r1, 0;
	setp.gt.u32 	%p89, %r4, 72;
	or.pred  	%p90, %p88, %p89;
	@%p90 bra 	$L__BB21_60;
	ld.global.nc.f32 	%f95, [%rd1+3712];
	add.f32 	%f109, %f109, %f95;
$L__BB21_60:
	setp.ne.s32 	%p91, %r1, 0;
	setp.gt.u32 	%p92, %r4, 40;
	or.pred  	%p93, %p91, %p92;
	@%p93 bra 	$L__BB21_62;
	ld.global.nc.f32 	%f96, [%rd1+3840];
	add.f32 	%f109, %f109, %f96;
$L__BB21_62:
	setp.ne.s32 	%p94, %r1, 0;
	setp.gt.u32 	%p95, %r4, 8;
	or.pred  	%p96, %p94, %p95;
	@%p96 bra 	$L__BB21_64;
	ld.global.nc.f32 	%f97, [%rd1+3968];
	add.f32 	%f109, %f109, %f97;
$L__BB21_64:
	// begin inline asm
	activemask.b32 %r5;
	// end inline asm
	mov.b32 	%r6, %f109;
	shfl.sync.down.b32	%r7|%p97, %r6, 16, 31, %r5;
	mov.b32 	%f98, %r7;
	add.f32 	%f99, %f109, %f98;
	mov.b32 	%r8, %f99;
	shfl.sync.down.b32	%r9|%p98, %r8, 8, 31, %r5;
	mov.b32 	%f100, %r9;
	add.f32 	%f101, %f99, %f100;
	mov.b32 	%r10, %f101;
	shfl.sync.down.b32	%r11|%p99, %r10, 4, 31, %r5;
	mov.b32 	%f102, %r11;
	add.f32 	%f103, %f101, %f102;
	mov.b32 	%r12, %f103;
	shfl.sync.down.b32	%r13|%p100, %r12, 2, 31, %r5;
	mov.b32 	%f104, %r13;
	add.f32 	%f105, %f103, %f104;
	mov.b32 	%r14, %f105;
	shfl.sync.down.b32	%r15|%p101, %r14, 1, 31, %r5;
	mov.b32 	%f106, %r15;
	add.f32 	%f107, %f105, %f106;
	mov.b32 	%r16, %f107;
	shfl.sync.idx.b32	%r3|%p102, %r16, 0, 31, %r5;
	setp.ne.s32 	%p103, %r4, 0;
	@%p103 bra 	$L__BB21_66;
	cvta.to.global.u64 	%rd6, %rd2;
	mul.wide.u32 	%rd7, %r1, 4;
	add.s64 	%rd8, %rd6, %rd7;
	st.global.u32 	[%rd8], %r3;
$L__BB21_66:
	ret;

}
	// .globl	fused_cast_kernel0
.visible .entry fused_cast_kernel0(
	.param .u64 .ptr .align 1 fused_cast_kernel0_param_0,
	.param .u64 .ptr .align 1 fused_cast_kernel0_param_1
)
{
	.reg .b32 	%r<2>;
	.reg .b64 	%rd<6>;

	ld.param.u64 	%rd1, [fused_cast_kernel0_param_0];
	ld.param.u64 	%rd2, [fused_cast_kernel0_param_1];
	cvta.to.global.u64 	%rd3, %rd1;
	cvta.to.global.u64 	%rd4, %rd2;
	ld.global.nc.u32 	%r1, [%rd4];
	cvt.s64.s32 	%rd5, %r1;
	st.global.u64 	[%rd3], %rd5;
	ret;

}
	// .globl	fused_nn_contrib_conv2d_winograd_without_weight_transform_add_nn_relu_3_kernel1
.visible .entry fused_nn_contrib_conv2d_winograd_without_weight_transform_add_nn_relu_3_kernel1(
	.param .u64 .ptr .align 1 fused_nn_contrib_conv2d_winograd_without_weight_transform_add_nn_relu_3_kernel1_param_0,
	.param .u64 .ptr .align 1 fused_nn_contrib_conv2d_winograd_without_weight_transform_add_nn_relu_3_kernel1_param_1,
	.param .u64 .ptr .align 1 fused_nn_contrib_conv2d_winograd_without_weight_transform_add_nn_relu_3_kernel1_param_2
)
{
	.reg .pred 	%p<11>;
	.reg .b32 	%r<66>;
	.reg .b32 	%f<190>;
	.reg .b64 	%rd<20>;
	// demoted variable
	.shared .align 4 .b8 _ZZ79fused_nn_contrib_conv2d_winograd_without_weight_transform_add_nn_relu_3_kernel1E18placeholder_shared[1024];
	// demoted variable
	.shared .align 4 .b8 _ZZ79fused_nn_contrib_conv2d_winograd_without_weight_transform_add_nn_relu_3_kernel1E16data_pack_shared[6272];
	mov.u32 	%r14, %tid.y;
	mov.u32 	%r15, %tid.x;
	mad.lo.s32 	%r16, %r14, 98, %r15;
	mov.u32 	%r17, %ctaid.z;
	mov.u32 	%r2, %ctaid.y;
	mad.lo.s32 	%r3, %r17, 12544, %r16;
	setp.lt.u32 	%p3, %r16, 256;
	setp.lt.u32 	%p4, %r14, 3;
	and.pred  	%p1, %p3, %p4;
	shl.b32 	%r18, %r16, 2;
	mov.u32 	%r19, _ZZ79fused_nn_contrib_conv2d_winograd_without_weight_transform_add_nn_relu_3_kernel1E18placeholder_shared;
	add.s32 	%r4, %r19, %r18;
	setp.lt.u32 	%p5, %r16, 60;
	setp.eq.s32 	%p6, %r14, 0;
	and.pred  	%p2, %p5, %p6;
	shl.b32 	%r20, %r14, 5;
	add.s32 	%r5, %r19, %r20;
	mov.b32 	%r63, 0;
	mov.f32 	%f158, 0f00000000;
	not.pred 	%p7, %p1;
	not.pred 	%p8, %p2;
	mov.f32 	%f159, %f158;
	mov.f32 	%f160, %f158;
	mov.f32 	%f161, %f158;
	mov.f32 	%f162, %f158;
	mov.f32 	%f163, %f158;
	mov.f32 	%f164, %f158;
	mov.f32 	%f165, %f158;
	mov.f32 	%f166, %f158;
	mov.f32 	%f167, %f158;
	mov.f32 	%f168, %f158;
	mov.f32 	%f169, %f158;
	mov.f32 	%f170, %f158;
	mov.f32 	%f171, %f158;
	mov.f32 	%f172, %f158;
	mov.f32 	%f173, %f158;
	mov.f32 	%f174, %f158;
	mov.f32 	%f175, %f158;
	mov.f32 	%f176, %f158;
	mov.f32 	%f177, %f158;
	mov.f32 	%f178, %f158;
	mov.f32 	%f179, %f158;
	mov.f32 	%f180, %f158;
	mov.f32 	%f181, %f158;
	mov.f32 	%f182, %f158;
	mov.f32 	%f183, %f158;
	mov.f32 	%f184, %f158;
	mov.f32 	%f185, %f158;
	mov.f32 	%f186, %f158;
	mov.f32 	%f187, %f158;
	mov.f32 	%f188, %f158;
	mov.f32 	%f189, %f158;
$L__BB23_1:
	bar.sync 	0;
	@%p7 bra 	$L__BB23_3;
	ld.param.u64 	%rd16, [fused_nn_contrib_conv2d_winograd_without_weight_transform_add_nn_relu_3_kernel1_param_0];
	shl.b32 	%r21, %r63, 9;
	shl.b32 	%r22, %r2, 5;
	mov.u32 	%r23, %ctaid.z;
	shl.b32 	%r24, %r23, 12;
	add.s32 	%r25, %r22, %r24;
	add.s32 	%r26, %r25, %r21;
	mov.u32 	%r27, %tid.x;
	mad.lo.s32 	%r28, %r14, 98, %r27;
	and.b32  	%r29, %r28, 31;
	shl.b32 	%r30, %r28, 1;
	and.b32  	%r31, %r30, 448;
	or.b32  	%r32, %r29, %r31;
	add.s32 	%r33, %r26, %r32;
	cvta.to.global.u64 	%rd4, %rd16;
	mul.wide.u32 	%rd5, %r33, 4;
	add.s64 	%rd6, %rd4, %rd5;
	ld.global.nc.f32 	%f98, [%rd6];
	st.shared.f32 	[%r4], %f98;
$L__BB23_3:
	@%p8 bra 	$L__BB23_5;
	ld.param.u64 	%rd17, [fused_nn_contrib_conv2d_winograd_without_weight_transform_add_nn_relu_3_kernel1_param_0];
	shl.b32 	%r34, %r63, 9;
	shl.b32 	%r35, %r2, 5;
	mov.u32 	%r36, %ctaid.z;
	shl.b32 	%r37, %r36, 12;
	add.s32 	%r38, %r35, %r37;
	add.s32 	%r39, %r38, %r34;
	mov.u32 	%r40, %tid.x;
	add.s32 	%r41, %r40, 4;
	and.b32  	%r42, %r41, 31;
	mad.lo.s32 	%r43, %r14, 98, %r40;
	shl.b32 	%r44, %r43, 1;
	add.s32 	%r45, %r44, 392;
	and.b32  	%r46, %r45, 448;
	or.b32  	%r47, %r42, %r46;
	add.s32 	%r48, %r39, %r47;
	cvta.to.global.u64 	%rd7, %rd17;
	mul.wide.u32 	%rd8, %r48, 4;
	add.s64 	%rd9, %rd7, %rd8;
	ld.global.nc.f32 	%f99, [%rd9];
	st.shared.f32 	[%r4+784], %f99;
$L__BB23_5:
	ld.param.u64 	%rd18, [fused_nn_contrib_conv2d_winograd_without_weight_transform_add_nn_relu_3_kernel1_param_1];
	mov.u32 	%r50, %tid.x;
	shl.b32 	%r51, %r50, 2;
	mov.u32 	%r52, _ZZ79fused_nn_contrib_conv2d_winograd_without_weight_transform_add_nn_relu_3_kernel1E16data_pack_shared;
	add.s32 	%r64, %r52, %r51;
	mad.lo.s32 	%r53, %r63, 1568, %r3;
	cvta.to.global.u64 	%rd10, %rd18;
	mul.wide.u32 	%rd11, %r53, 4;
	add.s64 	%rd12, %rd10, %rd11;
	ld.global.nc.f32 	%f100, [%rd12];
	mad.lo.s32 	%r54, %r14, 98, %r50;
	shl.b32 	%r55, %r54, 2;
	add.s32 	%r56, %r52, %r55;
	st.shared.f32 	[%r56], %f100;
	ld.global.nc.f32 	%f101, [%rd12+784];
	st.shared.f32 	[%r56+784], %f101;
	ld.global.nc.f32 	%f102, [%rd12+1568];
	st.shared.f32 	[%r56+1568], %f102;
	ld.global.nc.f32 	%f103, [%rd12+2352];
	st.shared.f32 	[%r56+2352], %f103;
	ld.global.nc.f32 	%f104, [%rd12+3136];
	st.shared.f32 	[%r56+3136], %f104;
	ld.global.nc.f32 	%f105, [%rd12+3920];
	st.shared.f32 	[%r56+3920], %f105;
	ld.global.nc.f32 	%f106, [%rd12+4704];
	st.shared.f32 	[%r56+4704], %f106;
	ld.global.nc.f32 	%f107, [%rd12+5488];
	st.shared.f32 	[%r56+5488], %f107;
	bar.sync 	0;
	mov.b32 	%r65, 64;
$L__BB23_6:
	ld.shared.f32 	%f108, [%r64+392];
	ld.shared.f32 	%f109, [%r64];
	add.s32 	%r57, %r5, %r65;
	ld.shared.f32 	%f110, [%r57+-64];
	fma.rn.f32 	%f189, %f110, %f109, %f189;
	ld.shared.f32 	%f111, [%r57];
	fma.rn.f32 	%f173, %f111, %f109, %f173;
	fma.rn.f32 	%f181, %f110, %f108, %f181;
	fma.rn.f32 	%f165, %f111, %f108, %f165;
	ld.shared.f32 	%f112, [%r57+-60];
	fma.rn.f32 	%f188, %f112, %f109, %f188;
	ld.shared.f32 	%f113, [%r57+4];
	fma.rn.f32 	%f172, %f113, %f109, %f172;
	fma.rn.f32 	%f180, %f112, %f108, %f180;
	fma.rn.f32 	%f164, %f113, %f108, %f164;
	ld.shared.f32 	%f114, [%r57+-56];
	fma.rn.f32 	%f187, %f114, %f109, %f187;
	ld.shared.f32 	%f115, [%r57+8];
	fma.rn.f32 	%f171, %f115, %f109, %f171;
	fma.rn.f32 	%f179, %f114, %f108, %f179;
	fma.rn.f32 	%f163, %f115, %f108, %f163;
	ld.shared.f32 	%f116, [%r57+-52];
	fma.rn.f32 	%f186, %f116, %f109, %f186;
	ld.shared.f32 	%f117, [%r57+12];
	fma.rn.f32 	%f170, %f117, %f109, %f170;
	fma.rn.f32 	%f178, %f116, %f108, %f178;
	fma.rn.f32 	%f162, %f117, %f108, %f162;
	ld.shared.f32 	%f118, [%r57+-48];
	fma.rn.f32 	%f185, %f118, %f109, %f185;
	ld.shared.f32 	%f119, [%r57+16];
	fma.rn.f32 	%f169, %f119, %f109, %f169;
	fma.rn.f32 	%f177, %f118, %f108, %f177;
	fma.rn.f32 	%f161, %f119, %f108, %f161;
	ld.shared.f32 	%f120, [%r57+-44];
	fma.rn.f32 	%f184, %f120, %f109, %f184;
	ld.shared.f32 	%f121, [%r57+20];
	fma.rn.f32 	%f168, %f121, %f109, %f168;
	fma.rn.f32 	%f176, %f120, %f108, %f176;
	fma.rn.f32 	%f160, %f121, %f108, %f160;
	ld.shared.f32 	%f122, [%r57+-40];
	fma.rn.f32 	%f183, %f122, %f109, %f183;
	ld.shared.f32 	%f123, [%r57+24];
	fma.rn.f32 	%f167, %f123, %f109, %f167;
	fma.rn.f32 	%f175, %f122, %f108, %f175;
	fma.rn.f32 	%f159, %f123, %f108, %f159;
	ld.shared.f32 	%f124, [%r57+-36];
	fma.rn.f32 	%f182, %f124, %f109, %f182;
	ld.shared.f32 	%f125, [%r57+28];
	fma.rn.f32 	%f166, %f125, %f109, %f166;
	fma.rn.f32 	%f174, %f124, %f108, %f174;
	fma.rn.f32 	%f158, %f125, %f108, %f158;
	add.s32 	%r65, %r65, 128;
	add.s32 	%r64, %r64, 784;
	setp.ne.s32 	%p9, %r65, 1088;
	@%p9 bra 	$L__BB23_6;
	add.s32 	%r63, %r63, 1;
	setp.ne.s32 	%p10, %r63, 8;
	@%p10 bra 	$L__BB23_1;
	ld.param.u64 	%rd19, [fused_nn_contrib_conv2d_winograd_without_weight_transform_add_nn_relu_3_kernel1_param_2];
	mov.u32 	%r58, %ctaid.z;
	mov.u32 	%r59, %tid.x;
	mad.lo.s32 	%r60, %r58, 12544, %r59;
	mad.lo.s32 	%r61, %r2, 6272, %r60;
	mad.lo.s32 	%r62, %r14, 1568, %r61;
	cvta.to.global.u64 	%rd13, %rd19;
	mul.wide.u32 	%rd14, %r62, 4;
	add.s64 	%rd15, %rd13, %rd14;
	st.global.f32 	[%rd15], %f189;
	st.global.f32 	[%rd15+12544], %f173;
	st.global.f32 	[%rd15+392], %f181;
	st.global.f32 	[%rd15+12936], %f165;
	st.global.f32 	[%rd15+784], %f188;
	st.global.f32 	[%rd15+13328], %f172;
	st.global.f32 	[%rd15+1176], %f180;
	st.global.f32 	[%rd15+13720], %f164;
	st.global.f32 	[%rd15+1568], %f187;
	st.global.f32 	[%rd15+14112], %f171;
	st.global.f32 	[%rd15+1960], %f179;
	st.global.f32 	[%rd15+14504], %f163;
	st.global.f32 	[%rd15+2352], %f186;
	st.global.f32 	[%rd15+14896], %f170;
	st.global.f32 	[%rd15+2744], %f178;
	st.global.f32 	[%rd15+15288], %f162;
	st.global.f32 	[%rd15+3136], %f185;
	st.global.f32 	[%rd15+15680], %f169;
	st.global.f32 	[%rd15+3528], %f177;
	st.global.f32 	[%rd15+16072], %f161;
	st.global.f32 	[%rd15+3920], %f184;
	st.global.f32 	[%rd15+16464], %f168;
	st.global.f32 	[%rd15+4312], %f176;
	st.global.f32 	[%rd15+16856], %f160;
	st.global.f32 	[%rd15+4704], %f183;
	st.global.f32 	[%rd15+17248], %f167;
	st.global.f32 	[%rd15+5096], %f175;
	st.global.f32 	[%rd15+17640], %f159;
	st.global.f32 	[%rd15+5488], %f182;
	st.global.f32 	[%rd15+18032], %f166;
	st.global.f32 	[%rd15+5880], %f174;
	st.global.f32 	[%rd15+18424], %f158;
	ret;

}
	// .globl	fused_nn_contrib_conv2d_winograd_without_weight_transform_add_nn_relu_3_kernel2
.visible .entry fused_nn_contrib_conv2d_winograd_without_weight_transform_add_nn_relu_3_kernel2(
	.param .u64 .ptr .align 1 fused_nn_contrib_conv2d_winograd_without_weight_transform_add_nn_relu_3_kernel2_param_0,
	.param .u64 .ptr .align 1 fused_nn_contrib_conv2d_winograd_without_weight_transform_add_nn_relu_3_kernel2_param_1,
	.param .u64 .ptr .align 1 fused_nn_contrib_conv2d_winograd_without_weight_transform_add_nn_relu_3_kernel2_param_2
)
{
	.reg .b32 	%r<11>;
	.reg .b32 	%f<405>;
	.reg .b64 	%rd<13>;

	ld.param.u64 	%rd1, [fused_nn_contrib_conv2d_winograd_without_weight_transform_add_nn_relu_3_kernel2_param_0];
	ld.param.u64 	%rd2, [fused_nn_contrib_conv2d_winograd_without_weight_transform_add_nn_relu_3_kernel2_param_1];
	ld.param.u64 	%rd3, [fused_nn_contrib_conv2d_winograd_without_weight_transform_add_nn_relu_3_kernel2_param_2];
	cvta.to.global.u64 	%rd4, %rd2;
	cvta.to.global.u64 	%rd5, %rd3;
	cvta.to.global.u64 	%rd6, %rd1;
	mov.u32 	%r1, %ctaid.x;
	shl.b32 	%r2, %r1, 7;
	mov.u32 	%r3, %tid.x;
	add.s32 	%r4, %r2, %r3;
	mul.wide.u32 	%rd7, %r4, 4;
	add.s64 	%rd8, %rd6, %rd7;
	ld.global.nc.f32 	%f1, [%rd8];
	add.f32 	%f2, %f1, 0f00000000;
	ld.global.nc.f32 	%f3, [%rd8+50176];
	add.f32 	%f4, %f2, %f3;
	ld.global.nc.f32 	%f5, [%rd8+100352];
	add.f32 	%f6, %f4, %f5;
	ld.global.nc.f32 	%f7, [%rd8+150528];
	add.f32 	%f8, %f6, %f7;
	ld.global.nc.f32 	%f9, [%rd8+200704];
	add.f32 	%f10, %f8, %f9;
	ld.global.nc.f32 	%f11, [%rd8+301056];
	add.f32 	%f12, %f10, %f11;
	ld.global.nc.f32 	%f13, [%rd8+351232];
	add.f32 	%f14, %f12, %f13;
	ld.global.nc.f32 	%f15, [%rd8+401408];
	add.f32 	%f16, %f14, %f15;
	ld.global.nc.f32 	%f17, [%rd8+451584];
	add.f32 	%f18, %f16, %f17;
	ld.global.nc.f32 	%f19, [%rd8+501760];
	add.f32 	%f20, %f18, %f19;
	ld.global.nc.f32 	%f21, [%rd8+602112];
	add.f32 	%f22, %f20, %f21;
	ld.global.nc.f32 	%f23, [%rd8+652288];
	add.f32 	%f24, %f22, %f23;
	ld.global.nc.f32 	%f25, [%rd8+702464];
	add.f32 	%f26, %f24, %f25;
	ld.global.nc.f32 	%f27, [%rd8+752640];
	add.f32 	%f28, %f26, %f27;
	ld.global.nc.f32 	%f29, [%rd8+802816];
	add.f32 	%f30, %f28, %f29;
	ld.global.nc.f32 	%f31, [%rd8+903168];
	add.f32 	%f32, %f30, %f31;
	ld.global.nc.f32 	%f33, [%rd8+953344];
	add.f32 	%f34, %f32, %f33;
	ld.global.nc.f32 	%f35, [%rd8+1003520];
	add.f32 	%f36, %f34, %f35;
	ld.global.nc.f32 	%f37, [%rd8+1053696];
	add.f32 	%f38, %f36, %f37;
	ld.global.nc.f32 	%f39, [%rd8+1103872];
	add.f32 	%f40, %f38, %f39;
	ld.global.nc.f32 	%f41, [%rd8+1204224];
	add.f32 	%f42, %f40, %f41;
	ld.global.nc.f32 	%f43, [%rd8+1254400];
	add.f32 	%f44, %f42, %f43;
	ld.global.nc.f32 	%f45, [%rd8+1304576];
	add.f32 	%f46, %f44, %f45;
	ld.global.nc.f32 	%f47, [%rd8+1354752];
	add.f32 	%f48, %f46, %f47;
	ld.global.nc.f32 	%f49, [%rd8+1404928];
	add.f32 	%f50, %f48, %f49;
	mov.f32 	%f51, 0f00000000;
	sub.f32 	%f52, %f51, %f3;
	add.f32 	%f53, %f52, %f5;
	fma.rn.f32 	%f54, %f7, 0f3F000000, %f53;
	add.f32 	%f55, %f9, %f9;
	sub.f32 	%f56, %f54, %f55;
	sub.f32 	%f57, %f56, %f13;
	add.f32 	%f58, %f57, %f15;
	mul.f32 	%f59, %f17, 0f3F000000;
	add.f32 	%f60, %f58, %f59;
	add.f32 	%f61, %f19, %f19;
	sub.f32 	%f62, %f60, %f61;
	sub.f32 	%f63, %f62, %f23;
	add.f32 	%f64, %f63, %f25;
	fma.rn.f32 	%f65, %f27, 0f3F000000, %f64;
	add.f32 	%f66, %f29, %f29;
	sub.f32 	%f67, %f65, %f66;
	sub.f32 	%f68, %f67, %f33;
	add.f32 	%f69, %f68, %f35;
	mul.f32 	%f70, %f37, 0f3F000000;
	add.f32 	%f71, %f69, %f70;
	add.f32 	%f72, %f39, %f39;
	sub.f32 	%f73, %f71, %f72;
	sub.f32 	%f74, %f73, %f43;
	add.f32 	%f75, %f74, %f45;
	fma.rn.f32 	%f76, %f47, 0f3F000000, %f75;
	add.f32 	%f77, %f49, %f49;
	sub.f32 	%f78, %f76, %f77;
	add.f32 	%f79, %f3, 0f00000000;
	add.f32 	%f80, %f79, %f5;
	fma.rn.f32 	%f81, %f7, 0f3E800000, %f80;
	fma.rn.f32 	%f82, %f9, 0f40800000, %f81;
	add.f32 	%f83, %f82, %f13;
	add.f32 	%f84, %f83, %f15;
	mul.f32 	%f85, %f17, 0f3E800000;
	add.f32 	%f86, %f84, %f85;
	mul.f32 	%f87, %f19, 0f40800000;
	add.f32 	%f88, %f86, %f87;
	add.f32 	%f89, %f88, %f23;
	add.f32 	%f90, %f89, %f25;
	fma.rn.f32 	%f91, %f27, 0f3E800000, %f90;
	fma.rn.f32 	%f92, %f29, 0f40800000, %f91;
	add.f32 	%f93, %f92, %f33;
	add.f32 	%f94, %f93, %f35;
	mul.f32 	%f95, %f37, 0f3E800000;
	add.f32 	%f96, %f94, %f95;
	fma.rn.f32 	%f97, %f39, 0f40800000, %f96;
	add.f32 	%f98, %f97, %f43;
	add.f32 	%f99, %f98, %f45;
	fma.rn.f32 	%f100, %f47, 0f3E800000, %f99;
	mul.f32 	%f101, %f49, 0f40800000;
	add.f32 	%f102, %f100, %f101;
	fma.rn.f32 	%f103, %f7, 0f3E000000, %f53;
	mul.f32 	%f104, %f9, 0f41000000;
	sub.f32 	%f105, %f103, %f104;
	ld.global.nc.f32 	%f106, [%rd8+250880];
	add.f32 	%f107, %f105, %f106;
	sub.f32 	%f108, %f107, %f13;
	add.f32 	%f109, %f108, %f15;
	mul.f32 	%f110, %f17, 0f3E000000;
	add.f32 	%f111, %f109, %f110;
	mul.f32 	%f112, %f19, 0f41000000;
	sub.f32 	%f113, %f111, %f112;
	ld.global.nc.f32 	%f114, [%rd8+551936];
	add.f32 	%f115, %f113, %f114;
	sub.f32 	%f116, %f115, %f23;
	add.f32 	%f117, %f116, %f25;
	fma.rn.f32 	%f118, %f27, 0f3E000000, %f117;
	mul.f32 	%f119, %f29, 0f41000000;
	sub.f32 	%f120, %f118, %f119;
	ld.global.nc.f32 	%f121, [%rd8+852992];
	add.f32 	%f122, %f120, %f121;
	sub.f32 	%f123, %f122, %f33;
	add.f32 	%f124, %f123, %f35;
	mul.f32 	%f125, %f37, 0f3E000000;
	add.f32 	%f126, %f124, %f125;
	mul.f32 	%f127, %f39, 0f41000000;
	sub.f32 	%f128, %f126, %f127;
	ld.global.nc.f32 	%f129, [%rd8+1154048];
	add.f32 	%f130, %f128, %f129;
	sub.f32 	%f131, %f130, %f43;
	add.f32 	%f132, %f131, %f45;
	fma.rn.f32 	%f133, %f47, 0f3E000000, %f132;
	mul.f32 	%f134, %f49, 0f41000000;
	sub.f32 	%f135, %f133, %f134;
	ld.global.nc.f32 	%f136, [%rd8+1455104];
	add.f32 	%f137, %f135, %f136;
	sub.f32 	%f138, %f51, %f11;
	sub.f32 	%f139, %f138, %f13;
	sub.f32 	%f140, %f139, %f15;
	sub.f32 	%f141, %f140, %f17;
	sub.f32 	%f142, %f141, %f19;
	add.f32 	%f143, %f142, %f21;
	add.f32 	%f144, %f143, %f23;
	add.f32 	%f145, %f144, %f25;
	add.f32 	%f146, %f145, %f27;
	add.f32 	%f147, %f146, %f29;
	fma.rn.f32 	%f148, %f31, 0f3F000000, %f147;
	mul.f32 	%f149, %f33, 0f3F000000;
	add.f32 	%f150, %f148, %f149;
	fma.rn.f32 	%f151, %f35, 0f3F000000, %f150;
	add.f32 	%f152, %f151, %f70;
	mul.f32 	%f153, %f39, 0f3F000000;
	add.f32 	%f154, %f152, %f153;
	add.f32 	%f155, %f41, %f41;
	sub.f32 	%f156, %f154, %f155;
	add.f32 	%f157, %f43, %f43;
	sub.f32 	%f158, %f156, %f157;
	add.f32 	%f159, %f45, %f45;
	sub.f32 	%f160, %f158, %f159;
	add.f32 	%f161, %f47, %f47;
	sub.f32 	%f162, %f160, %f161;
	sub.f32 	%f163, %f162, %f77;
	add.f32 	%f164, %f13, 0f00000000;
	sub.f32 	%f165, %f164, %f15;
	sub.f32 	%f166, %f165, %f59;
	add.f32 	%f167, %f166, %f61;
	sub.f32 	%f168, %f167, %f23;
	add.f32 	%f169, %f168, %f25;
	fma.rn.f32 	%f170, %f27, 0f3F000000, %f169;
	sub.f32 	%f171, %f170, %f66;
	sub.f32 	%f172, %f171, %f149;
	fma.rn.f32 	%f173, %f35, 0f3F000000, %f172;
	fma.rn.f32 	%f174, %f70, 0f3F000000, %f173;
	add.f32 	%f175, %f153, %f153;
	sub.f32 	%f176, %f174, %f175;
	add.f32 	%f177, %f176, %f157;
	sub.f32 	%f178, %f177, %f159;
	mul.f32 	%f179, %f161, 0f3F000000;
	sub.f32 	%f180, %f178, %f179;
	fma.rn.f32 	%f181, %f77, 0f40000000, %f180;
	sub.f32 	%f182, %f51, %f13;
	sub.f32 	%f183, %f182, %f15;
	sub.f32 	%f184, %f183, %f85;
	sub.f32 	%f185, %f184, %f87;
	add.f32 	%f186, %f185, %f23;
	add.f32 	%f187, %f186, %f25;
	fma.rn.f32 	%f188, %f27, 0f3E800000, %f187;
	fma.rn.f32 	%f189, %f29, 0f40800000, %f188;
	add.f32 	%f190, %f189, %f149;
	fma.rn.f32 	%f191, %f35, 0f3F000000, %f190;
	fma.rn.f32 	%f192, %f70, 0f3E800000, %f191;
	fma.rn.f32 	%f193, %f153, 0f40800000, %f192;
	sub.f32 	%f194, %f193, %f157;
	sub.f32 	%f195, %f194, %f159;
	mul.f32 	%f196, %f161, 0f3E800000;
	sub.f32 	%f197, %f195, %f196;
	mul.f32 	%f198, %f77, 0f40800000;
	sub.f32 	%f199, %f197, %f198;
	sub.f32 	%f200, %f165, %f110;
	add.f32 	%f201, %f200, %f112;
	sub.f32 	%f202, %f201, %f114;
	sub.f32 	%f203, %f202, %f23;
	add.f32 	%f204, %f203, %f25;
	fma.rn.f32 	%f205, %f27, 0f3E000000, %f204;
	sub.f32 	%f206, %f205, %f119;
	add.f32 	%f207, %f206, %f121;
	sub.f32 	%f208, %f207, %f149;
	fma.rn.f32 	%f209, %f35, 0f3F000000, %f208;
	fma.rn.f32 	%f210, %f70, 0f3E000000, %f209;
	mul.f32 	%f211, %f153, 0f41000000;
	sub.f32 	%f212, %f210, %f211;
	fma.rn.f32 	%f213, %f129, 0f3F000000, %f212;
	add.f32 	%f214, %f213, %f157;
	sub.f32 	%f215, %f214, %f159;
	mul.f32 	%f216, %f161, 0f3E000000;
	sub.f32 	%f217, %f215, %f216;
	fma.rn.f32 	%f218, %f77, 0f41000000, %f217;
	add.f32 	%f219, %f136, %f136;
	sub.f32 	%f220, %f218, %f219;
	add.f32 	%f221, %f11, 0f00000000;
	add.f32 	%f222, %f221, %f13;
	add.f32 	%f223, %f222, %f15;
	add.f32 	%f224, %f223, %f17;
	add.f32 	%f225, %f224, %f19;
	add.f32 	%f226, %f225, %f21;
	add.f32 	%f227, %f226, %f23;
	add.f32 	%f228, %f227, %f25;
	add.f32 	%f229, %f228, %f27;
	add.f32 	%f230, %f229, %f29;
	fma.rn.f32 	%f231, %f31, 0f3E800000, %f230;
	mul.f32 	%f232, %f33, 0f3E800000;
	add.f32 	%f233, %f231, %f232;
	fma.rn.f32 	%f234, %f35, 0f3E800000, %f233;
	add.f32 	%f235, %f234, %f95;
	mul.f32 	%f236, %f39, 0f3E800000;
	add.f32 	%f237, %f235, %f236;
	fma.rn.f32 	%f238, %f41, 0f40800000, %f237;
	mul.f32 	%f239, %f43, 0f40800000;
	add.f32 	%f240, %f238, %f239;
	fma.rn.f32 	%f241, %f45, 0f40800000, %f240;
	mul.f32 	%f242, %f47, 0f40800000;
	add.f32 	%f243, %f241, %f242;
	add.f32 	%f244, %f243, %f101;
	add.f32 	%f245, %f182, %f15;
	add.f32 	%f246, %f245, %f59;
	sub.f32 	%f247, %f246, %f61;
	sub.f32 	%f248, %f247, %f23;
	add.f32 	%f249, %f248, %f25;
	fma.rn.f32 	%f250, %f27, 0f3F000000, %f249;
	sub.f32 	%f251, %f250, %f66;
	sub.f32 	%f252, %f251, %f232;
	fma.rn.f32 	%f253, %f35, 0f3E800000, %f252;
	fma.rn.f32 	%f254, %f95, 0f3F000000, %f253;
	add.f32 	%f255, %f236, %f236;
	sub.f32 	%f256, %f254, %f255;
	sub.f32 	%f257, %f256, %f239;
	fma.rn.f32 	%f258, %f45, 0f40800000, %f257;
	fma.rn.f32 	%f259, %f242, 0f3F000000, %f258;
	add.f32 	%f260, %f101, %f101;
	sub.f32 	%f261, %f259, %f260;
	add.f32 	%f262, %f164, %f15;
	add.f32 	%f263, %f262, %f85;
	add.f32 	%f264, %f263, %f87;
	add.f32 	%f265, %f264, %f23;
	add.f32 	%f266, %f265, %f25;
	fma.rn.f32 	%f267, %f27, 0f3E800000, %f266;
	fma.rn.f32 	%f268, %f29, 0f40800000, %f267;
	add.f32 	%f269, %f268, %f232;
	fma.rn.f32 	%f270, %f35, 0f3E800000, %f269;
	fma.rn.f32 	%f271, %f95, 0f3E800000, %f270;
	fma.rn.f32 	%f272, %f236, 0f40800000, %f271;
	add.f32 	%f273, %f272, %f239;
	fma.rn.f32 	%f274, %f45, 0f40800000, %f273;
	fma.rn.f32 	%f275, %f242, 0f3E800000, %f274;
	fma.rn.f32 	%f276, %f101, 0f40800000, %f275;
	add.f32 	%f277, %f245, %f110;
	sub.f32 	%f278, %f277, %f112;
	add.f32 	%f279, %f278, %f114;
	sub.f32 	%f280, %f279, %f23;
	add.f32 	%f281, %f280, %f25;
	fma.rn.f32 	%f282, %f27, 0f3E000000, %f281;
	sub.f32 	%f283, %f282, %f119;
	add.f32 	%f284, %f283, %f121;
	sub.f32 	%f285, %f284, %f232;
	fma.rn.f32 	%f286, %f35, 0f3E800000, %f285;
	fma.rn.f32 	%f287, %f95, 0f3E000000, %f286;
	mul.f32 	%f288, %f236, 0f41000000;
	sub.f32 	%f289, %f287, %f288;
	fma.rn.f32 	%f290, %f129, 0f3E800000, %f289;
	sub.f32 	%f291, %f290, %f239;
	fma.rn.f32 	%f292, %f45, 0f40800000, %f291;
	fma.rn.f32 	%f293, %f242, 0f3E000000, %f292;
	mul.f32 	%f294, %f101, 0f41000000;
	sub.f32 	%f295, %f293, %f294;
	fma.rn.f32 	%f296, %f136, 0f40800000, %f295;
	fma.rn.f32 	%f297, %f31, 0f3E000000, %f147;
	mul.f32 	%f298, %f33, 0f3E000000;
	add.f32 	%f299, %f297, %f298;
	fma.rn.f32 	%f300, %f35, 0f3E000000, %f299;
	add.f32 	%f301, %f300, %f125;
	mul.f32 	%f302, %f39, 0f3E000000;
	add.f32 	%f303, %f301, %f302;
	mul.f32 	%f304, %f41, 0f41000000;
	sub.f32 	%f305, %f303, %f304;
	mul.f32 	%f306, %f43, 0f41000000;
	sub.f32 	%f307, %f305, %f306;
	mul.f32 	%f308, %f45, 0f41000000;
	sub.f32 	%f309, %f307, %f308;
	mul.f32 	%f310, %f47, 0f41000000;
	sub.f32 	%f311, %f309, %f310;
	sub.f32 	%f312, %f311, %f134;
	ld.global.nc.f32 	%f313, [%rd8+1505280];
	add.f32 	%f314, %f312, %f313;
	ld.global.nc.f32 	%f315, [%rd8+1555456];
	add.f32 	%f316, %f314, %f315;
	ld.global.nc.f32 	%f317, [%rd8+1605632];
	add.f32 	%f318, %f316, %f317;
	ld.global.nc.f32 	%f319, [%rd8+1655808];
	add.f32 	%f320, %f318, %f319;
	ld.global.nc.f32 	%f321, [%rd8+1705984];
	add.f32 	%f322, %f320, %f321;
	sub.f32 	%f323, %f171, %f298;
	fma.rn.f32 	%f324, %f35, 0f3E000000, %f323;
	fma.rn.f32 	%f325, %f125, 0f3F000000, %f324;
	add.f32 	%f326, %f302, %f302;
	sub.f32 	%f327, %f325, %f326;
	add.f32 	%f328, %f327, %f306;
	sub.f32 	%f329, %f328, %f308;
	mul.f32 	%f330, %f310, 0f3F000000;
	sub.f32 	%f331, %f329, %f330;
	fma.rn.f32 	%f332, %f134, 0f40000000, %f331;
	sub.f32 	%f333, %f332, %f315;
	add.f32 	%f334, %f333, %f317;
	fma.rn.f32 	%f335, %f319, 0f3F000000, %f334;
	add.f32 	%f336, %f321, %f321;
	sub.f32 	%f337, %f335, %f336;
	add.f32 	%f338, %f189, %f298;
	fma.rn.f32 	%f339, %f35, 0f3E000000, %f338;
	fma.rn.f32 	%f340, %f125, 0f3E800000, %f339;
	fma.rn.f32 	%f341, %f302, 0f40800000, %f340;
	sub.f32 	%f342, %f341, %f306;
	sub.f32 	%f343, %f342, %f308;
	mul.f32 	%f344, %f310, 0f3E800000;
	sub.f32 	%f345, %f343, %f344;
	mul.f32 	%f346, %f134, 0f40800000;
	sub.f32 	%f347, %f345, %f346;
	add.f32 	%f348, %f315, %f347;
	add.f32 	%f349, %f348, %f317;
	fma.rn.f32 	%f350, %f319, 0f3E800000, %f349;
	fma.rn.f32 	%f351, %f321, 0f40800000, %f350;
	sub.f32 	%f352, %f207, %f298;
	fma.rn.f32 	%f353, %f35, 0f3E000000, %f352;
	fma.rn.f32 	%f354, %f125, 0f3E000000, %f353;
	mul.f32 	%f355, %f302, 0f41000000;
	sub.f32 	%f356, %f354, %f355;
	fma.rn.f32 	%f357, %f129, 0f3E000000, %f356;
	add.f32 	%f358, %f357, %f306;
	sub.f32 	%f359, %f358, %f308;
	mul.f32 	%f360, %f310, 0f3E000000;
	sub.f32 	%f361, %f359, %f360;
	fma.rn.f32 	%f362, %f134, 0f41000000, %f361;
	mul.f32 	%f363, %f136, 0f41000000;
	sub.f32 	%f364, %f362, %f363;
	sub.f32 	%f365, %f364, %f315;
	add.f32 	%f366, %f365, %f317;
	fma.rn.f32 	%f367, %f319, 0f3E000000, %f366;
	mul.f32 	%f368, %f321, 0f41000000;
	sub.f32 	%f369, %f367, %f368;
	ld.global.nc.f32 	%f370, [%rd8+1756160];
	add.f32 	%f371, %f369, %f370;
	mul.hi.u32 	%r5, %r4, 1402438301;
	shr.u32 	%r6, %r5, 6;
	mul.wide.u32 	%rd9, %r6, 4;
	add.s64 	%rd10, %rd5, %rd9;
	ld.global.nc.f32 	%f372, [%rd10];
	mul.hi.u32 	%r7, %r4, -1840700269;
	shr.u32 	%r8, %r7, 3;
	shl.b32 	%r9, %r4, 2;
	mad.lo.s32 	%r10, %r8, 168, %r9;
	add.f32 	%f373, %f50, %f372;
	max.f32 	%f374, %f373, 0f00000000;
	mul.wide.u32 	%rd11, %r10, 4;
	add.s64 	%rd12, %rd4, %rd11;
	st.global.f32 	[%rd12], %f374;
	add.f32 	%f375, %f78, %f372;
	max.f32 	%f376, %f375, 0f00000000;
	st.global.f32 	[%rd12+4], %f376;
	add.f32 	%f377, %f102, %f372;
	max.f32 	%f378, %f377, 0f00000000;
	st.global.f32 	[%rd12+8], %f378;
	add.f32 	%f379, %f137, %f372;
	max.f32 	%f380, %f379, 0f00000000;
	st.global.f32 	[%rd12+12], %f380;
	add.f32 	%f381, %f163, %f372;
	max.f32 	%f382, %f381, 0f00000000;
	st.global.f32 	[%rd12+224], %f382;
	add.f32 	%f383, %f181, %f372;
	max.f32 	%f384, %f383, 0f00000000;
	st.global.f32 	[%rd12+228], %f384;
	add.f32 	%f385, %f199, %f372;
	max.f32 	%f386, %f385, 0f00000000;
	st.global.f32 	[%rd12+232], %f386;
	add.f32 	%f387, %f220, %f372;
	max.f32 	%f388, %f387, 0f00000000;
	st.global.f32 	[%rd12+236], %f388;
	add.f32 	%f389, %f244, %f372;
	max.f32 	%f390, %f389, 0f00000000;
	st.global.f32 	[%rd12+448], %f390;
	add.f32 	%f391, %f261, %f372;
	max.f32 	%f392, %f391, 0f00000000;
	st.global.f32 	[%rd12+452], %f392;
	add.f32 	%f393, %f276, %f372;
	max.f32 	%f394, %f393, 0f00000000;
	st.global.f32 	[%rd12+456], %f394;
	add.f32 	%f395, %f296, %f372;
	max.f32 	%f396, %f395, 0f00000000;
	st.global.f32 	[%rd12+460], %f396;
	add.f32 	%f397, %f322, %f372;
	max.f32 	%f398, %f397, 0f00000000;
	st.global.f32 	[%rd12+672], %f398;
	add.f32 	%f399, %f337, %f372;
	max.f32 	%f400, %f399, 0f00000000;
	st.global.f32 	[%rd12+676], %f400;
	add.f32 	%f401, %f351, %f372;
	max.f32 	%f402, %f401, 0f00000000;
	st.global.f32 	[%rd12+680], %f402;
	add.f32 	%f403, %f371, %f372;
	max.f32 	%f404, %f403, 0f00000000;
	st.global.f32 	[%rd12+684], %f404;
	ret;

}
	// .globl	fused_nn_conv2d_add_3_kernel0
.visible .entry fused_nn_conv2d_add_3_kernel0(
	.param .u64 .ptr .align 1 fused_nn_conv2d_add_3_kernel0_param_0,
	.param .u64 .ptr .align 1 fused_nn_conv2d_add_3_kernel0_param_1,
	.param .u64 .ptr .align 1 fused_nn_conv2d_add_3_kernel0_param_2,
	.param .u64 .ptr .align 1 fused_nn_conv2d_add_3_kernel0_param_3
)
{
	.reg .pred 	%p<22>;
	.reg .b16 	%rs<7>;
	.reg .b32 	%r<86>;
	.reg .b32 	%f<96>;
	.reg .b64 	%rd<30>;
	// demoted variable
	.shared .align 4 .b8 _ZZ29fused_nn_conv2d_add_3_kernel0E15pad_temp_shared[416];
	// demoted variable
	.shared .align 4 .b8 _ZZ29fused_nn_conv2d_add_3_kernel0E18placeholder_shared[4096];
	ld.param.u64 	%rd7, [fused_nn_conv2d_add_3_kernel0_param_0];
	ld.param.u64 	%rd8, [fused_nn_conv2d_add_3_kernel0_param_1];
	cvta.to.global.u64 	%rd1, %rd8;
	cvta.to.global.u64 	%rd9, %rd7;
	mov.u32 	%r1, %tid.z;
	shl.b32 	%r27, %r1, 2;
	mov.u32 	%r28, %tid.x;
	add.s32 	%r2, %r27, %r28;
	setp.lt.u32 	%p5, %r2, 104;
	setp.lt.u32 	%p6, %r28, 4;
	and.pred  	%p1, %p6, %p5;
	cvt.u16.u32 	%rs1, %r2;
	and.b16  	%rs2, %rs1, 255;
	mul.lo.s16 	%rs3, %rs2, 79;
	shr.u16 	%rs4, %rs3, 10;
	mul.wide.u16 	%r29, %rs4, 196;
	mov.u32 	%r3, %ctaid.y;
	mul.lo.s16 	%rs5, %rs4, 13;
	sub.s16 	%rs6, %rs1, %rs5;
	cvt.u32.u16 	%r30, %rs6;
	and.b32  	%r31, %r30, 255;
	shl.b32 	%r32, %r2, 2;
	mov.u32 	%r33, _ZZ29fused_nn_conv2d_add_3_kernel0E15pad_temp_shared;
	add.s32 	%r4, %r33, %r32;
	mov.u32 	%r5, %ctaid.z;
	shl.b32 	%r34, %r5, 17;
	shl.b32 	%r35, %r1, 12;
	add.s32 	%r36, %r34, %r35;
	mul.lo.s32 	%r37, %r28, 640;
	and.b32  	%r38, %r37, 1047552;
	add.s32 	%r39, %r36, %r38;
	mul.lo.s32 	%r40, %r28, 5;
	and.b32  	%r41, %r40, 7;
	or.b32  	%r80, %r39, %r41;
	shl.b32 	%r42, %r1, 5;
	add.s32 	%r43, %r42, %r40;
	shl.b32 	%r44, %r43, 2;
	mov.u32 	%r45, _ZZ29fused_nn_conv2d_add_3_kernel0E18placeholder_shared;
	add.s32 	%r7, %r45, %r44;
	add.s32 	%r46, %r37, 128;
	and.b32  	%r47, %r46, 2096128;
	add.s32 	%r48, %r40, 1;
	and.b32  	%r49, %r48, 7;
	add.s32 	%r50, %r40, 2;
	shr.u32 	%r51, %r50, 3;
	add.s32 	%r52, %r27, %r51;
	setp.gt.u32 	%p7, %r52, 127;
	setp.gt.u32 	%p8, %r43, 1021;
	setp.gt.u32 	%p9, %r28, 5;
	or.pred  	%p10, %p9, %p8;
	add.s32 	%r53, %r37, 256;
	and.b32  	%r54, %r53, 15360;
	and.b32  	%r55, %r50, 7;
	add.s32 	%r56, %r40, 3;
	shr.u32 	%r57, %r56, 3;
	add.s32 	%r58, %r27, %r57;
	setp.gt.u32 	%p12, %r58, 127;
	setp.gt.u32 	%p13, %r43, 1020;
	or.pred  	%p14, %p9, %p13;
	add.s32 	%r59, %r37, 384;
	and.b32  	%r60, %r59, 15360;
	and.b32  	%r61, %r56, 7;
	add.s32 	%r62, %r40, 4;
	shr.u32 	%r63, %r62, 3;
	add.s32 	%r64, %r27, %r63;
	setp.gt.u32 	%p16, %r64, 127;
	setp.gt.u32 	%p17, %r43, 1019;
	or.pred  	%p18, %p9, %p17;
	add.s32 	%r65, %r37, 512;
	and.b32  	%r66, %r65, 15360;
	xor.b32  	%r67, %r41, 4;
	shl.b32 	%r68, %r28, 3;
	add.s32 	%r8, %r33, %r68;
	add.s32 	%r9, %r45, %r42;
	or.pred  	%p2, %p7, %p10;
	or.pred  	%p3, %p12, %p14;
	or.pred  	%p4, %p16, %p18;
	or.b32  	%r69, %r36, %r67;
	add.s32 	%r84, %r69, %r66;
	add.s32 	%r70, %r36, %r60;
	or.b32  	%r83, %r70, %r61;
	add.s32 	%r71, %r36, %r54;
	or.b32  	%r82, %r71, %r55;
	add.s32 	%r72, %r36, %r47;
	or.b32  	%r81, %r72, %r49;
	mad.lo.s32 	%r73, %r3, 28, %r29;
	add.s32 	%r74, %r73, %r31;
	mul.wide.u32 	%rd10, %r74, 4;
	add.s64 	%rd29, %rd9, %rd10;
	mov.f32 	%f92, 0f00000000;
	mov.b32 	%r85, 0;
	not.pred 	%p20, %p1;
	mov.f32 	%f93, %f92;
	mov.f32 	%f94, %f92;
	mov.f32 	%f95, %f92;
$L__BB25_1:
	bar.sync 	0;
	@%p20 bra 	$L__BB25_3;
	ld.global.nc.f32 	%f10, [%rd29];
	st.shared.f32 	[%r4], %f10;
$L__BB25_3:
	mul.wide.u32 	%rd11, %r80, 4;
	add.s64 	%rd12, %rd1, %rd11;
	ld.global.nc.f32 	%f11, [%rd12];
	st.shared.f32 	[%r7], %f11;
	mul.wide.u32 	%rd13, %r81, 4;
	add.s64 	%rd14, %rd1, %rd13;
	ld.global.nc.f32 	%f12, [%rd14];
	st.shared.f32 	[%r7+4], %f12;
	@%p2 bra 	$L__BB25_5;
	mul.wide.u32 	%rd15, %r82, 4;
	add.s64 	%rd16, %rd1, %rd15;
	ld.global.nc.f32 	%f13, [%rd16];
	st.shared.f32 	[%r7+8], %f13;
$L__BB25_5:
	@%p3 bra 	$L__BB25_7;
	mul.wide.u32 	%rd17, %r83, 4;
	add.s64 	%rd18, %rd1, %rd17;
	ld.global.nc.f32 	%f14, [%rd18];
	st.shared.f32 	[%r7+12], %f14;
$L__BB25_7:
	@%p4 bra 	$L__BB25_9;
	mul.wide.u32 	%rd19, %r84, 4;
	add.s64 	%rd20, %rd1, %rd19;
	ld.global.nc.f32 	%f15, [%rd20];
	st.shared.f32 	[%r7+16], %f15;
$L__BB25_9:
	bar.sync 	0;
	ld.shared.f32 	%f16, [%r8];
	ld.shared.f32 	%f17, [%r9];
	fma.rn.f32 	%f18, %f16, %f17, %f92;
	ld.shared.f32 	%f19, [%r9+1024];
	fma.rn.f32 	%f20, %f16, %f19, %f93;
	ld.shared.f32 	%f21, [%r9+2048];
	fma.rn.f32 	%f22, %f16, %f21, %f94;
	ld.shared.f32 	%f23, [%r9+3072];
	fma.rn.f32 	%f24, %f16, %f23, %f95;
	ld.shared.f32 	%f25, [%r8+52];
	ld.shared.f32 	%f26, [%r9+4];
	fma.rn.f32 	%f27, %f25, %f26, %f18;
	ld.shared.f32 	%f28, [%r9+1028];
	fma.rn.f32 	%f29, %f25, %f28, %f20;
	ld.shared.f32 	%f30, [%r9+2052];
	fma.rn.f32 	%f31, %f25, %f30, %f22;
	ld.shared.f32 	%f32, [%r9+3076];
	fma.rn.f32 	%f33, %f25, %f32, %f24;
	ld.shared.f32 	%f34, [%r8+104];
	ld.shared.f32 	%f35, [%r9+8];
	fma.rn.f32 	%f36, %f34, %f35, %f27;
	ld.shared.f32 	%f37, [%r9+1032];
	fma.rn.f32 	%f38, %f34, %f37, %f29;
	ld.shared.f32 	%f39, [%r9+2056];
	fma.rn.f32 	%f40, %f34, %f39, %f31;
	ld.shared.f32 	%f41, [%r9+3080];
	fma.rn.f32 	%f42, %f34, %f41, %f33;
	ld.shared.f32 	%f43, [%r8+156];
	ld.shared.f32 	%f44, [%r9+12];
	fma.rn.f32 	%f45, %f43, %f44, %f36;
	ld.shared.f32 	%f46, [%r9+1036];
	fma.rn.f32 	%f47, %f43, %f46, %f38;
	ld.shared.f32 	%f48, [%r9+2060];
	fma.rn.f32 	%f49, %f43, %f48, %f40;
	ld.shared.f32 	%f50, [%r9+3084];
	fma.rn.f32 	%f51, %f43, %f50, %f42;
	ld.shared.f32 	%f52, [%r8+208];
	ld.shared.f32 	%f53, [%r9+16];
	fma.rn.f32 	%f54, %f52, %f53, %f45;
	ld.shared.f32 	%f55, [%r9+1040];
	fma.rn.f32 	%f56, %f52, %f55, %f47;
	ld.shared.f32 	%f57, [%r9+2064];
	fma.rn.f32 	%f58, %f52, %f57, %f49;
	ld.shared.f32 	%f59, [%r9+3088];
	fma.rn.f32 	%f60, %f52, %f59, %f51;
	ld.shared.f32 	%f61, [%r8+260];
	ld.shared.f32 	%f62, [%r9+20];
	fma.rn.f32 	%f63, %f61, %f62, %f54;
	ld.shared.f32 	%f64, [%r9+1044];
	fma.rn.f32 	%f65, %f61, %f64, %f56;
	ld.shared.f32 	%f66, [%r9+2068];
	fma.rn.f32 	%f67, %f61, %f66, %f58;
	ld.shared.f32 	%f68, [%r9+3092];
	fma.rn.f32 	%f69, %f61, %f68, %f60;
	ld.shared.f32 	%f70, [%r8+312];
	ld.shared.f32 	%f71, [%r9+24];
	fma.rn.f32 	%f72, %f70, %f71, %f63;
	ld.shared.f32 	%f73, [%r9+1048];
	fma.rn.f32 	%f74, %f70, %f73, %f65;
	ld.shared.f32 	%f75, [%r9+2072];
	fma.rn.f32 	%f76, %f70, %f75, %f67;
	ld.shared.f32 	%f77, [%r9+3096];
	fma.rn.f32 	%f78, %f70, %f77, %f69;
	ld.shared.f32 	%f79, [%r8+364];
	ld.shared.f32 	%f80, [%r9+28];
	fma.rn.f32 	%f92, %f79, %f80, %f72;
	ld.shared.f32 	%f81, [%r9+1052];
	fma.rn.f32 	%f93, %f79, %f81, %f74;
	ld.shared.f32 	%f82, [%r9+2076];
	fma.rn.f32 	%f94, %f79, %f82, %f76;
	ld.shared.f32 	%f83, [%r9+3100];
	fma.rn.f32 	%f95, %f79, %f83, %f78;
	add.s32 	%r85, %r85, 1;
	add.s32 	%r84, %r84, 8;
	add.s32 	%r83, %r83, 8;
	add.s32 	%r82, %r82, 8;
	add.s32 	%r81, %r81, 8;
	add.s32 	%r80, %r80, 8;
	add.s64 	%rd29, %rd29, 6272;
	setp.ne.s32 	%p21, %r85, 128;
	@%p21 bra 	$L__BB25_1;
	ld.param.u64 	%rd28, [fused_nn_conv2d_add_3_kernel0_param_3];
	ld.param.u64 	%rd27, [fused_nn_conv2d_add_3_kernel0_param_2];
	cvta.to.global.u64 	%rd21, %rd28;
	cvta.to.global.u64 	%rd22, %rd27;
	shl.b32 	%r75, %r5, 7;
	or.b32  	%r76, %r75, %r1;
	mul.wide.u32 	%rd23, %r76, 4;
	add.s64 	%rd24, %rd21, %rd23;
	ld.global.nc.f32 	%f84, [%rd24];
	add.f32 	%f85, %f92, %f84;
	mad.lo.s32 	%r77, %r1, 45, %r2;
	mad.lo.s32 	%r78, %r5, 6272, %r77;
	mad.lo.s32 	%r79, %r3, 7, %r78;
	mul.wide.u32 	%rd25, %r79, 4;
	add.s64 	%rd26, %rd22, %rd25;
	st.global.f32 	[%rd26], %f85;
	ld.global.nc.f32 	%f86, [%rd24+128];
	add.f32 	%f87, %f93, %f86;
	st.global.f32 	[%rd26+6272], %f87;
	ld.global.nc.f32 	%f88, [%rd24+256];
	add.f32 	%f89, %f94, %f88;
	st.global.f32 	[%rd26+12544], %f89;
	ld.global.nc.f32 	%f90, [%rd24+384];
	add.f32 	%f91, %f95, %f90;
	st.global.f32 	[%rd26+18816], %f91;
	ret;

}
	// .globl	fused_nn_conv2d_add_add_nn_relu_kernel0
.visible .entry fused_nn_conv2d_add_add_nn_relu_kernel0(
	.param .u64 .ptr .align 1 fused_nn_conv2d_add_add_nn_relu_kernel0_param_0,
	.param .u64 .ptr .align 1 fused_nn_conv2d_add_add_nn_relu_kernel0_param_1,
	.param .u64 .ptr .align 1 fused_nn_conv2d_add_add_nn_relu_kernel0_param_2,
	.param .u64 .ptr .align 1 fused_nn_conv2d_add_add_nn_relu_kernel0_param_3,
	.param .u64 .ptr .align 1 fused_nn_conv2d_add_add_nn_relu_kernel0_param_4
)
{
	.reg .pred 	%p<28>;
	.reg .b32 	%r<97>;
	.reg .b32 	%f<174>;
	.reg .b64 	%rd<28>;
	// demoted variable
	.shared .align 4 .b8 _ZZ39fused_nn_conv2d_add_add_nn_relu_kernel0E15pad_temp_shared[3136];
	// demoted variable
	.shared .align 4 .b8 _ZZ39fused_nn_conv2d_add_add_nn_relu_kernel0E18placeholder_shared[2048];
	ld.param.u64 	%rd6, [fused_nn_conv2d_add_add_nn_relu_kernel0_param_0];
	ld.param.u64 	%rd7, [fused_nn_conv2d_add_add_nn_relu_kernel0_param_1];
	ld.param.u64 	%rd3, [fused_nn_conv2d_add_add_nn_relu_kernel0_param_2];
	ld.param.u64 	%rd4, [fused_nn_conv2d_add_add_nn_relu_kernel0_param_3];
	ld.param.u64 	%rd5, [fused_nn_conv2d_add_add_nn_relu_kernel0_param_4];
	cvta.to.global.u64 	%rd1, %rd6;
	cvta.to.global.u64 	%rd2, %rd7;
	mov.u32 	%r1, %tid.z;
	mul.lo.s32 	%r28, %r1, 49;
	mov.u32 	%r2, %tid.y;
	mad.lo.s32 	%r3, %r2, 7, %r28;
	shl.b32 	%r29, %r1, 1;
	mul.lo.s32 	%r30, %r2, 5;
	shl.b32 	%r31, %r1, 5;
	add.s32 	%r4, %r31, %r30;
	mov.u32 	%r5, %ctaid.z;
	mul.lo.s32 	%r32, %r2, 160;
	and.b32  	%r33, %r32, 512;
	and.b32  	%r34, %r30, 15;
	or.b32  	%r6, %r34, %r33;
	shl.b32 	%r35, %r4, 2;
	mov.u32 	%r36, _ZZ39fused_nn_conv2d_add_add_nn_relu_kernel0E18placeholder_shared;
	add.s32 	%r7, %r36, %r35;
	add.s32 	%r37, %r30, 1;
	shr.u32 	%r38, %r37, 4;
	add.s32 	%r8, %r29, %r38;
	shl.b32 	%r39, %r37, 5;
	and.b32  	%r40, %r39, 512;
	and.b32  	%r41, %r37, 15;
	or.b32  	%r9, %r41, %r40;
	add.s32 	%r42, %r30, 2;
	shr.u32 	%r43, %r42, 4;
	add.s32 	%r10, %r29, %r43;
	shl.b32 	%r44, %r42, 5;
	and.b32  	%r45, %r44, 512;
	and.b32  	%r46, %r42, 15;
	or.b32  	%r11, %r46, %r45;
	add.s32 	%r47, %r30, 3;
	shr.u32 	%r48, %r47, 4;
	add.s32 	%r12, %r29, %r48;
	shl.b32 	%r49, %r47, 5;
	and.b32  	%r50, %r49, 512;
	and.b32  	%r51, %r47, 15;
	or.b32  	%r13, %r51, %r50;
	add.s32 	%r52, %r30, 4;
	shr.u32 	%r53, %r52, 4;
	add.s32 	%r14, %r29, %r53;
	shl.b32 	%r54, %r52, 5;
	and.b32  	%r55, %r54, 512;
	and.b32  	%r56, %r52, 15;
	or.b32  	%r15, %r56, %r55;
	mov.b32 	%r93, 0;
	mov.f32 	%f160, 0f00000000;
	mov.f32 	%f161, %f160;
	mov.f32 	%f162, %f160;
	mov.f32 	%f163, %f160;
	mov.f32 	%f164, %f160;
	mov.f32 	%f165, %f160;
	mov.f32 	%f166, %f160;
	mov.f32 	%f167, %f160;
	mov.f32 	%f168, %f160;
	mov.f32 	%f169, %f160;
	mov.f32 	%f170, %f160;
	mov.f32 	%f171, %f160;
	mov.f32 	%f172, %f160;
	mov.f32 	%f173, %f160;
$L__BB26_1:
	setp.gt.u32 	%p1, %r2, 6;
	setp.gt.u32 	%p2, %r4, 511;
	shl.b32 	%r59, %r1, 1;
	mul.lo.s32 	%r60, %r2, 5;
	shr.u32 	%r61, %r60, 4;
	add.s32 	%r62, %r59, %r61;
	setp.gt.u32 	%p3, %r62, 31;
	bar.sync 	0;
	mad.lo.s32 	%r63, %r93, 784, %r3;
	mul.wide.u32 	%rd8, %r63, 4;
	add.s64 	%rd9, %rd1, %rd8;
	ld.global.nc.f32 	%f44, [%rd9];
	shl.b32 	%r64, %r3, 2;
	mov.u32 	%r65, _ZZ39fused_nn_conv2d_add_add_nn_relu_kernel0E15pad_temp_shared;
	add.s32 	%r66, %r65, %r64;
	st.shared.f32 	[%r66], %f44;
	ld.global.nc.f32 	%f45, [%rd9+4];
	st.shared.f32 	[%r66+4], %f45;
	ld.global.nc.f32 	%f46, [%rd9+8];
	st.shared.f32 	[%r66+8], %f46;
	ld.global.nc.f32 	%f47, [%rd9+12];
	st.shared.f32 	[%r66+12], %f47;
	ld.global.nc.f32 	%f48, [%rd9+16];
	st.shared.f32 	[%r66+16], %f48;
	ld.global.nc.f32 	%f49, [%rd9+20];
	st.shared.f32 	[%r66+20], %f49;
	ld.global.nc.f32 	%f50, [%rd9+24];
	st.shared.f32 	[%r66+24], %f50;
	shl.b32 	%r67, %r93, 4;
	shl.b32 	%r68, %r5, 14;
	shl.b32 	%r69, %r1, 10;
	add.s32 	%r70, %r68, %r69;
	add.s32 	%r17, %r70, %r67;
	or.pred  	%p4, %p3, %p2;
	or.pred  	%p5, %p4, %p1;
	@%p5 bra 	$L__BB26_3;
	add.s32 	%r71, %r17, %r6;
	mul.wide.u32 	%rd10, %r71, 4;
	add.s64 	%rd11, %rd2, %rd10;
	ld.global.nc.f32 	%f51, [%rd11];
	st.shared.f32 	[%r7], %f51;
$L__BB26_3:
	setp.gt.u32 	%p6, %r4, 510;
	setp.gt.u32 	%p7, %r8, 31;
	or.pred  	%p9, %p7, %p6;
	or.pred  	%p10, %p9, %p1;
	@%p10 bra 	$L__BB26_5;
	add.s32 	%r74, %r17, %r9;
	mul.wide.u32 	%rd12, %r74, 4;
	add.s64 	%rd13, %rd2, %rd12;
	ld.global.nc.f32 	%f52, [%rd13];
	st.shared.f32 	[%r7+4], %f52;
$L__BB26_5:
	setp.gt.u32 	%p11, %r2, 5;
	setp.gt.u32 	%p12, %r4, 509;
	setp.gt.u32 	%p13, %r10, 31;
	or.pred  	%p14, %p13, %p12;
	or.pred  	%p15, %p14, %p11;
	@%p15 bra 	$L__BB26_7;
	add.s32 	%r77, %r17, %r11;
	mul.wide.u32 	%rd14, %r77, 4;
	add.s64 	%rd15, %rd2, %rd14;
	ld.global.nc.f32 	%f53, [%rd15];
	st.shared.f32 	[%r7+8], %f53;
$L__BB26_7:
	setp.gt.u32 	%p16, %r4, 508;
	setp.gt.u32 	%p17, %r12, 31;
	or.pred  	%p19, %p17, %p16;
	or.pred  	%p20, %p19, %p11;
	@%p20 bra 	$L__BB26_9;
	add.s32 	%r80, %r17, %r13;
	mul.wide.u32 	%rd16, %r80, 4;
	add.s64 	%rd17, %rd2, %rd16;
	ld.global.nc.f32 	%f54, [%rd17];
	st.shared.f32 	[%r7+12], %f54;
$L__BB26_9:
	setp.gt.u32 	%p21, %r4, 507;
	setp.gt.u32 	%p22, %r14, 31;
	or.pred  	%p24, %p22, %p21;
	or.pred  	%p25, %p24, %p11;
	@%p25 bra 	$L__BB26_11;
	add.s32 	%r83, %r17, %r15;
	mul.wide.u32 	%rd18, %r83, 4;
	add.s64 	%rd19, %rd2, %rd18;
	ld.global.nc.f32 	%f55, [%rd19];
	st.shared.f32 	[%r7+16], %f55;
$L__BB26_11:
	shl.b32 	%r85, %r1, 6;
	mov.u32 	%r86, _ZZ39fused_nn_conv2d_add_add_nn_relu_kernel0E18placeholder_shared;
	add.s32 	%r87, %r85, %r86;
	add.s32 	%r95, %r87, 1028;
	mov.u32 	%r88, _ZZ39fused_nn_conv2d_add_add_nn_relu_kernel0E15pad_temp_shared;
	mad.lo.s32 	%r89, %r2, 28, %r88;
	add.s32 	%r94, %r89, 220;
	bar.sync 	0;
	mov.b32 	%r96, 1024;
$L__BB26_12:
	ld.shared.f32 	%f56, [%r95+-4];
	ld.shared.f32 	%f57, [%r95+-1028];
	ld.shared.f32 	%f58, [%r94+-220];
	fma.rn.f32 	%f59, %f58, %f57, %f173;
	fma.rn.f32 	%f60, %f58, %f56, %f166;
	ld.shared.f32 	%f61, [%r94+-216];
	fma.rn.f32 	%f62, %f61, %f57, %f172;
	fma.rn.f32 	%f63, %f61, %f56, %f165;
	ld.shared.f32 	%f64, [%r94+-212];
	fma.rn.f32 	%f65, %f64, %f57, %f171;
	fma.rn.f32 	%f66, %f64, %f56, %f164;
	ld.shared.f32 	%f67, [%r94+-208];
	fma.rn.f32 	%f68, %f67, %f57, %f170;
	fma.rn.f32 	%f69, %f67, %f56, %f163;
	ld.shared.f32 	%f70, [%r94+-204];
	fma.rn.f32 	%f71, %f70, %f57, %f169;
	fma.rn.f32 	%f72, %f70, %f56, %f162;
	ld.shared.f32 	%f73, [%r94+-200];
	fma.rn.f32 	%f74, %f73, %f57, %f168;
	fma.rn.f32 	%f75, %f73, %f56, %f161;
	ld.shared.f32 	%f76, [%r94+-196];
	fma.rn.f32 	%f77, %f76, %f57, %f167;
	fma.rn.f32 	%f78, %f76, %f56, %f160;
	ld.shared.f32 	%f79, [%r95];
	ld.shared.f32 	%f80, [%r95+-1024];
	ld.shared.f32 	%f81, [%r94+-24];
	fma.rn.f32 	%f173, %f81, %f80, %f59;
	fma.rn.f32 	%f166, %f81, %f79, %f60;
	ld.shared.f32 	%f82, [%r94+-20];
	fma.rn.f32 	%f172, %f82, %f80, %f62;
	fma.rn.f32 	%f165, %f82, %f79, %f63;
	ld.shared.f32 	%f83, [%r94+-16];
	fma.rn.f32 	%f171, %f83, %f80, %f65;
	fma.rn.f32 	%f164, %f83, %f79, %f66;
	ld.shared.f32 	%f84, [%r94+-12];
	fma.rn.f32 	%f170, %f84, %f80, %f68;
	fma.rn.f32 	%f163, %f84, %f79, %f69;
	ld.shared.f32 	%f85, [%r94+-8];
	fma.rn.f32 	%f169, %f85, %f80, %f71;
	fma.rn.f32 	%f162, %f85, %f79, %f72;
	ld.shared.f32 	%f86, [%r94+-4];
	fma.rn.f32 	%f168, %f86, %f80, %f74;
	fma.rn.f32 	%f161, %f86, %f79, %f75;
	ld.shared.f32 	%f87, [%r94];
	fma.rn.f32 	%f167, %f87, %f80, %f77;
	fma.rn.f32 	%f160, %f87, %f79, %f78;
	add.s32 	%r96, %r96, 8;
	add.s32 	%r95, %r95, 8;
	add.s32 	%r94, %r94, 392;
	setp.ne.s32 	%p26, %r96, 1088;
	@%p26 bra 	$L__BB26_12;
	add.s32 	%r93, %r93, 1;
	setp.ne.s32 	%p27, %r93, 32;
	@%p27 bra 	$L__BB26_1;
	cvta.to.global.u64 	%rd20, %rd4;
	shl.b32 	%r90, %r5, 5;
	add.s32 	%r91, %r90, %r1;
	mul.wide.u32 	%rd21, %r91, 4;
	add.s64 	%rd22, %rd20, %rd21;
	mad.lo.s32 	%r92, %r5, 1568, %r3;
	ld.global.nc.f32 	%f88, [%rd22+64];
	ld.global.nc.f32 	%f89, [%rd22];
	cvta.to.global.u64 	%rd23, %rd5;
	cvta.to.global.u64 	%rd24, %rd3;
	add.f32 	%f90, %f173, %f89;
	mul.wide.u32 	%rd25, %r92, 4;
	add.s64 	%rd26, %rd23, %rd25;
	ld.global.nc.f32 	%f91, [%rd26];
	add.f32 	%f92, %f90, %f91;
	max.f32 	%f93, %f92, 0f00000000;
	add.s64 	%rd27, %rd24, %rd25;
	st.global.f32 	[%rd27], %f93;
	add.f32 	%f94, %f166, %f88;
	ld.global.nc.f32 	%f95, [%rd26+3136];
	add.f32 	%f96, %f94, %f95;
	max.f32 	%f97, %f96, 0f00000000;
	st.global.f32 	[%rd27+3136], %f97;
	add.f32 	%f98, %f172, %f89;
	ld.global.nc.f32 	%f99, [%rd26+4];
	add.f32 	%f100, %f98, %f99;
	max.f32 	%f101, %f100, 0f00000000;
	st.global.f32 	[%rd27+4], %f101;
	add.f32 	%f102, %f165, %f88;
	ld.global.nc.f32 	%f103, [%rd26+3140];
	add.f32 	%f104, %f102, %f103;
	max.f32 	%f105, %f104, 0f00000000;
	st.global.f32 	[%rd27+3140], %f105;
	add.f32 	%f106, %f171, %f89;
	ld.global.nc.f32 	%f107, [%rd26+8];
	add.f32 	%f108, %f106, %f107;
	max.f32 	%f109, %f108, 0f00000000;
	st.global.f32 	[%rd27+8], %f109;
	add.f32 	%f110, %f164, %f88;
	ld.global.nc.f32 	%f111, [%rd26+3144];
	add.f32 	%f112, %f110, %f111;
	max.f32 	%f113, %f112, 0f00000000;
	st.global.f32 	[%rd27+3144], %f113;
	add.f32 	%f114, %f170, %f89;
	ld.global.nc.f32 	%f115, [%rd26+12];
	add.f32 	%f116, %f114, %f115;
	max.f32 	%f117, %f116, 0f00000000;
	st.global.f32 	[%rd27+12], %f117;
	add.f32 	%f118, %f163, %f88;
	ld.global.nc.f32 	%f119, [%rd26+3148];
	add.f32 	%f120, %f118, %f119;
	max.f32 	%f121, %f120, 0f00000000;
	st.global.f32 	[%rd27+3148], %f121;
	add.f32 	%f122, %f169, %f89;
	ld.global.nc.f32 	%f123, [%rd26+16];
	add.f32 	%f124, %f122, %f123;
	max.f32 	%f125, %f124, 0f00000000;
	st.global.f32 	[%rd27+16], %f125;
	add.f32 	%f126, %f162, %f88;
	ld.global.nc.f32 	%f127, [%rd26+3152];
	add.f32 	%f128, %f126, %f127;
	max.f32 	%f129, %f128, 0f00000000;
	st.global.f32 	[%rd27+3152], %f129;
	add.f32 	%f130, %f168, %f89;
	ld.global.nc.f32 	%f131, [%rd26+20];
	add.f32 	%f132, %f130, %f131;
	max.f32 	%f133, %f132, 0f00000000;
	st.global.f32 	[%rd27+20], %f133;
	add.f32 	%f134, %f161, %f88;
	ld.global.nc.f32 	%f135, [%rd26+3156];
	add.f32 	%f136, %f134, %f135;
	max.f32 	%f137, %f136, 0f00000000;
	st.global.f32 	[%rd27+3156], %f137;
	add.f32 	%f138, %f167, %f89;
	ld.global.nc.f32 	%f139, [%rd26+24];
	add.f32 	%f140, %f138, %f139;
	max.f32 	%f141, %f140, 0f00000000;
	st.global.f32 	[%rd27+24], %f141;
	add.f32 	%f142, %f160, %f88;
	ld.global.nc.f32 	%f143, [%rd26+3160];
	add.f32 	%f144, %f142, %f143;
	max.f32 	%f145, %f144, 0f00000000;
	st.global.f32 	[%rd27+3160], %f145;
	ret;

}
	// .globl	fused_nn_conv2d_add_kernel0
.visible .entry fused_nn_conv2d_add_kernel0(
	.param .u64 .ptr .align 1 fused_nn_conv2d_add_kernel0_param_0,
	.param .u64 .ptr .align 1 fused_nn_conv2d_add_kernel0_param_1,
	.param .u64 .ptr .align 1 fused_nn_conv2d_add_kernel0_param_2,
	.param .u64 .ptr .align 1 fused_nn_conv2d_add_kernel0_param_3
)
{
	.reg .pred 	%p<18>;
	.reg .b16 	%rs<13>;
	.reg .b32 	%r<90>;
	.reg .b32 	%f<141>;
	.reg .b64 	%rd<40>;
	// demoted variable
	.shared .align 4 .b8 _ZZ27fused_nn_conv2d_add_kernel0E15pad_temp_shared[7168];
	// demoted variable
	.shared .align 4 .b8 _ZZ27fused_nn_conv2d_add_kernel0E18placeholder_shared[4096];
	ld.param.u64 	%rd5, [fused_nn_conv2d_add_kernel0_param_0];
	ld.param.u64 	%rd6, [fused_nn_conv2d_add_kernel0_param_1];
	cvta.to.global.u64 	%rd1, %rd5;
	cvta.to.global.u64 	%rd2, %rd6;
	mov.u32 	%r1, %tid.z;
	mul.lo.s32 	%r2, %r1, 3136;
	mov.u32 	%r27, %ctaid.y;
	mul.lo.s32 	%r3, %r27, 224;
	mov.u32 	%r4, %tid.x;
	shl.b32 	%r5, %r4, 2;
	mov.u32 	%r28, %ctaid.x;
	mul.lo.s32 	%r6, %r28, 28;
	shl.b32 	%r29, %r1, 2;
	mul.lo.s32 	%r30, %r4, 3;
	shl.b32 	%r31, %r1, 6;
	add.s32 	%r7, %r31, %r30;
	mov.u32 	%r8, %ctaid.z;
	cvt.u16.u32 	%rs4, %r5;
	mul.hi.u16 	%rs5, %rs4, 2341;
	mad.lo.s16 	%rs6, %rs5, 28, %rs4;
	cvt.u32.u16 	%r9, %rs6;
	or.b16  	%rs7, %rs4, 1;
	mul.hi.u16 	%rs8, %rs7, 2341;
	mul.lo.s16 	%rs1, %rs8, 28;
	or.b16  	%rs9, %rs4, 2;
	mul.hi.u16 	%rs10, %rs9, 2341;
	mul.lo.s16 	%rs2, %rs10, 28;
	or.b16  	%rs11, %rs4, 3;
	mul.hi.u16 	%rs12, %rs11, 2341;
	mul.lo.s16 	%rs3, %rs12, 28;
	shl.b32 	%r32, %r7, 2;
	mov.u32 	%r33, _ZZ27fused_nn_conv2d_add_kernel0E18placeholder_shared;
	add.s32 	%r10, %r33, %r32;
	add.s32 	%r34, %r30, 1;
	shr.u32 	%r35, %r34, 4;
	add.s32 	%r11, %r29, %r35;
	shl.b32 	%r36, %r34, 2;
	and.b32  	%r37, %r36, 192;
	and.b32  	%r38, %r34, 15;
	or.b32  	%r12, %r38, %r37;
	add.s32 	%r39, %r30, 2;
	shr.u32 	%r40, %r39, 4;
	add.s32 	%r13, %r29, %r40;
	shl.b32 	%r41, %r39, 2;
	and.b32  	%r42, %r41, 192;
	and.b32  	%r43, %r39, 15;
	or.b32  	%r14, %r43, %r42;
	mov.b32 	%r86, 0;
	mov.f32 	%f125, 0f00000000;
	cvt.u64.u16 	%rd10, %rs1;
	cvt.u64.u32 	%rd11, %r5;
	add.s64 	%rd12, %rd10, %rd11;
	cvt.u64.u16 	%rd16, %rs2;
	add.s64 	%rd17, %rd16, %rd11;
	cvt.u64.u16 	%rd21, %rs3;
	add.s64 	%rd22, %rd21, %rd11;
	mov.f32 	%f126, %f125;
	mov.f32 	%f127, %f125;
	mov.f32 	%f128, %f125;
	mov.f32 	%f129, %f125;
	mov.f32 	%f130, %f125;
	mov.f32 	%f131, %f125;
	mov.f32 	%f132, %f125;
	mov.f32 	%f133, %f125;
	mov.f32 	%f134, %f125;
	mov.f32 	%f135, %f125;
	mov.f32 	%f136, %f125;
	mov.f32 	%f137, %f125;
	mov.f32 	%f138, %f125;
	mov.f32 	%f139, %f125;
	mov.f32 	%f140, %f125;
$L__BB27_1:
	setp.gt.u32 	%p1, %r4, 21;
	setp.gt.u32 	%p2, %r7, 1023;
	shl.b32 	%r46, %r1, 2;
	mul.lo.s32 	%r47, %r4, 3;
	shr.u32 	%r48, %r47, 4;
	add.s32 	%r49, %r46, %r48;
	setp.gt.u32 	%p3, %r49, 63;
	bar.sync 	0;
	add.s32 	%r50, %r3, %r2;
	add.s32 	%r51, %r50, %r6;
	mad.lo.s32 	%r52, %r86, 50176, %r51;
	add.s32 	%r53, %r52, %r9;
	mul.wide.u32 	%rd7, %r53, 4;
	add.s64 	%rd8, %rd1, %rd7;
	ld.global.nc.f32 	%f50, [%rd8];
	mad.lo.s32 	%r54, %r1, 112, %r5;
	shl.b32 	%r55, %r54, 2;
	mov.u32 	%r56, _ZZ27fused_nn_conv2d_add_kernel0E15pad_temp_shared;
	add.s32 	%r57, %r56, %r55;
	st.shared.f32 	[%r57], %f50;
	cvt.u64.u32 	%rd9, %r52;
	add.s64 	%rd13, %rd12, %rd9;
	shl.b64 	%rd14, %rd13, 2;
	add.s64 	%rd15, %rd1, %rd14;
	ld.global.nc.f32 	%f51, [%rd15+4];
	st.shared.f32 	[%r57+4], %f51;
	add.s64 	%rd18, %rd17, %rd9;
	shl.b64 	%rd19, %rd18, 2;
	add.s64 	%rd20, %rd1, %rd19;
	ld.global.nc.f32 	%f52, [%rd20+8];
	st.shared.f32 	[%r57+8], %f52;
	add.s64 	%rd23, %rd22, %rd9;
	shl.b64 	%rd24, %rd23, 2;
	add.s64 	%rd25, %rd1, %rd24;
	ld.global.nc.f32 	%f53, [%rd25+12];
	st.shared.f32 	[%r57+12], %f53;
	shl.b32 	%r58, %r86, 4;
	shl.b32 	%r59, %r8, 12;
	shl.b32 	%r60, %r1, 8;
	add.s32 	%r61, %r59, %r60;
	add.s32 	%r16, %r61, %r58;
	or.pred  	%p4, %p3, %p2;
	or.pred  	%p5, %p4, %p1;
	@%p5 bra 	$L__BB27_3;
	and.b32  	%r63, %r47, 15;
	mul.lo.s32 	%r64, %r4, 12;
	and.b32  	%r65, %r64, 192;
	or.b32  	%r66, %r63, %r65;
	add.s32 	%r67, %r16, %r66;
	mul.wide.u32 	%rd26, %r67, 4;
	add.s64 	%rd27, %rd2, %rd26;
	ld.global.nc.f32 	%f54, [%rd27];
	st.shared.f32 	[%r10], %f54;
$L__BB27_3:
	setp.gt.u32 	%p6, %r4, 20;
	setp.gt.u32 	%p7, %r7, 1022;
	setp.gt.u32 	%p8, %r11, 63;
	or.pred  	%p9, %p8, %p7;
	or.pred  	%p10, %p9, %p6;
	@%p10 bra 	$L__BB27_5;
	add.s32 	%r70, %r16, %r12;
	mul.wide.u32 	%rd28, %r70, 4;
	add.s64 	%rd29, %rd2, %rd28;
	ld.global.nc.f32 	%f55, [%rd29];
	st.shared.f32 	[%r10+4], %f55;
$L__BB27_5:
	setp.gt.u32 	%p11, %r7, 1021;
	setp.gt.u32 	%p12, %r13, 63;
	or.pred  	%p14, %p12, %p11;
	or.pred  	%p15, %p14, %p6;
	@%p15 bra 	$L__BB27_7;
	add.s32 	%r73, %r16, %r14;
	mul.wide.u32 	%rd30, %r73, 4;
	add.s64 	%rd31, %rd2, %rd30;
	ld.global.nc.f32 	%f56, [%rd31];
	st.shared.f32 	[%r10+8], %f56;
$L__BB27_7:
	shl.b32 	%r75, %r1, 6;
	mov.u32 	%r76, _ZZ27fused_nn_conv2d_add_kernel0E18placeholder_shared;
	add.s32 	%r77, %r75, %r76;
	add.s32 	%r88, %r77, 2048;
	add.s32 	%r79, %r5, %r56;
	add.s32 	%r87, %r79, 448;
	bar.sync 	0;
	mov.b32 	%r89, 2048;
$L__BB27_8:
	ld.shared.f32 	%f57, [%r88+1024];
	ld.shared.f32 	%f58, [%r88];
	ld.shared.f32 	%f59, [%r88+-1024];
	ld.shared.f32 	%f60, [%r88+-2048];
	ld.shared.f32 	%f61, [%r87+-448];
	fma.rn.f32 	%f62, %f61, %f60, %f140;
	fma.rn.f32 	%f63, %f61, %f59, %f136;
	fma.rn.f32 	%f64, %f61, %f58, %f132;
	fma.rn.f32 	%f65, %f61, %f57, %f128;
	ld.shared.f32 	%f66, [%r87+-336];
	fma.rn.f32 	%f67, %f66, %f60, %f139;
	fma.rn.f32 	%f68, %f66, %f59, %f135;
	fma.rn.f32 	%f69, %f66, %f58, %f131;
	fma.rn.f32 	%f70, %f66, %f57, %f127;
	ld.shared.f32 	%f71, [%r87+-224];
	fma.rn.f32 	%f72, %f71, %f60, %f138;
	fma.rn.f32 	%f73, %f71, %f59, %f134;
	fma.rn.f32 	%f74, %f71, %f58, %f130;
	fma.rn.f32 	%f75, %f71, %f57, %f126;
	ld.shared.f32 	%f76, [%r87+-112];
	fma.rn.f32 	%f77, %f76, %f60, %f137;
	fma.rn.f32 	%f78, %f76, %f59, %f133;
	fma.rn.f32 	%f79, %f76, %f58, %f129;
	fma.rn.f32 	%f80, %f76, %f57, %f125;
	ld.shared.f32 	%f81, [%r88+1028];
	ld.shared.f32 	%f82, [%r88+4];
	ld.shared.f32 	%f83, [%r88+-1020];
	ld.shared.f32 	%f84, [%r88+-2044];
	ld.shared.f32 	%f85, [%r87];
	fma.rn.f32 	%f140, %f85, %f84, %f62;
	fma.rn.f32 	%f136, %f85, %f83, %f63;
	fma.rn.f32 	%f132, %f85, %f82, %f64;
	fma.rn.f32 	%f128, %f85, %f81, %f65;
	ld.shared.f32 	%f86, [%r87+112];
	fma.rn.f32 	%f139, %f86, %f84, %f67;
	fma.rn.f32 	%f135, %f86, %f83, %f68;
	fma.rn.f32 	%f131, %f86, %f82, %f69;
	fma.rn.f32 	%f127, %f86, %f81, %f70;
	ld.shared.f32 	%f87, [%r87+224];
	fma.rn.f32 	%f138, %f87, %f84, %f72;
	fma.rn.f32 	%f134, %f87, %f83, %f73;
	fma.rn.f32 	%f130, %f87, %f82, %f74;
	fma.rn.f32 	%f126, %f87, %f81, %f75;
	ld.shared.f32 	%f88, [%r87+336];
	fma.rn.f32 	%f137, %f88, %f84, %f77;
	fma.rn.f32 	%f133, %f88, %f83, %f78;
	fma.rn.f32 	%f129, %f88, %f82, %f79;
	fma.rn.f32 	%f125, %f88, %f81, %f80;
	add.s32 	%r89, %r89, 8;
	add.s32 	%r88, %r88, 8;
	add.s32 	%r87, %r87, 896;
	setp.ne.s32 	%p16, %r89, 2112;
	@%p16 bra 	$L__BB27_8;
	add.s32 	%r86, %r86, 1;
	setp.ne.s32 	%p17, %r86, 4;
	@%p17 bra 	$L__BB27_1;
	ld.param.u64 	%rd39, [fused_nn_conv2d_add_kernel0_param_3];
	ld.param.u64 	%rd38, [fused_nn_conv2d_add_kernel0_param_2];
	cvta.to.global.u64 	%rd32, %rd39;
	shl.b32 	%r80, %r8, 6;
	or.b32  	%r81, %r80, %r1;
	mul.wide.u32 	%rd33, %r81, 4;
	add.s64 	%rd34, %rd32, %rd33;
	add.s32 	%r82, %r2, %r4;
	mad.lo.s32 	%r83, %r8, 200704, %r82;
	add.s32 	%r84, %r83, %r3;
	add.s32 	%r85, %r84, %r6;
	ld.global.nc.f32 	%f89, [%rd34+192];
	ld.global.nc.f32 	%f90, [%rd34+128];
	ld.global.nc.f32 	%f91, [%rd34+64];
	ld.global.nc.f32 	%f92, [%rd34];
	cvta.to.global.u64 	%rd35, %rd38;
	add.f32 	%f93, %f140, %f92;
	mul.wide.u32 	%rd36, %r85, 4;
	add.s64 	%rd37, %rd35, %rd36;
	st.global.f32 	[%rd37], %f93;
	add.f32 	%f94, %f136, %f91;
	st.global.f32 	[%rd37+200704], %f94;
	add.f32 	%f95, %f132, %f90;
	st.global.f32 	[%rd37+401408], %f95;
	add.f32 	%f96, %f128, %f89;
	st.global.f32 	[%rd37+602112], %f96;
	add.f32 	%f97, %f139, %f92;
	st.global.f32 	[%rd37+224], %f97;
	add.f32 	%f98, %f135, %f91;
	st.global.f32 	[%rd37+200928], %f98;
	add.f32 	%f99, %f131, %f90;
	st.global.f32 	[%rd37+401632], %f99;
	add.f32 	%f100, %f127, %f89;
	st.global.f32 	[%rd37+602336], %f100;
	add.f32 	%f101, %f138, %f92;
	st.global.f32 	[%rd37+448], %f101;
	add.f32 	%f102, %f134, %f91;
	st.global.f32 	[%rd37+201152], %f102;
	add.f32 	%f103, %f130, %f90;
	st.global.f32 	[%rd37+401856], %f103;
	add.f32 	%f104, %f126, %f89;
	st.global.f32 	[%rd37+602560], %f104;
	add.f32 	%f105, %f137, %f92;
	st.global.f32 	[%rd37+672], %f105;
	add.f32 	%f106, %f133, %f91;
	st.global.f32 	[%rd37+201376], %f106;
	add.f32 	%f107, %f129, %f90;
	st.global.f32 	[%rd37+402080], %f107;
	add.f32 	%f108, %f125, %f89;
	st.global.f32 	[%rd37+602784], %f108;
	ret;

}
	// .globl	fused_nn_conv2d_add_nn_relu_2_kernel0
.visible .entry fused_nn_conv2d_add_nn_relu_2_kernel0(
	.param .u64 .ptr .align 1 fused_nn_conv2d_add_nn_relu_2_kernel0_param_0,
	.param .u64 .ptr .align 1 fused_nn_conv2d_add_nn_relu_2_kernel0_param_1,
	.param .u64 .ptr .align 1 fused_nn_conv2d_add_nn_relu_2_kernel0_param_2,
	.param .u64 .ptr .align 1 fused_nn_conv2d_add_nn_relu_2_kernel0_param_3
)
{
	.reg .pred 	%p<23>;
	.reg .b32 	%r<82>;
	.reg .b32 	%f<171>;
	.reg .b64 	%rd<36>;
	// demoted variable
	.shared .align 4 .b8 _ZZ37fused_nn_conv2d_add_nn_relu_2_kernel0E15pad_temp_shared[1792];
	// demoted variable
	.shared .align 4 .b8 _ZZ37fused_nn_conv2d_add_nn_relu_2_kernel0E18placeholder_shared[2048];
	ld.param.u64 	%rd15, [fused_nn_conv2d_add_nn_relu_2_kernel0_param_0];
	ld.param.u64 	%rd16, [fused_nn_conv2d_add_nn_relu_2_kernel0_param_1];
	cvta.to.global.u64 	%rd17, %rd15;
	cvta.to.global.u64 	%rd18, %rd16;
	mov.u32 	%r1, %tid.z;
	mul.lo.s32 	%r15, %r1, 392;
	mov.u32 	%r16, %tid.y;
	mov.u32 	%r17, %ctaid.y;
	mul.lo.s32 	%r2, %r17, 28;
	mov.u32 	%r3, %tid.x;
	shl.b32 	%r18, %r3, 1;
	mad.lo.s32 	%r19, %r16, 196, %r15;
	add.s32 	%r20, %r19, %r2;
	add.s32 	%r21, %r20, %r18;
	mul.lo.s32 	%r22, %r16, 28;
	mad.lo.s32 	%r23, %r1, 56, %r22;
	add.s32 	%r24, %r23, %r18;
	shl.b32 	%r25, %r1, 2;
	shl.b32 	%r26, %r16, 1;
	add.s32 	%r27, %r25, %r26;
	mul.lo.s32 	%r28, %r3, 3;
	shl.b32 	%r29, %r1, 6;
	shl.b32 	%r30, %r16, 5;
	add.s32 	%r5, %r30, %r28;
	add.s32 	%r31, %r5, %r29;
	mov.u32 	%r6, %ctaid.z;
	shl.b32 	%r32, %r6, 15;
	shl.b32 	%r33, %r1, 12;
	shl.b32 	%r34, %r16, 11;
	mul.lo.s32 	%r7, %r16, 14;
	shl.b32 	%r35, %r24, 2;
	mov.u32 	%r36, _ZZ37fused_nn_conv2d_add_nn_relu_2_kernel0E15pad_temp_shared;
	add.s32 	%r8, %r36, %r35;
	shr.u32 	%r37, %r28, 4;
	add.s32 	%r38, %r27, %r37;
	setp.gt.u32 	%p2, %r38, 31;
	setp.gt.u32 	%p3, %r31, 511;
	or.pred  	%p1, %p2, %p3;
	mul.lo.s32 	%r39, %r3, 192;
	and.b32  	%r40, %r39, 1024;
	and.b32  	%r41, %r28, 15;
	shl.b32 	%r42, %r31, 2;
	mov.u32 	%r43, _ZZ37fused_nn_conv2d_add_nn_relu_2_kernel0E18placeholder_shared;
	add.s32 	%r9, %r43, %r42;
	add.s32 	%r44, %r28, 1;
	shr.u32 	%r45, %r44, 4;
	add.s32 	%r10, %r27, %r45;
	shl.b32 	%r46, %r44, 6;
	and.b32  	%r47, %r46, 1024;
	and.b32  	%r48, %r44, 15;
	add.s32 	%r49, %r28, 2;
	shr.u32 	%r50, %r49, 4;
	add.s32 	%r11, %r27, %r50;
	shl.b32 	%r51, %r49, 6;
	and.b32  	%r52, %r51, 1024;
	and.b32  	%r53, %r49, 15;
	add.s32 	%r54, %r32, %r33;
	add.s32 	%r55, %r54, %r34;
	or.b32  	%r56, %r55, %r52;
	or.b32  	%r57, %r56, %r53;
	mul.wide.u32 	%rd19, %r57, 4;
	add.s64 	%rd35, %rd18, %rd19;
	or.b32  	%r58, %r55, %r47;
	or.b32  	%r59, %r58, %r48;
	mul.wide.u32 	%rd20, %r59, 4;
	add.s64 	%rd34, %rd18, %rd20;
	or.b32  	%r60, %r55, %r40;
	or.b32  	%r61, %r60, %r41;
	mul.wide.u32 	%rd21, %r61, 4;
	add.s64 	%rd33, %rd18, %rd21;
	mul.wide.u32 	%rd22, %r21, 4;
	add.s64 	%rd23, %rd22, %rd17;
	add.s64 	%rd32, %rd23, 4;
	mov.f32 	%f167, 0f00000000;
	mov.b32 	%r81, 0;
	mov.f32 	%f168, %f167;
	mov.f32 	%f169, %f167;
	mov.f32 	%f170, %f167;
$L__BB28_1:
	setp.gt.u32 	%p4, %r3, 10;
	setp.gt.u32 	%p5, %r5, 63;
	bar.sync 	0;
	ld.global.nc.f32 	%f10, [%rd32+-4];
	st.shared.f32 	[%r8], %f10;
	ld.global.nc.f32 	%f11, [%rd32];
	st.shared.f32 	[%r8+4], %f11;
	or.pred  	%p6, %p1, %p5;
	or.pred  	%p7, %p6, %p4;
	@%p7 bra 	$L__BB28_3;
	ld.global.nc.f32 	%f12, [%rd33];
	st.shared.f32 	[%r9], %f12;
$L__BB28_3:
	setp.gt.u32 	%p8, %r5, 62;
	setp.gt.u32 	%p9, %r31, 510;
	setp.gt.u32 	%p10, %r10, 31;
	setp.gt.u32 	%p11, %r3, 10;
	or.pred  	%p12, %p10, %p9;
	or.pred  	%p13, %p12, %p8;
	or.pred  	%p14, %p13, %p11;
	@%p14 bra 	$L__BB28_5;
	ld.global.nc.f32 	%f13, [%rd34];
	st.shared.f32 	[%r9+4], %f13;
$L__BB28_5:
	setp.gt.u32 	%p15, %r3, 9;
	setp.gt.u32 	%p16, %r5, 61;
	setp.gt.u32 	%p17, %r31, 509;
	setp.gt.u32 	%p18, %r11, 31;
	or.pred  	%p19, %p18, %p17;
	or.pred  	%p20, %p19, %p16;
	or.pred  	%p21, %p20, %p15;
	@%p21 bra 	$L__BB28_7;
	ld.global.nc.f32 	%f14, [%rd35];
	st.shared.f32 	[%r9+8], %f14;
$L__BB28_7:
	bar.sync 	0;
	add.s32 	%r68, %r7, %r3;
	shl.b32 	%r69, %r68, 2;
	add.s32 	%r71, %r36, %r69;
	ld.shared.f32 	%f15, [%r71];
	add.s32 	%r74, %r43, %r29;
	ld.shared.f32 	%f16, [%r74];
	fma.rn.f32 	%f17, %f15, %f16, %f167;
	ld.shared.f32 	%f18, [%r74+512];
	fma.rn.f32 	%f19, %f15, %f18, %f168;
	ld.shared.f32 	%f20, [%r74+1024];
	fma.rn.f32 	%f21, %f15, %f20, %f169;
	ld.shared.f32 	%f22, [%r74+1536];
	fma.rn.f32 	%f23, %f15, %f22, %f170;
	ld.shared.f32 	%f24, [%r71+112];
	ld.shared.f32 	%f25, [%r74+4];
	fma.rn.f32 	%f26, %f24, %f25, %f17;
	ld.shared.f32 	%f27, [%r74+516];
	fma.rn.f32 	%f28, %f24, %f27, %f19;
	ld.shared.f32 	%f29, [%r74+1028];
	fma.rn.f32 	%f30, %f24, %f29, %f21;
	ld.shared.f32 	%f31, [%r74+1540];
	fma.rn.f32 	%f32, %f24, %f31, %f23;
	ld.shared.f32 	%f33, [%r71+224];
	ld.shared.f32 	%f34, [%r74+8];
	fma.rn.f32 	%f35, %f33, %f34, %f26;
	ld.shared.f32 	%f36, [%r74+520];
	fma.rn.f32 	%f37, %f33, %f36, %f28;
	ld.shared.f32 	%f38, [%r74+1032];
	fma.rn.f32 	%f39, %f33, %f38, %f30;
	ld.shared.f32 	%f40, [%r74+1544];
	fma.rn.f32 	%f41, %f33, %f40, %f32;
	ld.shared.f32 	%f42, [%r71+336];
	ld.shared.f32 	%f43, [%r74+12];
	fma.rn.f32 	%f44, %f42, %f43, %f35;
	ld.shared.f32 	%f45, [%r74+524];
	fma.rn.f32 	%f46, %f42, %f45, %f37;
	ld.shared.f32 	%f47, [%r74+1036];
	fma.rn.f32 	%f48, %f42, %f47, %f39;
	ld.shared.f32 	%f49, [%r74+1548];
	fma.rn.f32 	%f50, %f42, %f49, %f41;
	ld.shared.f32 	%f51, [%r71+448];
	ld.shared.f32 	%f52, [%r74+16];
	fma.rn.f32 	%f53, %f51, %f52, %f44;
	ld.shared.f32 	%f54, [%r74+528];
	fma.rn.f32 	%f55, %f51, %f54, %f46;
	ld.shared.f32 	%f56, [%r74+1040];
	fma.rn.f32 	%f57, %f51, %f56, %f48;
	ld.shared.f32 	%f58, [%r74+1552];
	fma.rn.f32 	%f59, %f51, %f58, %f50;
	ld.shared.f32 	%f60, [%r71+560];
	ld.shared.f32 	%f61, [%r74+20];
	fma.rn.f32 	%f62, %f60, %f61, %f53;
	ld.shared.f32 	%f63, [%r74+532];
	fma.rn.f32 	%f64, %f60, %f63, %f55;
	ld.shared.f32 	%f65, [%r74+1044];
	fma.rn.f32 	%f66, %f60, %f65, %f57;
	ld.shared.f32 	%f67, [%r74+1556];
	fma.rn.f32 	%f68, %f60, %f67, %f59;
	ld.shared.f32 	%f69, [%r71+672];
	ld.shared.f32 	%f70, [%r74+24];
	fma.rn.f32 	%f71, %f69, %f70, %f62;
	ld.shared.f32 	%f72, [%r74+536];
	fma.rn.f32 	%f73, %f69, %f72, %f64;
	ld.shared.f32 	%f74, [%r74+1048];
	fma.rn.f32 	%f75, %f69, %f74, %f66;
	ld.shared.f32 	%f76, [%r74+1560];
	fma.rn.f32 	%f77, %f69, %f76, %f68;
	ld.shared.f32 	%f78, [%r71+784];
	ld.shared.f32 	%f79, [%r74+28];
	fma.rn.f32 	%f80, %f78, %f79, %f71;
	ld.shared.f32 	%f81, [%r74+540];
	fma.rn.f32 	%f82, %f78, %f81, %f73;
	ld.shared.f32 	%f83, [%r74+1052];
	fma.rn.f32 	%f84, %f78, %f83, %f75;
	ld.shared.f32 	%f85, [%r74+1564];
	fma.rn.f32 	%f86, %f78, %f85, %f77;
	ld.shared.f32 	%f87, [%r71+896];
	ld.shared.f32 	%f88, [%r74+32];
	fma.rn.f32 	%f89, %f87, %f88, %f80;
	ld.shared.f32 	%f90, [%r74+544];
	fma.rn.f32 	%f91, %f87, %f90, %f82;
	ld.shared.f32 	%f92, [%r74+1056];
	fma.rn.f32 	%f93, %f87, %f92, %f84;
	ld.shared.f32 	%f94, [%r74+1568];
	fma.rn.f32 	%f95, %f87, %f94, %f86;
	ld.shared.f32 	%f96, [%r71+1008];
	ld.shared.f32 	%f97, [%r74+36];
	fma.rn.f32 	%f98, %f96, %f97, %f89;
	ld.shared.f32 	%f99, [%r74+548];
	fma.rn.f32 	%f100, %f96, %f99, %f91;
	ld.shared.f32 	%f101, [%r74+1060];
	fma.rn.f32 	%f102, %f96, %f101, %f93;
	ld.shared.f32 	%f103, [%r74+1572];
	fma.rn.f32 	%f104, %f96, %f103, %f95;
	ld.shared.f32 	%f105, [%r71+1120];
	ld.shared.f32 	%f106, [%r74+40];
	fma.rn.f32 	%f107, %f105, %f106, %f98;
	ld.shared.f32 	%f108, [%r74+552];
	fma.rn.f32 	%f109, %f105, %f108, %f100;
	ld.shared.f32 	%f110, [%r74+1064];
	fma.rn.f32 	%f111, %f105, %f110, %f102;
	ld.shared.f32 	%f112, [%r74+1576];
	fma.rn.f32 	%f113, %f105, %f112, %f104;
	ld.shared.f32 	%f114, [%r71+1232];
	ld.shared.f32 	%f115, [%r74+44];
	fma.rn.f32 	%f116, %f114, %f115, %f107;
	ld.shared.f32 	%f117, [%r74+556];
	fma.rn.f32 	%f118, %f114, %f117, %f109;
	ld.shared.f32 	%f119, [%r74+1068];
	fma.rn.f32 	%f120, %f114, %f119, %f111;
	ld.shared.f32 	%f121, [%r74+1580];
	fma.rn.f32 	%f122, %f114, %f121, %f113;
	ld.shared.f32 	%f123, [%r71+1344];
	ld.shared.f32 	%f124, [%r74+48];
	fma.rn.f32 	%f125, %f123, %f124, %f116;
	ld.shared.f32 	%f126, [%r74+560];
	fma.rn.f32 	%f127, %f123, %f126, %f118;
	ld.shared.f32 	%f128, [%r74+1072];
	fma.rn.f32 	%f129, %f123, %f128, %f120;
	ld.shared.f32 	%f130, [%r74+1584];
	fma.rn.f32 	%f131, %f123, %f130, %f122;
	ld.shared.f32 	%f132, [%r71+1456];
	ld.shared.f32 	%f133, [%r74+52];
	fma.rn.f32 	%f134, %f132, %f133, %f125;
	ld.shared.f32 	%f135, [%r74+564];
	fma.rn.f32 	%f136, %f132, %f135, %f127;
	ld.shared.f32 	%f137, [%r74+1076];
	fma.rn.f32 	%f138, %f132, %f137, %f129;
	ld.shared.f32 	%f139, [%r74+1588];
	fma.rn.f32 	%f140, %f132, %f139, %f131;
	ld.shared.f32 	%f141, [%r71+1568];
	ld.shared.f32 	%f142, [%r74+56];
	fma.rn.f32 	%f143, %f141, %f142, %f134;
	ld.shared.f32 	%f144, [%r74+568];
	fma.rn.f32 	%f145, %f141, %f144, %f136;
	ld.shared.f32 	%f146, [%r74+1080];
	fma.rn.f32 	%f147, %f141, %f146, %f138;
	ld.shared.f32 	%f148, [%r74+1592];
	fma.rn.f32 	%f149, %f141, %f148, %f140;
	ld.shared.f32 	%f150, [%r71+1680];
	ld.shared.f32 	%f151, [%r74+60];
	fma.rn.f32 	%f167, %f150, %f151, %f143;
	ld.shared.f32 	%f152, [%r74+572];
	fma.rn.f32 	%f168, %f150, %f152, %f145;
	ld.shared.f32 	%f153, [%r74+1084];
	fma.rn.f32 	%f169, %f150, %f153, %f147;
	ld.shared.f32 	%f154, [%r74+1596];
	fma.rn.f32 	%f170, %f150, %f154, %f149;
	add.s32 	%r81, %r81, 1;
	add.s64 	%rd35, %rd35, 64;
	add.s64 	%rd34, %rd34, 64;
	add.s64 	%rd33, %rd33, 64;
	add.s64 	%rd32, %rd32, 12544;
	setp.ne.s32 	%p22, %r81, 64;
	@%p22 bra 	$L__BB28_1;
	ld.param.u64 	%rd31, [fused_nn_conv2d_add_nn_relu_2_kernel0_param_3];
	ld.param.u64 	%rd30, [fused_nn_conv2d_add_nn_relu_2_kernel0_param_2];
	cvta.to.global.u64 	%rd24, %rd31;
	cvta.to.global.u64 	%rd25, %rd30;
	shl.b32 	%r75, %r6, 5;
	add.s32 	%r76, %r75, %r1;
	mul.wide.u32 	%rd26, %r76, 4;
	add.s64 	%rd27, %rd24, %rd26;
	ld.global.nc.f32 	%f155, [%rd27];
	add.f32 	%f156, %f167, %f155;
	max.f32 	%f157, %f156, 0f00000000;
	mad.lo.s32 	%r77, %r1, 196, %r3;
	mad.lo.s32 	%r78, %r6, 6272, %r77;
	add.s32 	%r79, %r78, %r2;
	add.s32 	%r80, %r79, %r7;
	mul.wide.u32 	%rd28, %r80, 4;
	add.s64 	%rd29, %rd25, %rd28;
	st.global.f32 	[%rd29], %f157;
	ld.global.nc.f32 	%f158, [%rd27+32];
	add.f32 	%f159, %f168, %f158;
	max.f32 	%f160, %f159, 0f00000000;
	st.global.f32 	[%rd29+6272], %f160;
	ld.global.nc.f32 	%f161, [%rd27+64];
	add.f32 	%f162, %f169, %f161;
	max.f32 	%f163, %f162, 0f00000000;
	st.global.f32 	[%rd29+12544], %f163;
	ld.global.nc.f32 	%f164, [%rd27+96];
	add.f32 	%f165, %f170, %f164;
	max.f32 	%f166, %f165, 0f00000000;
	st.global.f32 	[%rd29+18816], %f166;
	ret;

}
	// .globl	fused_nn_contrib_conv2d_winograd_without_weight_transform_add_nn_relu_1_kernel0
.visible .entry fused_nn_contrib_conv2d_winograd_without_weight_transform_add_nn_relu_1_kernel0(
	.param .u64 .ptr .align 1 fused_nn_contrib_conv2d_winograd_without_weight_transform_add_nn_relu_1_kernel0_param_0,
	.param .u64 .ptr .align 1 fused_nn_contrib_conv2d_winograd_without_weight_transform_add_nn_relu_1_kernel0_param_1
)
{
	.reg .pred 	%p<24>;
	.reg .b32 	%r<16>;
	.reg .b32 	%f<105>;
	.reg .b64 	%rd<11>;

	ld.param.u64 	%rd4, [fused_nn_contrib_conv2d_winograd_without_weight_transform_add_nn_relu_1_kernel0_param_0];
	ld.param.u64 	%rd3, [fused_nn_contrib_conv2d_winograd_without_weight_transform_add_nn_relu_1_kernel0_param_1];
	cvta.to.global.u64 	%rd1, %rd4;
	mov.u32 	%r6, %ctaid.x;
	shl.b32 	%r7, %r6, 7;
	mov.u32 	%r8, %tid.x;
	add.s32 	%r1, %r7, %r8;
	mul.hi.u32 	%r9, %r1, 1402438301;
	shr.u32 	%r10, %r9, 4;
	mul.lo.s32 	%r11, %r10, 49;
	sub.s32 	%r2, %r1, %r11;
	mul.hi.u32 	%r12, %r1, -1840700269;
	shr.u32 	%r13, %r12, 2;
	mul.lo.s32 	%r14, %r13, 7;
	sub.s32 	%r3, %r1, %r14;
	shl.b32 	%r15, %r3, 1;
	xor.b32  	%r4, %r15, 12;
	setp.lt.u32 	%p3, %r2, 7;
	setp.eq.s32 	%p4, %r3, 0;
	mad.lo.s32 	%r5, %r13, 28, %r15;
	mul.wide.u32 	%rd5, %r5, 4;
	add.s64 	%rd2, %rd1, %rd5;
	mov.f32 	%f93, 0f00000000;
	or.pred  	%p5, %p4, %p3;
	@%p5 bra 	$L__BB29_2;
	ld.global.nc.f32 	%f30, [%rd2+-60];
	add.f32 	%f93, %f30, 0f00000000;
$L__BB29_2:
	setp.lt.u32 	%p6, %r2, 7;
	mov.f32 	%f94, 0f00000000;
	@%p6 bra 	$L__BB29_4;
	ld.global.nc.f32 	%f94, [%rd2+-56];
$L__BB29_4:
	setp.lt.u32 	%p7, %r2, 7;
	mov.f32 	%f95, 0f00000000;
	@%p7 bra 	$L__BB29_6;
	ld.global.nc.f32 	%f95, [%rd2+-52];
$L__BB29_6:
	setp.lt.u32 	%p8, %r2, 7;
	setp.gt.u32 	%p1, %r4, 3;
	not.pred 	%p10, %p1;
	mov.f32 	%f96, 0f00000000;
	or.pred  	%p11, %p8, %p10;
	@%p11 bra 	$L__BB29_8;
	ld.global.nc.f32 	%f96, [%rd2+-48];
$L__BB29_8:
	setp.eq.s32 	%p12, %r3, 0;
	mov.f32 	%f97, 0f00000000;
	@%p12 bra 	$L__BB29_10;
	ld.global.nc.f32 	%f97, [%rd2+-4];
$L__BB29_10:
	setp.lt.u32 	%p13, %r4, 4;
	mul.wide.s32 	%rd6, %r5, 4;
	add.s64 	%rd7, %rd1, %rd6;
	ld.global.nc.f32 	%f11, [%rd7];
	ld.global.nc.f32 	%f12, [%rd2+4];
	mov.f32 	%f98, 0f00000000;
	@%p13 bra 	$L__BB29_12;
	ld.global.nc.f32 	%f98, [%rd2+8];
$L__BB29_12:
	setp.eq.s32 	%p14, %r3, 0;
	mov.f32 	%f99, 0f00000000;
	@%p14 bra 	$L__BB29_14;
	ld.global.nc.f32 	%f99, [%rd2+52];
$L__BB29_14:
	setp.lt.u32 	%p15, %r4, 4;
	ld.global.nc.f32 	%f17, [%rd2+56];
	ld.global.nc.f32 	%f18, [%rd2+60];
	mov.f32 	%f100, 0f00000000;
	@%p15 bra 	$L__BB29_16;
	ld.global.nc.f32 	%f100, [%rd2+64];
$L__BB29_16:
	setp.eq.s32 	%p16, %r3, 0;
	setp.gt.u32 	%p17, %r2, 41;
	mov.f32 	%f101, 0f00000000;
	or.pred  	%p18, %p16, %p17;
	@%p18 bra 	$L__BB29_18;
	ld.global.nc.f32 	%f101, [%rd2+108];
$L__BB29_18:
	setp.gt.u32 	%p19, %r2, 41;
	mov.f32 	%f102, 0f00000000;
	@%p19 bra 	$L__BB29_20;
	ld.global.nc.f32 	%f102, [%rd2+112];
$L__BB29_20:
	setp.gt.u32 	%p21, %r2, 41;
	mov.f32 	%f103, 0f00000000;
	mov.pred 	%p23, 0;
	@%p21 bra 	$L__BB29_22;
	ld.global.nc.f32 	%f103, [%rd2+116];
	mov.pred 	%p23, %p1;
$L__BB29_22:
	mov.f32 	%f104, 0f00000000;
	not.pred 	%p22, %p23;
	@%p22 bra 	$L__BB29_24;
	ld.global.nc.f32 	%f104, [%rd2+120];
$L__BB29_24:
	cvta.to.global.u64 	%rd8, %rd3;
	sub.f32 	%f42, %f93, %f95;
	sub.f32 	%f43, %f42, %f99;
	add.f32 	%f44, %f43, %f18;
	mov.f32 	%f45, 0f00000000;
	sub.f32 	%f46, %f45, %f94;
	add.f32 	%f47, %f46, %f95;
	add.f32 	%f48, %f47, %f17;
	sub.f32 	%f49, %f48, %f18;
	add.f32 	%f50, %f94, 0f00000000;
	add.f32 	%f51, %f50, %f95;
	sub.f32 	%f52, %f51, %f17;
	sub.f32 	%f53, %f52, %f18;
	add.f32 	%f54, %f46, %f96;
	add.f32 	%f55, %f54, %f17;
	sub.f32 	%f56, %f55, %f100;
	sub.f32 	%f57, %f45, %f97;
	add.f32 	%f58, %f57, %f12;
	add.f32 	%f59, %f58, %f99;
	sub.f32 	%f60, %f59, %f18;
	add.f32 	%f61, %f11, 0f00000000;
	sub.f32 	%f62, %f61, %f12;
	sub.f32 	%f63, %f62, %f17;
	add.f32 	%f64, %f63, %f18;
	sub.f32 	%f65, %f45, %f11;
	sub.f32 	%f66, %f65, %f12;
	add.f32 	%f67, %f66, %f17;
	add.f32 	%f68, %f67, %f18;
	sub.f32 	%f69, %f61, %f98;
	sub.f32 	%f70, %f69, %f17;
	add.f32 	%f71, %f70, %f100;
	add.f32 	%f72, %f97, 0f00000000;
	sub.f32 	%f73, %f72, %f12;
	add.f32 	%f74, %f73, %f99;
	sub.f32 	%f75, %f74, %f18;
	add.f32 	%f76, %f65, %f12;
	sub.f32 	%f77, %f76, %f17;
	add.f32 	%f78, %f77, %f18;
	add.f32 	%f79, %f61, %f12;
	add.f32 	%f80, %f79, %f17;
	add.f32 	%f81, %f80, %f18;
	add.f32 	%f82, %f65, %f98;
	sub.f32 	%f83, %f82, %f17;
	add.f32 	%f84, %f83, %f100;
	add.f32 	%f85, %f58, %f101;
	sub.f32 	%f86, %f85, %f103;
	sub.f32 	%f87, %f62, %f102;
	add.f32 	%f88, %f87, %f103;
	add.f32 	%f89, %f66, %f102;
	add.f32 	%f90, %f89, %f103;
	sub.f32 	%f91, %f69, %f102;
	add.f32 	%f92, %f91, %f104;
	mul.wide.u32 	%rd9, %r1, 4;
	add.s64 	%rd10, %rd8, %rd9;
	st.global.f32 	[%rd10], %f44;
	st.global.f32 	[%rd10+50176], %f49;
	st.global.f32 	[%rd10+100352], %f53;
	st.global.f32 	[%rd10+150528], %f56;
	st.global.f32 	[%rd10+200704], %f60;
	st.global.f32 	[%rd10+250880], %f64;
	st.global.f32 	[%rd10+301056], %f68;
	st.global.f32 	[%rd10+351232], %f71;
	st.global.f32 	[%rd10+401408], %f75;
	st.global.f32 	[%rd10+451584], %f78;
	st.global.f32 	[%rd10+501760], %f81;
	st.global.f32 	[%rd10+551936], %f84;
	st.global.f32 	[%rd10+602112], %f86;
	st.global.f32 	[%rd10+652288], %f88;
	st.global.f32 	[%rd10+702464], %f90;
	st.global.f32 	[%rd10+752640], %f92;
	ret;

}
	// .globl	fused_nn_conv2d_add_1_kernel0
.visible .entry fused_nn_conv2d_add_1_kernel0(
	.param .u64 .ptr .align 1 fused_nn_conv2d_add_1_kernel0_param_0,
	.param .u64 .ptr .align 1 fused_nn_conv2d_add_1_kernel0_param_1,
	.param .u64 .ptr .align 1 fused_nn_conv2d_add_1_kernel0_param_2,
	.param .u64 .ptr .align 1 fused_nn_conv2d_add_1_kernel0_param_3
)
{
	.reg .pred 	%p<17>;
	.reg .b16 	%rs<17>;
	.reg .b32 	%r<79>;
	.reg .b32 	%f<197>;
	.reg .b64 	%rd<27>;
	// demoted variable
	.shared .align 4 .b8 _ZZ29fused_nn_conv2d_add_1_kernel0E15pad_temp_shared[1760];
	// demoted variable
	.shared .align 4 .b8 _ZZ29fused_nn_conv2d_add_1_kernel0E18placeholder_shared[4096];
	mov.u32 	%r1, %tid.z;
	mov.u32 	%r17, %tid.x;
	shl.b32 	%r18, %r17, 2;
	mad.lo.s32 	%r19, %r1, 14, %r18;
	mov.u32 	%r3, %ctaid.y;
	mov.u32 	%r4, %ctaid.z;
	setp.lt.u32 	%p5, %r19, 440;
	setp.lt.u32 	%p6, %r17, 4;
	and.pred  	%p1, %p5, %p6;
	cvt.u16.u32 	%rs1, %r19;
	mul.hi.u16 	%rs2, %rs1, 9533;
	shr.u16 	%rs3, %rs2, 3;
	mad.lo.s16 	%rs4, %rs3, 3081, %rs1;
	cvt.u32.u16 	%r5, %rs4;
	setp.lt.u32 	%p7, %r19, 439;
	and.pred  	%p2, %p7, %p6;
	or.b16  	%rs5, %rs1, 1;
	mul.hi.u16 	%rs6, %rs5, 9533;
	shr.u16 	%rs7, %rs6, 3;
	mad.lo.s16 	%rs8, %rs7, 3081, %rs5;
	cvt.u32.u16 	%r6, %rs8;
	setp.lt.u32 	%p8, %r19, 438;
	setp.lt.u32 	%p9, %r17, 3;
	and.pred  	%p3, %p8, %p9;
	add.s16 	%rs9, %rs1, 2;
	mul.hi.u16 	%rs10, %rs9, 9533;
	shr.u16 	%rs11, %rs10, 3;
	mad.lo.s16 	%rs12, %rs11, 3081, %rs9;
	cvt.u32.u16 	%r7, %rs12;
	setp.lt.u32 	%p10, %r19, 437;
	and.pred  	%p4, %p10, %p9;
	add.s16 	%rs13, %rs1, 3;
	mul.hi.u16 	%rs14, %rs13, 9533;
	shr.u16 	%rs15, %rs14, 3;
	mad.lo.s16 	%rs16, %rs15, 3081, %rs13;
	cvt.u32.u16 	%r8, %rs16;
	mov.f32 	%f169, 0f00000000;
	mov.b32 	%r76, 0;
	not.pred 	%p11, %p1;
	not.pred 	%p12, %p2;
	not.pred 	%p13, %p3;
	not.pred 	%p14, %p4;
	mov.f32 	%f170, %f169;
	mov.f32 	%f171, %f169;
	mov.f32 	%f172, %f169;
	mov.f32 	%f173, %f169;
	mov.f32 	%f174, %f169;
	mov.f32 	%f175, %f169;
	mov.f32 	%f176, %f169;
	mov.f32 	%f177, %f169;
	mov.f32 	%f178, %f169;
	mov.f32 	%f179, %f169;
	mov.f32 	%f180, %f169;
	mov.f32 	%f181, %f169;
	mov.f32 	%f182, %f169;
	mov.f32 	%f183, %f169;
	mov.f32 	%f184, %f169;
	mov.f32 	%f185, %f169;
	mov.f32 	%f186, %f169;
	mov.f32 	%f187, %f169;
	mov.f32 	%f188, %f169;
	mov.f32 	%f189, %f169;
	mov.f32 	%f190, %f169;
	mov.f32 	%f191, %f169;
	mov.f32 	%f192, %f169;
	mov.f32 	%f193, %f169;
	mov.f32 	%f194, %f169;
	mov.f32 	%f195, %f169;
	mov.f32 	%f196, %f169;
$L__BB30_1:
	ld.param.u64 	%rd23, [fused_nn_conv2d_add_1_kernel0_param_0];
	cvta.to.global.u64 	%rd1, %rd23;
	bar.sync 	0;
	@%p11 bra 	$L__BB30_3;
	mul.lo.s32 	%r20, %r3, 112;
	mad.lo.s32 	%r21, %r76, 25088, %r20;
	add.s32 	%r22, %r21, %r5;
	mul.wide.u32 	%rd6, %r22, 4;
	add.s64 	%rd7, %rd1, %rd6;
	ld.global.nc.f32 	%f86, [%rd7];
	shl.b32 	%r23, %r17, 2;
	mad.lo.s32 	%r24, %r1, 14, %r23;
	shl.b32 	%r25, %r24, 2;
	mov.u32 	%r26, _ZZ29fused_nn_conv2d_add_1_kernel0E15pad_temp_shared;
	add.s32 	%r27, %r26, %r25;
	st.shared.f32 	[%r27], %f86;
$L__BB30_3:
	@%p12 bra 	$L__BB30_5;
	mul.lo.s32 	%r28, %r3, 112;
	mad.lo.s32 	%r29, %r76, 25088, %r28;
	add.s32 	%r30, %r29, %r6;
	mul.wide.u32 	%rd8, %r30, 4;
	add.s64 	%rd9, %rd1, %rd8;
	ld.global.nc.f32 	%f87, [%rd9];
	shl.b32 	%r31, %r17, 2;
	mad.lo.s32 	%r32, %r1, 14, %r31;
	shl.b32 	%r33, %r32, 2;
	mov.u32 	%r34, _ZZ29fused_nn_conv2d_add_1_kernel0E15pad_temp_shared;
	add.s32 	%r35, %r34, %r33;
	st.shared.f32 	[%r35+4], %f87;
$L__BB30_5:
	@%p13 bra 	$L__BB30_7;
	mul.lo.s32 	%r36, %r3, 112;
	mad.lo.s32 	%r37, %r76, 25088, %r36;
	add.s32 	%r38, %r37, %r7;
	mul.wide.u32 	%rd10, %r38, 4;
	add.s64 	%rd11, %rd1, %rd10;
	ld.global.nc.f32 	%f88, [%rd11];
	shl.b32 	%r39, %r17, 2;
	mad.lo.s32 	%r40, %r1, 14, %r39;
	shl.b32 	%r41, %r40, 2;
	mov.u32 	%r42, _ZZ29fused_nn_conv2d_add_1_kernel0E15pad_temp_shared;
	add.s32 	%r43, %r42, %r41;
	st.shared.f32 	[%r43+8], %f88;
$L__BB30_7:
	@%p14 bra 	$L__BB30_9;
	mul.lo.s32 	%r44, %r3, 112;
	mad.lo.s32 	%r45, %r76, 25088, %r44;
	add.s32 	%r46, %r45, %r8;
	mul.wide.u32 	%rd12, %r46, 4;
	add.s64 	%rd13, %rd1, %rd12;
	ld.global.nc.f32 	%f89, [%rd13];
	shl.b32 	%r47, %r17, 2;
	mad.lo.s32 	%r48, %r1, 14, %r47;
	shl.b32 	%r49, %r48, 2;
	mov.u32 	%r50, _ZZ29fused_nn_conv2d_add_1_kernel0E15pad_temp_shared;
	add.s32 	%r51, %r50, %r49;
	st.shared.f32 	[%r51+12], %f89;
$L__BB30_9:
	ld.param.u64 	%rd24, [fused_nn_conv2d_add_1_kernel0_param_1];
	shl.b32 	%r53, %r1, 5;
	mov.u32 	%r54, _ZZ29fused_nn_conv2d_add_1_kernel0E18placeholder_shared;
	add.s32 	%r55, %r53, %r54;
	add.s32 	%r77, %r55, 2048;
	shl.b32 	%r56, %r76, 3;
	shl.b32 	%r57, %r4, 15;
	shl.b32 	%r58, %r1, 10;
	add.s32 	%r59, %r57, %r58;
	shl.b32 	%r60, %r17, 8;
	add.s32 	%r61, %r59, %r60;
	add.s32 	%r62, %r61, %r56;
	cvta.to.global.u64 	%rd14, %rd24;
	mul.wide.u32 	%rd15, %r62, 4;
	add.s64 	%rd16, %rd14, %rd15;
	ld.global.nc.f32 	%f90, [%rd16];
	shl.b32 	%r63, %r17, 3;
	add.s32 	%r64, %r53, %r63;
	shl.b32 	%r65, %r64, 2;
	add.s32 	%r66, %r54, %r65;
	st.shared.f32 	[%r66], %f90;
	ld.global.nc.f32 	%f91, [%rd16+4];
	st.shared.f32 	[%r66+4], %f91;
	ld.global.nc.f32 	%f92, [%rd16+8];
	st.shared.f32 	[%r66+8], %f92;
	ld.global.nc.f32 	%f93, [%rd16+12];
	st.shared.f32 	[%r66+12], %f93;
	ld.global.nc.f32 	%f94, [%rd16+16];
	st.shared.f32 	[%r66+16], %f94;
	ld.global.nc.f32 	%f95, [%rd16+20];
	st.shared.f32 	[%r66+20], %f95;
	ld.global.nc.f32 	%f96, [%rd16+24];
	st.shared.f32 	[%r66+24], %f96;
	ld.global.nc.f32 	%f97, [%rd16+28];
	st.shared.f32 	[%r66+28], %f97;
	bar.sync 	0;
	mov.b32 	%r78, 96;
$L__BB30_10:
	shl.b32 	%r67, %r17, 3;
	mov.u32 	%r68, _ZZ29fused_nn_conv2d_add_1_kernel0E15pad_temp_shared;
	add.s32 	%r69, %r68, %r67;
	add.s32 	%r70, %r69, %r78;
	ld.shared.f32 	%f98, [%r70+-96];
	ld.shared.f32 	%f99, [%r77+-2048];
	fma.rn.f32 	%f169, %f98, %f99, %f169;
	ld.shared.f32 	%f100, [%r77+-1024];
	fma.rn.f32 	%f176, %f98, %f100, %f176;
	ld.shared.f32 	%f101, [%r77];
	fma.rn.f32 	%f183, %f98, %f101, %f183;
	ld.shared.f32 	%f102, [%r77+1024];
	fma.rn.f32 	%f190, %f98, %f102, %f190;
	ld.shared.f32 	%f103, [%r70+-64];
	fma.rn.f32 	%f170, %f103, %f99, %f170;
	fma.rn.f32 	%f177, %f103, %f100, %f177;
	fma.rn.f32 	%f184, %f103, %f101, %f184;
	fma.rn.f32 	%f191, %f103, %f102, %f191;
	ld.shared.f32 	%f104, [%r70+-32];
	fma.rn.f32 	%f171, %f104, %f99, %f171;
	fma.rn.f32 	%f178, %f104, %f100, %f178;
	fma.rn.f32 	%f185, %f104, %f101, %f185;
	fma.rn.f32 	%f192, %f104, %f102, %f192;
	ld.shared.f32 	%f105, [%r70];
	fma.rn.f32 	%f172, %f105, %f99, %f172;
	fma.rn.f32 	%f179, %f105, %f100, %f179;
	fma.rn.f32 	%f186, %f105, %f101, %f186;
	fma.rn.f32 	%f193, %f105, %f102, %f193;
	ld.shared.f32 	%f106, [%r70+32];
	fma.rn.f32 	%f173, %f106, %f99, %f173;
	fma.rn.f32 	%f180, %f106, %f100, %f180;
	fma.rn.f32 	%f187, %f106, %f101, %f187;
	fma.rn.f32 	%f194, %f106, %f102, %f194;
	ld.shared.f32 	%f107, [%r70+64];
	fma.rn.f32 	%f174, %f107, %f99, %f174;
	fma.rn.f32 	%f181, %f107, %f100, %f181;
	fma.rn.f32 	%f188, %f107, %f101, %f188;
	fma.rn.f32 	%f195, %f107, %f102, %f195;
	ld.shared.f32 	%f108, [%r70+96];
	fma.rn.f32 	%f175, %f108, %f99, %f175;
	fma.rn.f32 	%f182, %f108, %f100, %f182;
	fma.rn.f32 	%f189, %f108, %f101, %f189;
	fma.rn.f32 	%f196, %f108, %f102, %f196;
	add.s32 	%r78, %r78, 220;
	add.s32 	%r77, %r77, 4;
	setp.ne.s32 	%p15, %r78, 1856;
	@%p15 bra 	$L__BB30_10;
	add.s32 	%r76, %r76, 1;
	setp.ne.s32 	%p16, %r76, 32;
	@%p16 bra 	$L__BB30_1;
	ld.param.u64 	%rd26, [fused_nn_conv2d_add_1_kernel0_param_3];
	ld.param.u64 	%rd25, [fused_nn_conv2d_add_1_kernel0_param_2];
	cvta.to.global.u64 	%rd17, %rd26;
	cvta.to.global.u64 	%rd18, %rd25;
	shl.b32 	%r71, %r4, 7;
	or.b32  	%r72, %r71, %r1;
	mul.wide.u32 	%rd19, %r72, 4;
	add.s64 	%rd20, %rd17, %rd19;
	ld.global.nc.f32 	%f109, [%rd20];
	add.f32 	%f110, %f169, %f109;
	mad.lo.s32 	%r73, %r1, 784, %r17;
	mad.lo.s32 	%r74, %r4, 100352, %r73;
	mad.lo.s32 	%r75, %r3, 28, %r74;
	mul.wide.u32 	%rd21, %r75, 4;
	add.s64 	%rd22, %rd18, %rd21;
	st.global.f32 	[%rd22], %f110;
	ld.global.nc.f32 	%f111, [%rd20+128];
	add.f32 	%f112, %f176, %f111;
	st.global.f32 	[%rd22+100352], %f112;
	ld.global.nc.f32 	%f113, [%rd20+256];
	add.f32 	%f114, %f183, %f113;
	st.global.f32 	[%rd22+200704], %f114;
	ld.global.nc.f32 	%f115, [%rd20+384];
	add.f32 	%f116, %f190, %f115;
	st.global.f32 	[%rd22+301056], %f116;
	add.f32 	%f117, %f170, %f109;
	st.global.f32 	[%rd22+16], %f117;
	add.f32 	%f118, %f177, %f111;
	st.global.f32 	[%rd22+100368], %f118;
	add.f32 	%f119, %f184, %f113;
	st.global.f32 	[%rd22+200720], %f119;
	add.f32 	%f120, %f191, %f115;
	st.global.f32 	[%rd22+301072], %f120;
	add.f32 	%f121, %f171, %f109;
	st.global.f32 	[%rd22+32], %f121;
	add.f32 	%f122, %f178, %f111;
	st.global.f32 	[%rd22+100384], %f122;
	add.f32 	%f123, %f185, %f113;
	st.global.f32 	[%rd22+200736], %f123;
	add.f32 	%f124, %f192, %f115;
	st.global.f32 	[%rd22+301088], %f124;
	add.f32 	%f125, %f172, %f109;
	st.global.f32 	[%rd22+48], %f125;
	add.f32 	%f126, %f179, %f111;
	st.global.f32 	[%rd22+100400], %f126;
	add.f32 	%f127, %f186, %f113;
	st.global.f32 	[%rd22+200752], %f127;
	add.f32 	%f128, %f193, %f115;
	st.global.f32 	[%rd22+301104], %f128;
	add.f32 	%f129, %f173, %f109;
	st.global.f32 	[%rd22+64], %f129;
	add.f32 	%f130, %f180, %f111;
	st.global.f32 	[%rd22+100416], %f130;
	add.f32 	%f131, %f187, %f113;
	st.global.f32 	[%rd22+200768], %f131;
	add.f32 	%f132, %f194, %f115;
	st.global.f32 	[%rd22+301120], %f132;
	add.f32 	%f133, %f174, %f109;
	st.global.f32 	[%rd22+80], %f133;
	add.f32 	%f134, %f181, %f111;
	st.global.f32 	[%rd22+100432], %f134;
	add.f32 	%f135, %f188, %f113;
	st.global.f32 	[%rd22+200784], %f135;
	add.f32 	%f136, %f195, %f115;
	st.global.f32 	[%rd22+301136], %f136;
	add.f32 	%f137, %f175, %f109;
	st.global.f32 	[%rd22+96], %f137;
	add.f32 	%f138, %f182, %f111;
	st.global.f32 	[%rd22+100448], %f138;
	add.f32 	%f139, %f189, %f113;
	st.global.f32 	[%rd22+200800], %f139;
	add.f32 	%f140, %f196, %f115;
	st.global.f32 	[%rd22+301152], %f140;
	ret;

}
	// .globl	fused_argmax_kernel0
.visible .entry fused_argmax_kernel0(
	.param .u64 .ptr .align 1 fused_argmax_kernel0_param_0,
	.param .u64 .ptr .align 1 fused_argmax_kernel0_param_1
)
{
	.reg .pred 	%p<147>;
	.reg .b32 	%r<157>;
	.reg .b32 	%f<110>;
	.reg .b64 	%rd<9>;

	ld.param.u64 	%rd3, [fused_argmax_kernel0_param_0];
	ld.param.u64 	%rd2, [fused_argmax_kernel0_param_1];
	cvta.to.global.u64 	%rd4, %rd3;
	mov.u32 	%r1, %tid.y;
	setp.ne.s32 	%p1, %r1, 0;
	mov.u32 	%r69, %tid.x;
	setp.gt.u32 	%p2, %r69, 1000;
	mul.wide.u32 	%rd5, %r69, 4;
	add.s64 	%rd1, %rd4, %rd5;
	mov.b32 	%r126, -1;
	or.pred  	%p3, %p1, %p2;
	mov.f32 	%f79, 0fFF7FFFFD;
	@%p3 bra 	$L__BB31_3;
	ld.global.nc.f32 	%f1, [%rd1];
	setp.le.f32 	%p4, %f1, 0fFF7FFFFD;
	selp.b32 	%r126, -1, %r69, %p4;
	@%p4 bra 	$L__BB31_3;
	mov.f32 	%f79, %f1;
$L__BB31_3:
	setp.ne.s32 	%p5, %r1, 0;
	setp.gt.u32 	%p6, %r69, 968;
	or.pred  	%p7, %p5, %p6;
	@%p7 bra 	$L__BB31_6;
	add.s32 	%r70, %r69, 32;
	ld.global.nc.f32 	%f3, [%rd1+128];
	setp.le.f32 	%p8, %f3, %f79;
	selp.b32 	%r126, %r126, %r70, %p8;
	@%p8 bra 	$L__BB31_6;
	mov.f32 	%f79, %f3;
$L__BB31_6:
	setp.ne.s32 	%p9, %r1, 0;
	setp.gt.u32 	%p10, %r69, 936;
	or.pred  	%p11, %p9, %p10;
	@%p11 bra 	$L__BB31_9;
	add.s32 	%r71, %r69, 64;
	ld.global.nc.f32 	%f5, [%rd1+256];
	setp.le.f32 	%p12, %f5, %f79;
	selp.b32 	%r126, %r126, %r71, %p12;
	@%p12 bra 	$L__BB31_9;
	mov.f32 	%f79, %f5;
$L__BB31_9:
	setp.ne.s32 	%p13, %r1, 0;
	setp.gt.u32 	%p14, %r69, 904;
	or.pred  	%p15, %p13, %p14;
	@%p15 bra 	$L__BB31_12;
	add.s32 	%r72, %r69, 96;
	ld.global.nc.f32 	%f7, [%rd1+384];
	setp.le.f32 	%p16, %f7, %f79;
	selp.b32 	%r126, %r126, %r72, %p16;
	@%p16 bra 	$L__BB31_12;
	mov.f32 	%f79, %f7;
$L__BB31_12:
	setp.ne.s32 	%p17, %r1, 0;
	setp.gt.u32 	%p18, %r69, 872;
	or.pred  	%p19, %p17, %p18;
	@%p19 bra 	$L__BB31_15;
	add.s32 	%r73, %r69, 128;
	ld.global.nc.f32 	%f9, [%rd1+512];
	setp.le.f32 	%p20, %f9, %f79;
	selp.b32 	%r126, %r126, %r73, %p20;
	@%p20 bra 	$L__BB31_15;
	mov.f32 	%f79, %f9;
$L__BB31_15:
	setp.ne.s32 	%p21, %r1, 0;
	setp.gt.u32 	%p22, %r69, 840;
	or.pred  	%p23, %p21, %p22;
	@%p23 bra 	$L__BB31_18;
	add.s32 	%r74, %r69, 160;
	ld.global.nc.f32 	%f11, [%rd1+640];
	setp.le.f32 	%p24, %f11, %f79;
	selp.b32 	%r126, %r126, %r74, %p24;
	@%p24 bra 	$L__BB31_18;
	mov.f32 	%f79, %f11;
$L__BB31_18:
	setp.ne.s32 	%p25, %r1, 0;
	setp.gt.u32 	%p26, %r69, 808;
	or.pred  	%p27, %p25, %p26;
	@%p27 bra 	$L__BB31_21;
	add.s32 	%r75, %r69, 192;
	ld.global.nc.f32 	%f13, [%rd1+768];
	setp.le.f32 	%p28, %f13, %f79;
	selp.b32 	%r126, %r126, %r75, %p28;
	@%p28 bra 	$L__BB31_21;
	mov.f32 	%f79, %f13;
$L__BB31_21:
	setp.ne.s32 	%p29, %r1, 0;
	setp.gt.u32 	%p30, %r69, 776;
	or.pred  	%p31, %p29, %p30;
	@%p31 bra 	$L__BB31_24;
	add.s32 	%r76, %r69, 224;
	ld.global.nc.f32 	%f15, [%rd1+896];
	setp.le.f32 	%p32, %f15, %f79;
	selp.b32 	%r126, %r126, %r76, %p32;
	@%p32 bra 	$L__BB31_24;
	mov.f32 	%f79, %f15;
$L__BB31_24:
	setp.ne.s32 	%p33, %r1, 0;
	setp.gt.u32 	%p34, %r69, 744;
	or.pred  	%p35, %p33, %p34;
	@%p35 bra 	$L__BB31_27;
	add.s32 	%r77, %r69, 256;
	ld.global.nc.f32 	%f17, [%rd1+1024];
	setp.le.f32 	%p36, %f17, %f79;
	selp.b32 	%r126, %r126, %r77, %p36;
	@%p36 bra 	$L__BB31_27;
	mov.f32 	%f79, %f17;
$L__BB31_27:
	setp.ne.s32 	%p37, %r1, 0;
	setp.gt.u32 	%p38, %r69, 712;
	or.pred  	%p39, %p37, %p38;
	@%p39 bra 	$L__BB31_30;
	add.s32 	%r78, %r69, 288;
	ld.global.nc.f32 	%f19, [%rd1+1152];
	setp.le.f32 	%p40, %f19, %f79;
	selp.b32 	%r126, %r126, %r78, %p40;
	@%p40 bra 	$L__BB31_30;
	mov.f32 	%f79, %f19;
$L__BB31_30:
	setp.ne.s32 	%p41, %r1, 0;
	setp.gt.u32 	%p42, %r69, 680;
	or.pred  	%p43, %p41, %p42;
	@%p43 bra 	$L__BB31_33;
	add.s32 	%r79, %r69, 320;
	ld.global.nc.f32 	%f21, [%rd1+1280];
	setp.le.f32 	%p44, %f21, %f79;
	selp.b32 	%r126, %r126, %r79, %p44;
	@%p44 bra 	$L__BB31_33;
	mov.f32 	%f79, %f21;
$L__BB31_33:
	setp.ne.s32 	%p45, %r1, 0;
	setp.gt.u32 	%p46, %r69, 648;
	or.pred  	%p47, %p45, %p46;
	@%p47 bra 	$L__BB31_36;
	add.s32 	%r80, %r69, 352;
	ld.global.nc.f32 	%f23, [%rd1+1408];
	setp.le.f32 	%p48, %f23, %f79;
	selp.b32 	%r126, %r126, %r80, %p48;
	@%p48 bra 	$L__BB31_36;
	mov.f32 	%f79, %f23;
$L__BB31_36:
	setp.ne.s32 	%p49, %r1, 0;
	setp.gt.u32 	%p50, %r69, 616;
	or.pred  	%p51, %p49, %p50;
	@%p51 bra 	$L__BB31_39;
	add.s32 	%r81, %r69, 384;
	ld.global.nc.f32 	%f25, [%rd1+1536];
	setp.le.f32 	%p52, %f25, %f79;
	selp.b32 	%r126, %r126, %r81, %p52;
	@%p52 bra 	$L__BB31_39;
	mov.f32 	%f79, %f25;
$L__BB31_39:
	setp.ne.s32 	%p53, %r1, 0;
	setp.gt.u32 	%p54, %r69, 584;
	or.pred  	%p55, %p53, %p54;
	@%p55 bra 	$L__BB31_42;
	add.s32 	%r82, %r69, 416;
	ld.global.nc.f32 	%f27, [%rd1+1664];
	setp.le.f32 	%p56, %f27, %f79;
	selp.b32 	%r126, %r126, %r82, %p56;
	@%p56 bra 	$L__BB31_42;
	mov.f32 	%f79, %f27;
$L__BB31_42:
	setp.ne.s32 	%p57, %r1, 0;
	setp.gt.u32 	%p58, %r69, 552;
	or.pred  	%p59, %p57, %p58;
	@%p59 bra 	$L__BB31_45;
	add.s32 	%r83, %r69, 448;
	ld.global.nc.f32 	%f29, [%rd1+1792];
	setp.le.f32 	%p60, %f29, %f79;
	selp.b32 	%r126, %r126, %r83, %p60;
	@%p60 bra 	$L__BB31_45;
	mov.f32 	%f79, %f29;
$L__BB31_45:
	setp.ne.s32 	%p61, %r1, 0;
	setp.gt.u32 	%p62, %r69, 520;
	or.pred  	%p63, %p61, %p62;
	@%p63 bra 	$L__BB31_48;
	add.s32 	%r84, %r69, 480;
	ld.global.nc.f32 	%f31, [%rd1+1920];
	setp.le.f32 	%p64, %f31, %f79;
	selp.b32 	%r126, %r126, %r84, %p64;
	@%p64 bra 	$L__BB31_48;
	mov.f32 	%f79, %f31;
$L__BB31_48:
	setp.ne.s32 	%p65, %r1, 0;
	setp.gt.u32 	%p66, %r69, 488;
	or.pred  	%p67, %p65, %p66;
	@%p67 bra 	$L__BB31_51;
	add.s32 	%r85, %r69, 512;
	ld.global.nc.f32 	%f33, [%rd1+2048];
	setp.le.f32 	%p68, %f33, %f79;
	selp.b32 	%r126, %r126, %r85, %p68;
	@%p68 bra 	$L__BB31_51;
	mov.f32 	%f79, %f33;
$L__BB31_51:
	setp.ne.s32 	%p69, %r1, 0;
	setp.gt.u32 	%p70, %r69, 456;
	or.pred  	%p71, %p69, %p70;
	@%p71 bra 	$L__BB31_54;
	add.s32 	%r86, %r69, 544;
	ld.global.nc.f32 	%f35, [%rd1+2176];
	setp.le.f32 	%p72, %f35, %f79;
	selp.b32 	%r126, %r126, %r86, %p72;
	@%p72 bra 	$L__BB31_54;
	mov.f32 	%f79, %f35;
$L__BB31_54:
	setp.ne.s32 	%p73, %r1, 0;
	setp.gt.u32 	%p74, %r69, 424;
	or.pred  	%p75, %p73, %p74;
	@%p75 bra 	$L__BB31_57;
	add.s32 	%r87, %r69, 576;
	ld.global.nc.f32 	%f37, [%rd1+2304];
	setp.le.f32 	%p76, %f37, %f79;
	selp.b32 	%r126, %r126, %r87, %p76;
	@%p76 bra 	$L__BB31_57;
	mov.f32 	%f79, %f37;
$L__BB31_57:
	setp.ne.s32 	%p77, %r1, 0;
	setp.gt.u32 	%p78, %r69, 392;
	or.pred  	%p79, %p77, %p78;
	@%p79 bra 	$L__BB31_60;
	add.s32 	%r88, %r69, 608;
	ld.global.nc.f32 	%f39, [%rd1+2432];
	setp.le.f32 	%p80, %f39, %f79;
	selp.b32 	%r126, %r126, %r88, %p80;
	@%p80 bra 	$L__BB31_60;
	mov.f32 	%f79, %f39;
$L__BB31_60:
	setp.ne.s32 	%p81, %r1, 0;
	setp.gt.u32 	%p82, %r69, 360;
	or.pred  	%p83, %p81, %p82;
	@%p83 bra 	$L__BB31_63;
	add.s32 	%r89, %r69, 640;
	ld.global.nc.f32 	%f41, [%rd1+2560];
	setp.le.f32 	%p84, %f41, %f79;
	selp.b32 	%r126, %r126, %r89, %p84;
	@%p84 bra 	$L__BB31_63;
	mov.f32 	%f79, %f41;
$L__BB31_63:
	setp.ne.s32 	%p85, %r1, 0;
	setp.gt.u32 	%p86, %r69, 328;
	or.pred  	%p87, %p85, %p86;
	@%p87 bra 	$L__BB31_66;
	add.s32 	%r90, %r69, 672;
	ld.global.nc.f32 	%f43, [%rd1+2688];
	setp.le.f32 	%p88, %f43, %f79;
	selp.b32 	%r126, %r126, %r90, %p88;
	@%p88 bra 	$L__BB31_66;
	mov.f32 	%f79, %f43;
$L__BB31_66:
	setp.ne.s32 	%p89, %r1, 0;
	setp.gt.u32 	%p90, %r69, 296;
	or.pred  	%p91, %p89, %p90;
	@%p91 bra 	$L__BB31_69;
	add.s32 	%r91, %r69, 704;
	ld.global.nc.f32 	%f45, [%rd1+2816];
	setp.le.f32 	%p92, %f45, %f79;
	selp.b32 	%r126, %r126, %r91, %p92;
	@%p92 bra 	$L__BB31_69;
	mov.f32 	%f79, %f45;
$L__BB31_69:
	setp.ne.s32 	%p93, %r1, 0;
	setp.gt.u32 	%p94, %r69, 264;
	or.pred  	%p95, %p93, %p94;
	@%p95 bra 	$L__BB31_72;
	add.s32 	%r92, %r69, 736;
	ld.global.nc.f32 	%f47, [%rd1+2944];
	setp.le.f32 	%p96, %f47, %f79;
	selp.b32 	%r126, %r126, %r92, %p96;
	@%p96 bra 	$L__BB31_72;
	mov.f32 	%f79, %f47;
$L__BB31_72:
	setp.ne.s32 	%p97, %r1, 0;
	setp.gt.u32 	%p98, %r69, 232;
	or.pred  	%p99, %p97, %p98;
	@%p99 bra 	$L__BB31_75;
	add.s32 	%r93, %r69, 768;
	ld.global.nc.f32 	%f49, [%rd1+3072];
	setp.le.f32 	%p100, %f49, %f79;
	selp.b32 	%r126, %r126, %r93, %p100;
	@%p100 bra 	$L__BB31_75;
	mov.f32 	%f79, %f49;
$L__BB31_75:
	setp.ne.s32 	%p101, %r1, 0;
	setp.gt.u32 	%p102, %r69, 200;
	or.pred  	%p103, %p101, %p102;
	@%p103 bra 	$L__BB31_78;
	add.s32 	%r94, %r69, 800;
	ld.global.nc.f32 	%f51, [%rd1+3200];
	setp.le.f32 	%p104, %f51, %f79;
	selp.b32 	%r126, %r126, %r94, %p104;
	@%p104 bra 	$L__BB31_78;
	mov.f32 	%f79, %f51;
$L__BB31_78:
	setp.ne.s32 	%p105, %r1, 0;
	setp.gt.u32 	%p106, %r69, 168;
	or.pred  	%p107, %p105, %p106;
	@%p107 bra 	$L__BB31_81;
	add.s32 	%r95, %r69, 832;
	ld.global.nc.f32 	%f53, [%rd1+3328];
	setp.le.f32 	%p108, %f53, %f79;
	selp.b32 	%r126, %r126, %r95, %p108;
	@%p108 bra 	$L__BB31_81;
	mov.f32 	%f79, %f53;
$L__BB31_81:
	setp.ne.s32 	%p109, %r1, 0;
	setp.gt.u32 	%p110, %r69, 136;
	or.pred  	%p111, %p109, %p110;
	@%p111 bra 	$L__BB31_84;
	add.s32 	%r96, %r69, 864;
	ld.global.nc.f32 	%f55, [%rd1+3456];
	setp.le.f32 	%p112, %f55, %f79;
	selp.b32 	%r126, %r126, %r96, %p112;
	@%p112 bra 	$L__BB31_84;
	mov.f32 	%f79, %f55;
$L__BB31_84:
	setp.ne.s32 	%p113, %r1, 0;
	setp.gt.u32 	%p114, %r69, 104;
	or.pred  	%p115, %p113, %p114;
	@%p115 bra 	$L__BB31_87;
	add.s32 	%r97, %r69, 896;
	ld.global.nc.f32 	%f57, [%rd1+3584];
	setp.le.f32 	%p116, %f57, %f79;
	selp.b32 	%r126, %r126, %r97, %p116;
	@%p116 bra 	$L__BB31_87;
	mov.f32 	%f79, %f57;
$L__BB31_87:
	setp.ne.s32 	%p117, %r1, 0;
	setp.gt.u32 	%p118, %r69, 72;
	or.pred  	%p119, %p117, %p118;
	@%p119 bra 	$L__BB31_90;
	add.s32 	%r98, %r69, 928;
	ld.global.nc.f32 	%f59, [%rd1+3712];
	setp.le.f32 	%p120, %f59, %f79;
	selp.b32 	%r126, %r126, %r98, %p120;
	@%p120 bra 	$L__BB31_90;
	mov.f32 	%f79, %f59;
$L__BB31_90:
	setp.ne.s32 	%p121, %r1, 0;
	setp.gt.u32 	%p122, %r69, 40;
	or.pred  	%p123, %p121, %p122;
	@%p123 bra 	$L__BB31_93;
	add.s32 	%r99, %r69, 960;
	ld.global.nc.f32 	%f61, [%rd1+3840];
	setp.le.f32 	%p124, %f61, %f79;
	selp.b32 	%r126, %r126, %r99, %p124;
	@%p124 bra 	$L__BB31_93;
	mov.f32 	%f79, %f61;
$L__BB31_93:
	setp.ne.s32 	%p125, %r1, 0;
	setp.gt.u32 	%p126, %r69, 8;
	or.pred  	%p127, %p125, %p126;
	@%p127 bra 	$L__BB31_96;
	add.s32 	%r100, %r69, 992;
	ld.global.nc.f32 	%f63, [%rd1+3968];
	setp.le.f32 	%p128, %f63, %f79;
	selp.b32 	%r126, %r126, %r100, %p128;
	@%p128 bra 	$L__BB31_96;
	mov.f32 	%f79, %f63;
$L__BB31_96:
	// begin inline asm
	activemask.b32 %r101;
	// end inline asm
	shfl.sync.down.b32	%r102|%p129, %r126, 16, 31, %r101;
	mov.b32 	%r103, %f79;
	shfl.sync.down.b32	%r104|%p130, %r103, 16, 31, %r101;
	mov.b32 	%f67, %r104;
	setp.ge.f32 	%p131, %f79, %f67;
	selp.b32 	%r105, %r126, %r102, %p131;
	selp.f32 	%f68, %f79, %f67, %p131;
	shfl.sync.down.b32	%r106|%p132, %r105, 8, 31, %r101;
	mov.b32 	%r107, %f68;
	shfl.sync.down.b32	%r108|%p133, %r107, 8, 31, %r101;
	mov.b32 	%f69, %r108;
	setp.ge.f32 	%p134, %f68, %f69;
	selp.b32 	%r109, %r105, %r106, %p134;
	selp.f32 	%f70, %f68, %f69, %p134;
	shfl.sync.down.b32	%r110|%p135, %r109, 4, 31, %r101;
	mov.b32 	%r111, %f70;
	shfl.sync.down.b32	%r112|%p136, %r111, 4, 31, %r101;
	mov.b32 	%f71, %r112;
	setp.ge.f32 	%p137, %f70, %f71;
	selp.b32 	%r113, %r109, %r110, %p137;
	selp.f32 	%f72, %f70, %f71, %p137;
	shfl.sync.down.b32	%r114|%p138, %r113, 2, 31, %r101;
	mov.b32 	%r115, %f72;
	shfl.sync.down.b32	%r116|%p139, %r115, 2, 31, %r101;
	mov.b32 	%f73, %r116;
	setp.ge.f32 	%p140, %f72, %f73;
	selp.b32 	%r117, %r113, %r114, %p140;
	selp.f32 	%f74, %f72, %f73, %p140;
	shfl.sync.down.b32	%r118|%p141, %r117, 1, 31, %r101;
	mov.b32 	%r119, %f74;
	shfl.sync.down.b32	%r120|%p142, %r119, 1, 31, %r101;
	mov.b32 	%f75, %r120;
	setp.ge.f32 	%p143, %f74, %f75;
	selp.b32 	%r121, %r117, %r118, %p143;
	selp.f32 	%f76, %f74, %f75, %p143;
	shfl.sync.idx.b32	%r67|%p144, %r121, 0, 31, %r101;
	mov.b32 	%r122, %f76;
	shfl.sync.idx.b32	%r123|%p145, %r122, 0, 31, %r101;
	or.b32  	%r124, %r1, %r69;
	setp.ne.s32 	%p146, %r124, 0;
	@%p146 bra 	$L__BB31_98;
	cvta.to.global.u64 	%rd6, %rd2;
	mul.wide.u32 	%rd7, %r1, 4;
	add.s64 	%rd8, %rd6, %rd7;
	st.global.u32 	[%rd8], %r67;
$L__BB31_98:
	ret;

}
	// .globl	fused_nn_conv2d_add_add_nn_relu_2_kernel0
.visible .entry fused_nn_conv2d_add_add_nn_relu_2_kernel0(
	.param .u64 .ptr .align 1 fused_nn_conv2d_add_add_nn_relu_2_kernel0_param_0,
	.param .u64 .ptr .align 1 fused_nn_conv2d_add_add_nn_relu_2_kernel0_param_1,
	.param .u64 .ptr .align 1 fused_nn_conv2d_add_add_nn_relu_2_kernel0_param_2,
	.param .u64 .ptr .align 1 fused_nn_conv2d_add_add_nn_relu_2_kernel0_param_3,
	.param .u64 .ptr .align 1 fused_nn_conv2d_add_add_nn_relu_2_kernel0_param_4
)
{
	.reg .pred 	%p<13>;
	.reg .b32 	%r<73>;
	.reg .b32 	%f<185>;
	.reg .b64 	%rd<22>;
	// demoted variable
	.shared .align 4 .b8 _ZZ41fused_nn_conv2d_add_add_nn_relu_2_kernel0E15pad_temp_shared[3584];
	// demoted variable
	.shared .align 4 .b8 _ZZ41fused_nn_conv2d_add_add_nn_relu_2_kernel0E18placeholder_shared[4096];
	ld.param.u64 	%rd6, [fused_nn_conv2d_add_add_nn_relu_2_kernel0_param_0];
	ld.param.u64 	%rd7, [fused_nn_conv2d_add_add_nn_relu_2_kernel0_param_1];
	ld.param.u64 	%rd3, [fused_nn_conv2d_add_add_nn_relu_2_kernel0_param_2];
	ld.param.u64 	%rd4, [fused_nn_conv2d_add_add_nn_relu_2_kernel0_param_3];
	ld.param.u64 	%rd5, [fused_nn_conv2d_add_add_nn_relu_2_kernel0_param_4];
	cvta.to.global.u64 	%rd1, %rd7;
	cvta.to.global.u64 	%rd2, %rd6;
	mov.u32 	%r1, %tid.z;
	shr.u32 	%r24, %r1, 2;
	mov.u32 	%r25, %ctaid.y;
	mul.lo.s32 	%r2, %r25, 112;
	and.b32  	%r26, %r1, 3;
	mov.u32 	%r3, %tid.x;
	add.s32 	%r27, %r2, %r3;
	mad.lo.s32 	%r28, %r24, 784, %r27;
	mad.lo.s32 	%r4, %r26, 28, %r28;
	mad.lo.s32 	%r5, %r1, 28, %r3;
	shl.b32 	%r29, %r1, 2;
	shl.b32 	%r30, %r3, 1;
	shl.b32 	%r31, %r1, 5;
	add.s32 	%r6, %r31, %r30;
	mov.u32 	%r7, %ctaid.z;
	shl.b32 	%r32, %r3, 5;
	and.b32  	%r33, %r32, 384;
	and.b32  	%r34, %r30, 6;
	or.b32  	%r8, %r34, %r33;
	shl.b32 	%r35, %r6, 2;
	mov.u32 	%r36, _ZZ41fused_nn_conv2d_add_add_nn_relu_2_kernel0E18placeholder_shared;
	add.s32 	%r9, %r36, %r35;
	or.b32  	%r37, %r30, 1;
	shr.u32 	%r38, %r30, 3;
	add.s32 	%r10, %r29, %r38;
	and.b32  	%r39, %r37, 7;
	or.b32  	%r11, %r39, %r33;
	mov.b32 	%r69, 0;
	mov.f32 	%f169, 0f00000000;
	mov.f32 	%f170, %f169;
	mov.f32 	%f171, %f169;
	mov.f32 	%f172, %f169;
	mov.f32 	%f173, %f169;
	mov.f32 	%f174, %f169;
	mov.f32 	%f175, %f169;
	mov.f32 	%f176, %f169;
	mov.f32 	%f177, %f169;
	mov.f32 	%f178, %f169;
	mov.f32 	%f179, %f169;
	mov.f32 	%f180, %f169;
	mov.f32 	%f181, %f169;
	mov.f32 	%f182, %f169;
	mov.f32 	%f183, %f169;
	mov.f32 	%f184, %f169;
$L__BB32_1:
	setp.gt.u32 	%p1, %r3, 15;
	setp.gt.u32 	%p2, %r6, 1023;
	shl.b32 	%r42, %r1, 2;
	shr.u32 	%r43, %r3, 2;
	add.s32 	%r44, %r42, %r43;
	setp.gt.u32 	%p3, %r44, 127;
	bar.sync 	0;
	mad.lo.s32 	%r45, %r69, 6272, %r4;
	mul.wide.u32 	%rd8, %r45, 4;
	add.s64 	%rd9, %rd2, %rd8;
	ld.global.nc.f32 	%f50, [%rd9];
	shl.b32 	%r46, %r5, 2;
	mov.u32 	%r47, _ZZ41fused_nn_conv2d_add_add_nn_relu_2_kernel0E15pad_temp_shared;
	add.s32 	%r48, %r47, %r46;
	st.shared.f32 	[%r48], %f50;
	shl.b32 	%r49, %r69, 3;
	shl.b32 	%r50, %r7, 14;
	shl.b32 	%r51, %r1, 9;
	add.s32 	%r52, %r50, %r51;
	add.s32 	%r13, %r52, %r49;
	or.pred  	%p4, %p3, %p2;
	or.pred  	%p5, %p4, %p1;
	@%p5 bra 	$L__BB32_3;
	add.s32 	%r53, %r13, %r8;
	mul.wide.u32 	%rd10, %r53, 4;
	add.s64 	%rd11, %rd1, %rd10;
	ld.global.nc.f32 	%f51, [%rd11];
	st.shared.f32 	[%r9], %f51;
$L__BB32_3:
	setp.gt.u32 	%p6, %r6, 1022;
	setp.gt.u32 	%p7, %r10, 127;
	or.pred  	%p9, %p7, %p6;
	or.pred  	%p10, %p9, %p1;
	@%p10 bra 	$L__BB32_5;
	add.s32 	%r56, %r13, %r11;
	mul.wide.u32 	%rd12, %r56, 4;
	add.s64 	%rd13, %rd1, %rd12;
	ld.global.nc.f32 	%f52, [%rd13];
	st.shared.f32 	[%r9+4], %f52;
$L__BB32_5:
	shl.b32 	%r58, %r1, 5;
	mov.u32 	%r59, _ZZ41fused_nn_conv2d_add_add_nn_relu_2_kernel0E18placeholder_shared;
	add.s32 	%r60, %r58, %r59;
	add.s32 	%r71, %r60, 2048;
	shl.b32 	%r61, %r3, 2;
	mov.u32 	%r62, _ZZ41fused_nn_conv2d_add_add_nn_relu_2_kernel0E15pad_temp_shared;
	add.s32 	%r63, %r61, %r62;
	add.s32 	%r70, %r63, 448;
	bar.sync 	0;
	mov.b32 	%r72, 2048;
$L__BB32_6:
	ld.shared.f32 	%f53, [%r71+1024];
	ld.shared.f32 	%f54, [%r71];
	ld.shared.f32 	%f55, [%r71+-1024];
	ld.shared.f32 	%f56, [%r71+-2048];
	ld.shared.f32 	%f57, [%r70+-448];
	fma.rn.f32 	%f58, %f57, %f56, %f184;
	fma.rn.f32 	%f59, %f57, %f55, %f180;
	fma.rn.f32 	%f60, %f57, %f54, %f176;
	fma.rn.f32 	%f61, %f57, %f53, %f172;
	ld.shared.f32 	%f62, [%r70+-336];
	fma.rn.f32 	%f63, %f62, %f56, %f183;
	fma.rn.f32 	%f64, %f62, %f55, %f179;
	fma.rn.f32 	%f65, %f62, %f54, %f175;
	fma.rn.f32 	%f66, %f62, %f53, %f171;
	ld.shared.f32 	%f67, [%r70+-224];
	fma.rn.f32 	%f68, %f67, %f56, %f182;
	fma.rn.f32 	%f69, %f67, %f55, %f178;
	fma.rn.f32 	%f70, %f67, %f54, %f174;
	fma.rn.f32 	%f71, %f67, %f53, %f170;
	ld.shared.f32 	%f72, [%r70+-112];
	fma.rn.f32 	%f73, %f72, %f56, %f181;
	fma.rn.f32 	%f74, %f72, %f55, %f177;
	fma.rn.f32 	%f75, %f72, %f54, %f173;
	fma.rn.f32 	%f76, %f72, %f53, %f169;
	ld.shared.f32 	%f77, [%r71+1028];
	ld.shared.f32 	%f78, [%r71+4];
	ld.shared.f32 	%f79, [%r71+-1020];
	ld.shared.f32 	%f80, [%r71+-2044];
	ld.shared.f32 	%f81, [%r70];
	fma.rn.f32 	%f184, %f81, %f80, %f58;
	fma.rn.f32 	%f180, %f81, %f79, %f59;
	fma.rn.f32 	%f176, %f81, %f78, %f60;
	fma.rn.f32 	%f172, %f81, %f77, %f61;
	ld.shared.f32 	%f82, [%r70+112];
	fma.rn.f32 	%f183, %f82, %f80, %f63;
	fma.rn.f32 	%f179, %f82, %f79, %f64;
	fma.rn.f32 	%f175, %f82, %f78, %f65;
	fma.rn.f32 	%f171, %f82, %f77, %f66;
	ld.shared.f32 	%f83, [%r70+224];
	fma.rn.f32 	%f182, %f83, %f80, %f68;
	fma.rn.f32 	%f178, %f83, %f79, %f69;
	fma.rn.f32 	%f174, %f83, %f78, %f70;
	fma.rn.f32 	%f170, %f83, %f77, %f71;
	ld.shared.f32 	%f84, [%r70+336];
	fma.rn.f32 	%f181, %f84, %f80, %f73;
	fma.rn.f32 	%f177, %f84, %f79, %f74;
	fma.rn.f32 	%f173, %f84, %f78, %f75;
	fma.rn.f32 	%f169, %f84, %f77, %f76;
	add.s32 	%r72, %r72, 8;
	add.s32 	%r71, %r71, 8;
	add.s32 	%r70, %r70, 896;
	setp.ne.s32 	%p11, %r72, 2080;
	@%p11 bra 	$L__BB32_6;
	add.s32 	%r69, %r69, 1;
	setp.ne.s32 	%p12, %r69, 16;
	@%p12 bra 	$L__BB32_1;
	cvta.to.global.u64 	%rd14, %rd4;
	shl.b32 	%r64, %r7, 7;
	or.b32  	%r65, %r64, %r1;
	mul.wide.u32 	%rd15, %r65, 4;
	add.s64 	%rd16, %rd14, %rd15;
	mad.lo.s32 	%r66, %r1, 756, %r5;
	mad.lo.s32 	%r67, %r7, 100352, %r66;
	add.s32 	%r68, %r67, %r2;
	ld.global.nc.f32 	%f85, [%rd16+384];
	ld.global.nc.f32 	%f86, [%rd16+256];
	ld.global.nc.f32 	%f87, [%rd16+128];
	ld.global.nc.f32 	%f88, [%rd16];
	cvta.to.global.u64 	%rd17, %rd5;
	cvta.to.global.u64 	%rd18, %rd3;
	add.f32 	%f89, %f184, %f88;
	mul.wide.u32 	%rd19, %r68, 4;
	add.s64 	%rd20, %rd17, %rd19;
	ld.global.nc.f32 	%f90, [%rd20];
	add.f32 	%f91, %f89, %f90;
	max.f32 	%f92, %f91, 0f00000000;
	add.s64 	%rd21, %rd18, %rd19;
	st.global.f32 	[%rd21], %f92;
	add.f32 	%f93, %f180, %f87;
	ld.global.nc.f32 	%f94, [%rd20+100352];
	add.f32 	%f95, %f93, %f94;
	max.f32 	%f96, %f95, 0f00000000;
	st.global.f32 	[%rd21+100352], %f96;
	add.f32 	%f97, %f176, %f86;
	ld.global.nc.f32 	%f98, [%rd20+200704];
	add.f32 	%f99, %f97, %f98;
	max.f32 	%f100, %f99, 0f00000000;
	st.global.f32 	[%rd21+200704], %f100;
	add.f32 	%f101, %f172, %f85;
	ld.global.nc.f32 	%f102, [%rd20+301056];
	add.f32 	%f103, %f101, %f102;
	max.f32 	%f104, %f103, 0f00000000;
	st.global.f32 	[%rd21+301056], %f104;
	add.f32 	%f105, %f183, %f88;
	ld.global.nc.f32 	%f106, [%rd20+112];
	add.f32 	%f107, %f105, %f106;
	max.f32 	%f108, %f107, 0f00000000;
	st.global.f32 	[%rd21+112], %f108;
	add.f32 	%f109, %f179, %f87;
	ld.global.nc.f32 	%f110, [%rd20+100464];
	add.f32 	%f111, %f109, %f110;
	max.f32 	%f112, %f111, 0f00000000;
	st.global.f32 	[%rd21+100464], %f112;
	add.f32 	%f113, %f175, %f86;
	ld.global.nc.f32 	%f114, [%rd20+200816];
	add.f32 	%f115, %f113, %f114;
	max.f32 	%f116, %f115, 0f00000000;
	st.global.f32 	[%rd21+200816], %f116;
	add.f32 	%f117, %f171, %f85;
	ld.global.nc.f32 	%f118, [%rd20+301168];
	add.f32 	%f119, %f117, %f118;
	max.f32 	%f120, %f119, 0f00000000;
	st.global.f32 	[%rd21+301168], %f120;
	add.f32 	%f121, %f182, %f88;
	ld.global.nc.f32 	%f122, [%rd20+224];
	add.f32 	%f123, %f121, %f122;
	max.f32 	%f124, %f123, 0f00000000;
	st.global.f32 	[%rd21+224], %f124;
	add.f32 	%f125, %f178, %f87;
	ld.global.nc.f32 	%f126, [%rd20+100576];
	add.f32 	%f127, %f125, %f126;
	max.f32 	%f128, %f127, 0f00000000;
	st.global.f32 	[%rd21+100576], %f128;
	add.f32 	%f129, %f174, %f86;
	ld.global.nc.f32 	%f130, [%rd20+200928];
	add.f32 	%f131, %f129, %f130;
	max.f32 	%f132, %f131, 0f00000000;
	st.global.f32 	[%rd21+200928], %f132;
	add.f32 	%f133, %f170, %f85;
	ld.global.nc.f32 	%f134, [%rd20+301280];
	add.f32 	%f135, %f133, %f134;
	max.f32 	%f136, %f135, 0f00000000;
	st.global.f32 	[%rd21+301280], %f136;
	add.f32 	%f137, %f181, %f88;
	ld.global.nc.f32 	%f138, [%rd20+336];
	add.f32 	%f139, %f137, %f138;
	max.f32 	%f140, %f139, 0f00000000;
	st.global.f32 	[%rd21+336], %f140;
	add.f32 	%f141, %f177, %f87;
	ld.global.nc.f32 	%f142, [%rd20+100688];
	add.f32 	%f143, %f141, %f142;
	max.f32 	%f144, %f143, 0f00000000;
	st.global.f32 	[%rd21+100688], %f144;
	add.f32 	%f145, %f173, %f86;
	ld.global.nc.f32 	%f146, [%rd20+201040];
	add.f32 	%f147, %f145, %f146;
	max.f32 	%f148, %f147, 0f00000000;
	st.global.f32 	[%rd21+201040], %f148;
	add.f32 	%f149, %f169, %f85;
	ld.global.nc.f32 	%f150, [%rd20+301392];
	add.f32 	%f151, %f149, %f150;
	max.f32 	%f152, %f151, 0f00000000;
	st.global.f32 	[%rd21+301392], %f152;
	ret;

}
	// .globl	fused_nn_conv2d_add_nn_relu_11_kernel0
.visible .entry fused_nn_conv2d_add_nn_relu_11_kernel0(
	.param .u64 .ptr .align 1 fused_nn_conv2d_add_nn_relu_11_kernel0_param_0,
	.param .u64 .ptr .align 1 fused_nn_conv2d_add_nn_relu_11_kernel0_param_1,
	.param .u64 .ptr .align 1 fused_nn_conv2d_add_nn_relu_11_kernel0_param_2,
	.param .u64 .ptr .align 1 fused_nn_conv2d_add_nn_relu_11_kernel0_param_3
)
{
	.reg .pred 	%p<34>;
	.reg .b16 	%rs<50>;
	.reg .b32 	%r<149>;
	.reg .b32 	%f<541>;
	.reg .b64 	%rd<37>;
	// demoted variable
	.shared .align 4 .b8 _ZZ38fused_nn_conv2d_add_nn_relu_11_kernel0E15pad_temp_shared[916];
	// demoted variable
	.shared .align 4 .b8 _ZZ38fused_nn_conv2d_add_nn_relu_11_kernel0E18placeholder_shared[1792];
	mov.u32 	%r21, %tid.z;
	mov.u32 	%r22, %tid.x;
	shl.b32 	%r24, %r22, 1;
	mad.lo.s32 	%r25, %r21, 29, %r24;
	shl.b32 	%r26, %r21, 3;
	setp.lt.u32 	%p3, %r25, 229;
	setp.lt.u32 	%p4, %r22, 15;
	and.pred  	%p1, %p3, %p4;
	setp.lt.u32 	%p5, %r25, 228;
	setp.lt.u32 	%p6, %r22, 14;
	and.pred  	%p2, %p5, %p6;
	cvt.u16.u32 	%rs1, %r22;
	shl.b16 	%rs2, %rs1, 2;
	mul.hi.u16 	%rs3, %rs2, 9363;
	cvt.u32.u16 	%r27, %rs3;
	add.s32 	%r1, %r26, %r27;
	mul.wide.u16 	%r28, %rs3, 147;
	mul.lo.s16 	%rs4, %rs1, 148;
	shr.u16 	%rs5, %rs4, 8;
	sub.s16 	%rs6, %rs2, %rs5;
	and.b16  	%rs7, %rs6, 254;
	shr.u16 	%rs8, %rs7, 1;
	add.s16 	%rs9, %rs8, %rs5;
	and.b16  	%rs10, %rs9, 252;
	shr.u16 	%rs11, %rs10, 2;
	mul.lo.s16 	%rs12, %rs11, 7;
	sub.s16 	%rs13, %rs2, %rs12;
	cvt.u32.u16 	%r29, %rs13;
	and.b32  	%r30, %r29, 255;
	add.s32 	%r2, %r28, %r30;
	or.b16  	%rs14, %rs2, 1;
	mul.hi.u16 	%rs15, %rs14, 9363;
	cvt.u32.u16 	%r31, %rs15;
	add.s32 	%r3, %r26, %r31;
	mul.wide.u16 	%r32, %rs15, 147;
	mul.lo.s16 	%rs16, %rs14, 37;
	shr.u16 	%rs17, %rs16, 8;
	sub.s16 	%rs18, %rs14, %rs17;
	and.b16  	%rs19, %rs18, 254;
	shr.u16 	%rs20, %rs19, 1;
	add.s16 	%rs21, %rs20, %rs17;
	and.b16  	%rs22, %rs21, 252;
	shr.u16 	%rs23, %rs22, 2;
	mul.lo.s16 	%rs24, %rs23, 7;
	sub.s16 	%rs25, %rs14, %rs24;
	cvt.u32.u16 	%r33, %rs25;
	and.b32  	%r34, %r33, 255;
	add.s32 	%r4, %r32, %r34;
	or.b16  	%rs26, %rs2, 2;
	mul.hi.u16 	%rs27, %rs26, 9363;
	cvt.u32.u16 	%r35, %rs27;
	add.s32 	%r5, %r26, %r35;
	mul.wide.u16 	%r36, %rs27, 147;
	mul.lo.s16 	%rs28, %rs26, 37;
	shr.u16 	%rs29, %rs28, 8;
	sub.s16 	%rs30, %rs26, %rs29;
	and.b16  	%rs31, %rs30, 254;
	shr.u16 	%rs32, %rs31, 1;
	add.s16 	%rs33, %rs32, %rs29;
	and.b16  	%rs34, %rs33, 252;
	shr.u16 	%rs35, %rs34, 2;
	mul.lo.s16 	%rs36, %rs35, 7;
	sub.s16 	%rs37, %rs26, %rs36;
	cvt.u32.u16 	%r37, %rs37;
	and.b32  	%r38, %r37, 255;
	add.s32 	%r6, %r36, %r38;
	or.b16  	%rs38, %rs2, 3;
	mul.hi.u16 	%rs39, %rs38, 9363;
	cvt.u32.u16 	%r39, %rs39;
	add.s32 	%r7, %r26, %r39;
	mul.wide.u16 	%r40, %rs39, 147;
	mul.lo.s16 	%rs40, %rs38, 37;
	shr.u16 	%rs41, %rs40, 8;
	sub.s16 	%rs42, %rs38, %rs41;
	and.b16  	%rs43, %rs42, 254;
	shr.u16 	%rs44, %rs43, 1;
	add.s16 	%rs45, %rs44, %rs41;
	and.b16  	%rs46, %rs45, 252;
	shr.u16 	%rs47, %rs46, 2;
	mul.lo.s16 	%rs48, %rs47, 7;
	sub.s16 	%rs49, %rs38, %rs48;
	cvt.u32.u16 	%r41, %rs49;
	and.b32  	%r42, %r41, 255;
	add.s32 	%r8, %r40, %r42;
	mov.b32 	%r145, 0;
	mov.f32 	%f485, 0f00000000;
	not.pred 	%p7, %p1;
	not.pred 	%p9, %p2;
	mov.f32 	%f486, %f485;
	mov.f32 	%f487, %f485;
	mov.f32 	%f488, %f485;
	mov.f32 	%f489, %f485;
	mov.f32 	%f490, %f485;
	mov.f32 	%f491, %f485;
	mov.f32 	%f492, %f485;
	mov.f32 	%f493, %f485;
	mov.f32 	%f494, %f485;
	mov.f32 	%f495, %f485;
	mov.f32 	%f496, %f485;
	mov.f32 	%f497, %f485;
	mov.f32 	%f498, %f485;
	mov.f32 	%f499, %f485;
	mov.f32 	%f500, %f485;
	mov.f32 	%f501, %f485;
	mov.f32 	%f502, %f485;
	mov.f32 	%f503, %f485;
	mov.f32 	%f504, %f485;
	mov.f32 	%f505, %f485;
	mov.f32 	%f506, %f485;
	mov.f32 	%f507, %f485;
	mov.f32 	%f508, %f485;
	mov.f32 	%f509, %f485;
	mov.f32 	%f510, %f485;
	mov.f32 	%f511, %f485;
	mov.f32 	%f512, %f485;
	mov.f32 	%f513, %f485;
	mov.f32 	%f514, %f485;
	mov.f32 	%f515, %f485;
	mov.f32 	%f516, %f485;
	mov.f32 	%f517, %f485;
	mov.f32 	%f518, %f485;
	mov.f32 	%f519, %f485;
	mov.f32 	%f520, %f485;
	mov.f32 	%f521, %f485;
	mov.f32 	%f522, %f485;
	mov.f32 	%f523, %f485;
	mov.f32 	%f524, %f485;
	mov.f32 	%f525, %f485;
	mov.f32 	%f526, %f485;
	mov.f32 	%f527, %f485;
	mov.f32 	%f528, %f485;
	mov.f32 	%f529, %f485;
	mov.f32 	%f530, %f485;
	mov.f32 	%f531, %f485;
	mov.f32 	%f532, %f485;
	mov.f32 	%f533, %f485;
	mov.f32 	%f534, %f485;
	mov.f32 	%f535, %f485;
	mov.f32 	%f536, %f485;
	mov.f32 	%f537, %f485;
	mov.f32 	%f538, %f485;
	mov.f32 	%f539, %f485;
	mov.f32 	%f540, %f485;
$L__BB33_1:
	mov.b32 	%r146, 0;
$L__BB33_2:
	mov.u32 	%r11, %tid.x;
	bar.sync 	0;
	@%p7 bra 	$L__BB33_6;
	mov.u32 	%r44, %ctaid.y;
	shl.b32 	%r45, %r44, 1;
	add.s32 	%r46, %r45, %r146;
	add.s32 	%r47, %r46, -3;
	mov.u32 	%r48, %tid.z;
	shl.b32 	%r49, %r11, 1;
	mad.lo.s32 	%r50, %r48, 29, %r49;
	add.s32 	%r52, %r50, -3;
	max.u32 	%r53, %r47, %r52;
	setp.gt.u32 	%p8, %r53, 223;
	mov.f32 	%f483, 0f00000000;
	@%p8 bra 	$L__BB33_5;
	ld.param.u64 	%rd29, [fused_nn_conv2d_add_nn_relu_11_kernel0_param_0];
	mov.u32 	%r54, %tid.z;
	shl.b32 	%r55, %r11, 1;
	mad.lo.s32 	%r56, %r54, 29, %r55;
	mov.u32 	%r57, %ctaid.y;
	mad.lo.s32 	%r58, %r57, 448, %r56;
	mad.lo.s32 	%r59, %r145, 50176, %r58;
	mad.lo.s32 	%r60, %r146, 224, %r59;
	add.s32 	%r61, %r60, -675;
	cvta.to.global.u64 	%rd5, %rd29;
	mul.wide.s32 	%rd6, %r61, 4;
	add.s64 	%rd7, %rd5, %rd6;
	ld.global.nc.f32 	%f483, [%rd7];
$L__BB33_5:
	mov.u32 	%r62, %tid.z;
	shl.b32 	%r63, %r11, 1;
	mad.lo.s32 	%r64, %r62, 29, %r63;
	shl.b32 	%r65, %r64, 2;
	mov.u32 	%r66, _ZZ38fused_nn_conv2d_add_nn_relu_11_kernel0E15pad_temp_shared;
	add.s32 	%r67, %r66, %r65;
	st.shared.f32 	[%r67], %f483;
$L__BB33_6:
	@%p9 bra 	$L__BB33_10;
	mov.u32 	%r68, %ctaid.y;
	shl.b32 	%r69, %r68, 1;
	add.s32 	%r70, %r69, %r146;
	add.s32 	%r71, %r70, -3;
	mov.u32 	%r72, %tid.z;
	shl.b32 	%r73, %r11, 1;
	mad.lo.s32 	%r74, %r72, 29, %r73;
	add.s32 	%r76, %r74, -2;
	max.u32 	%r77, %r71, %r76;
	setp.gt.u32 	%p10, %r77, 223;
	mov.f32 	%f484, 0f00000000;
	@%p10 bra 	$L__BB33_9;
	ld.param.u64 	%rd30, [fused_nn_conv2d_add_nn_relu_11_kernel0_param_0];
	mov.u32 	%r78, %tid.z;
	shl.b32 	%r79, %r11, 1;
	mad.lo.s32 	%r80, %r78, 29, %r79;
	mov.u32 	%r81, %ctaid.y;
	mad.lo.s32 	%r82, %r81, 448, %r80;
	mad.lo.s32 	%r83, %r145, 50176, %r82;
	mad.lo.s32 	%r84, %r146, 224, %r83;
	add.s32 	%r85, %r84, -675;
	cvta.to.global.u64 	%rd8, %rd30;
	mul.wide.s32 	%rd9, %r85, 4;
	add.s64 	%rd10, %rd8, %rd9;
	ld.global.nc.f32 	%f484, [%rd10+4];
$L__BB33_9:
	mov.u32 	%r86, %tid.z;
	shl.b32 	%r87, %r11, 1;
	mad.lo.s32 	%r88, %r86, 29, %r87;
	shl.b32 	%r89, %r88, 2;
	mov.u32 	%r90, _ZZ38fused_nn_conv2d_add_nn_relu_11_kernel0E15pad_temp_shared;
	add.s32 	%r91, %r90, %r89;
	st.shared.f32 	[%r91+4], %f484;
$L__BB33_10:
	mov.u32 	%r92, %tid.z;
	shl.b32 	%r94, %r11, 2;
	mad.lo.s32 	%r95, %r92, 56, %r94;
	setp.gt.u32 	%p11, %r95, 447;
	setp.gt.u32 	%p12, %r1, 63;
	setp.gt.u32 	%p13, %r11, 13;
	or.pred  	%p14, %p12, %p11;
	or.pred  	%p15, %p14, %p13;
	@%p15 bra 	$L__BB33_12;
	ld.param.u64 	%rd31, [fused_nn_conv2d_add_nn_relu_11_kernel0_param_1];
	mov.u32 	%r96, %tid.z;
	mul.lo.s32 	%r97, %r96, 1176;
	mad.lo.s32 	%r98, %r145, 49, %r97;
	mad.lo.s32 	%r99, %r146, 7, %r98;
	add.s32 	%r100, %r99, %r2;
	cvta.to.global.u64 	%rd11, %rd31;
	mul.wide.u32 	%rd12, %r100, 4;
	add.s64 	%rd13, %rd11, %rd12;
	ld.global.nc.f32 	%f232, [%rd13];
	shl.b32 	%r101, %r95, 2;
	mov.u32 	%r102, _ZZ38fused_nn_conv2d_add_nn_relu_11_kernel0E18placeholder_shared;
	add.s32 	%r103, %r102, %r101;
	st.shared.f32 	[%r103], %f232;
$L__BB33_12:
	setp.gt.u32 	%p16, %r95, 446;
	setp.gt.u32 	%p17, %r3, 63;
	or.pred  	%p19, %p17, %p16;
	or.pred  	%p20, %p19, %p13;
	@%p20 bra 	$L__BB33_14;
	ld.param.u64 	%rd32, [fused_nn_conv2d_add_nn_relu_11_kernel0_param_1];
	mov.u32 	%r105, %tid.z;
	mul.lo.s32 	%r106, %r105, 1176;
	mad.lo.s32 	%r107, %r145, 49, %r106;
	mad.lo.s32 	%r108, %r146, 7, %r107;
	add.s32 	%r109, %r108, %r4;
	cvta.to.global.u64 	%rd14, %rd32;
	mul.wide.u32 	%rd15, %r109, 4;
	add.s64 	%rd16, %rd14, %rd15;
	ld.global.nc.f32 	%f233, [%rd16];
	shl.b32 	%r110, %r95, 2;
	mov.u32 	%r111, _ZZ38fused_nn_conv2d_add_nn_relu_11_kernel0E18placeholder_shared;
	add.s32 	%r112, %r111, %r110;
	st.shared.f32 	[%r112+4], %f233;
$L__BB33_14:
	setp.gt.u32 	%p21, %r95, 445;
	setp.gt.u32 	%p22, %r5, 63;
	setp.gt.u32 	%p23, %r11, 13;
	or.pred  	%p24, %p22, %p21;
	or.pred  	%p25, %p24, %p23;
	@%p25 bra 	$L__BB33_16;
	ld.param.u64 	%rd33, [fused_nn_conv2d_add_nn_relu_11_kernel0_param_1];
	mov.u32 	%r114, %tid.z;
	mul.lo.s32 	%r115, %r114, 1176;
	mad.lo.s32 	%r116, %r145, 49, %r115;
	mad.lo.s32 	%r117, %r146, 7, %r116;
	add.s32 	%r118, %r117, %r6;
	cvta.to.global.u64 	%rd17, %rd33;
	mul.wide.u32 	%rd18, %r118, 4;
	add.s64 	%rd19, %rd17, %rd18;
	ld.global.nc.f32 	%f234, [%rd19];
	shl.b32 	%r119, %r95, 2;
	mov.u32 	%r120, _ZZ38fused_nn_conv2d_add_nn_relu_11_kernel0E18placeholder_shared;
	add.s32 	%r121, %r120, %r119;
	st.shared.f32 	[%r121+8], %f234;
$L__BB33_16:
	setp.gt.u32 	%p26, %r95, 444;
	setp.gt.u32 	%p27, %r7, 63;
	or.pred  	%p29, %p27, %p26;
	or.pred  	%p30, %p29, %p23;
	@%p30 bra 	$L__BB33_18;
	ld.param.u64 	%rd34, [fused_nn_conv2d_add_nn_relu_11_kernel0_param_1];
	mov.u32 	%r123, %tid.z;
	mul.lo.s32 	%r124, %r123, 1176;
	mad.lo.s32 	%r125, %r145, 49, %r124;
	mad.lo.s32 	%r126, %r146, 7, %r125;
	add.s32 	%r127, %r126, %r8;
	cvta.to.global.u64 	%rd20, %rd34;
	mul.wide.u32 	%rd21, %r127, 4;
	add.s64 	%rd22, %rd20, %rd21;
	ld.global.nc.f32 	%f235, [%rd22];
	shl.b32 	%r128, %r95, 2;
	mov.u32 	%r129, _ZZ38fused_nn_conv2d_add_nn_relu_11_kernel0E18placeholder_shared;
	add.s32 	%r130, %r129, %r128;
	st.shared.f32 	[%r130+12], %f235;
$L__BB33_18:
	shl.b32 	%r132, %r11, 3;
	mov.u32 	%r133, _ZZ38fused_nn_conv2d_add_nn_relu_11_kernel0E15pad_temp_shared;
	add.s32 	%r134, %r132, %r133;
	add.s32 	%r147, %r134, 384;
	bar.sync 	0;
	mov.b32 	%r148, 768;
$L__BB33_19:
	ld.shared.f32 	%f236, [%r147+384];
	ld.shared.f32 	%f237, [%r147+256];
	ld.shared.f32 	%f238, [%r147+128];
	ld.shared.f32 	%f239, [%r147];
	ld.shared.f32 	%f240, [%r147+-128];
	ld.shared.f32 	%f241, [%r147+-256];
	ld.shared.f32 	%f242, [%r147+-384];
	mov.u32 	%r135, %tid.z;
	mov.u32 	%r136, _ZZ38fused_nn_conv2d_add_nn_relu_11_kernel0E18placeholder_shared;
	mad.lo.s32 	%r137, %r135, 56, %r136;
	add.s32 	%r138, %r137, %r148;
	ld.shared.f32 	%f243, [%r138+-768];
	fma.rn.f32 	%f540, %f242, %f243, %f540;
	ld.shared.f32 	%f244, [%r138+-320];
	fma.rn.f32 	%f526, %f242, %f244, %f526;
	ld.shared.f32 	%f245, [%r138+128];
	fma.rn.f32 	%f512, %f242, %f245, %f512;
	ld.shared.f32 	%f246, [%r138+576];
	fma.rn.f32 	%f498, %f242, %f246, %f498;
	fma.rn.f32 	%f538, %f241, %f243, %f538;
	fma.rn.f32 	%f524, %f241, %f244, %f524;
	fma.rn.f32 	%f510, %f241, %f245, %f510;
	fma.rn.f32 	%f496, %f241, %f246, %f496;
	fma.rn.f32 	%f536, %f240, %f243, %f536;
	fma.rn.f32 	%f522, %f240, %f244, %f522;
	fma.rn.f32 	%f508, %f240, %f245, %f508;
	fma.rn.f32 	%f494, %f240, %f246, %f494;
	fma.rn.f32 	%f534, %f239, %f243, %f534;
	fma.rn.f32 	%f520, %f239, %f244, %f520;
	fma.rn.f32 	%f506, %f239, %f245, %f506;
	fma.rn.f32 	%f492, %f239, %f246, %f492;
	fma.rn.f32 	%f532, %f238, %f243, %f532;
	fma.rn.f32 	%f518, %f238, %f244, %f518;
	fma.rn.f32 	%f504, %f238, %f245, %f504;
	fma.rn.f32 	%f490, %f238, %f246, %f490;
	fma.rn.f32 	%f530, %f237, %f243, %f530;
	fma.rn.f32 	%f516, %f237, %f244, %f516;
	fma.rn.f32 	%f502, %f237, %f245, %f502;
	fma.rn.f32 	%f488, %f237, %f246, %f488;
	fma.rn.f32 	%f528, %f236, %f243, %f528;
	fma.rn.f32 	%f514, %f236, %f244, %f514;
	fma.rn.f32 	%f500, %f236, %f245, %f500;
	fma.rn.f32 	%f486, %f236, %f246, %f486;
	ld.shared.f32 	%f247, [%r138+-740];
	fma.rn.f32 	%f539, %f242, %f247, %f539;
	ld.shared.f32 	%f248, [%r138+-292];
	fma.rn.f32 	%f525, %f242, %f248, %f525;
	ld.shared.f32 	%f249, [%r138+156];
	fma.rn.f32 	%f511, %f242, %f249, %f511;
	ld.shared.f32 	%f250, [%r138+604];
	fma.rn.f32 	%f497, %f242, %f250, %f497;
	fma.rn.f32 	%f537, %f241, %f247, %f537;
	fma.rn.f32 	%f523, %f241, %f248, %f523;
	fma.rn.f32 	%f509, %f241, %f249, %f509;
	fma.rn.f32 	%f495, %f241, %f250, %f495;
	fma.rn.f32 	%f535, %f240, %f247, %f535;
	fma.rn.f32 	%f521, %f240, %f248, %f521;
	fma.rn.f32 	%f507, %f240, %f249, %f507;
	fma.rn.f32 	%f493, %f240, %f250, %f493;
	fma.rn.f32 	%f533, %f239, %f247, %f533;
	fma.rn.f32 	%f519, %f239, %f248, %f519;
	fma.rn.f32 	%f505, %f239, %f249, %f505;
	fma.rn.f32 	%f491, %f239, %f250, %f491;
	fma.rn.f32 	%f531, %f238, %f247, %f531;
	fma.rn.f32 	%f517, %f238, %f248, %f517;
	fma.rn.f32 	%f503, %f238, %f249, %f503;
	fma.rn.f32 	%f489, %f238, %f250, %f489;
	fma.rn.f32 	%f529, %f237, %f247, %f529;
	fma.rn.f32 	%f515, %f237, %f248, %f515;
	fma.rn.f32 	%f501, %f237, %f249, %f501;
	fma.rn.f32 	%f487, %f237, %f250, %f487;
	fma.rn.f32 	%f527, %f236, %f247, %f527;
	fma.rn.f32 	%f513, %f236, %f248, %f513;
	fma.rn.f32 	%f499, %f236, %f249, %f499;
	fma.rn.f32 	%f485, %f236, %f250, %f485;
	add.s32 	%r148, %r148, 4;
	add.s32 	%r147, %r147, 4;
	setp.ne.s32 	%p31, %r148, 796;
	@%p31 bra 	$L__BB33_19;
	add.s32 	%r146, %r146, 1;
	setp.ne.s32 	%p32, %r146, 7;
	@%p32 bra 	$L__BB33_2;
	add.s32 	%r145, %r145, 1;
	setp.ne.s32 	%p33, %r145, 3;
	@%p33 bra 	$L__BB33_1;
	ld.param.u64 	%rd36, [fused_nn_conv2d_add_nn_relu_11_kernel0_param_3];
	ld.param.u64 	%rd35, [fused_nn_conv2d_add_nn_relu_11_kernel0_param_2];
	cvta.to.global.u64 	%rd23, %rd35;
	mov.u32 	%r139, %tid.z;
	mov.u32 	%r140, %ctaid.y;
	mov.u32 	%r141, %tid.x;
	mad.lo.s32 	%r142, %r139, 25088, %r141;
	mad.lo.s32 	%r143, %r140, 112, %r142;
	shl.b32 	%r144, %r139, 1;
	cvta.to.global.u64 	%rd24, %rd36;
	mul.wide.u32 	%rd25, %r144, 4;
	add.s64 	%rd26, %rd24, %rd25;
	ld.global.nc.f32 	%f251, [%rd26];
	add.f32 	%f252, %f540, %f251;
	max.f32 	%f253, %f252, 0f00000000;
	mul.wide.u32 	%rd27, %r143, 4;
	add.s64 	%rd28, %rd23, %rd27;
	st.global.f32 	[%rd28], %f253;
	ld.global.nc.f32 	%f254, [%rd26+64];
	add.f32 	%f255, %f526, %f254;
	max.f32 	%f256, %f255, 0f00000000;
	st.global.f32 	[%rd28+802816], %f256;
	ld.global.nc.f32 	%f257, [%rd26+128];
	add.f32 	%f258, %f512, %f257;
	max.f32 	%f259, %f258, 0f00000000;
	st.global.f32 	[%rd28+1605632], %f259;
	ld.global.nc.f32 	%f260, [%rd26+192];
	add.f32 	%f261, %f498, %f260;
	max.f32 	%f262, %f261, 0f00000000;
	st.global.f32 	[%rd28+2408448], %f262;
	add.f32 	%f263, %f538, %f251;
	max.f32 	%f264, %f263, 0f00000000;
	st.global.f32 	[%rd28+64], %f264;
	add.f32 	%f265, %f524, %f254;
	max.f32 	%f266, %f265, 0f00000000;
	st.global.f32 	[%rd28+802880], %f266;
	add.f32 	%f267, %f510, %f257;
	max.f32 	%f268, %f267, 0f00000000;
	st.global.f32 	[%rd28+1605696], %f268;
	add.f32 	%f269, %f496, %f260;
	max.f32 	%f270, %f269, 0f00000000;
	st.global.f32 	[%rd28+2408512], %f270;
	add.f32 	%f271, %f536, %f251;
	max.f32 	%f272, %f271, 0f00000000;
	st.global.f32 	[%rd28+128], %f272;
	add.f32 	%f273, %f522, %f254;
	max.f32 	%f274, %f273, 0f00000000;
	st.global.f32 	[%rd28+802944], %f274;
	add.f32 	%f275, %f508, %f257;
	max.f32 	%f276, %f275, 0f00000000;
	st.global.f32 	[%rd28+1605760], %f276;
	add.f32 	%f277, %f494, %f260;
	max.f32 	%f278, %f277, 0f00000000;
	st.global.f32 	[%rd28+2408576], %f278;
	add.f32 	%f279, %f534, %f251;
	max.f32 	%f280, %f279, 0f00000000;
	st.global.f32 	[%rd28+192], %f280;
	add.f32 	%f281, %f520, %f254;
	max.f32 	%f282, %f281, 0f00000000;
	st.global.f32 	[%rd28+803008], %f282;
	add.f32 	%f283, %f506, %f257;
	max.f32 	%f284, %f283, 0f00000000;
	st.global.f32 	[%rd28+1605824], %f284;
	add.f32 	%f285, %f492, %f260;
	max.f32 	%f286, %f285, 0f00000000;
	st.global.f32 	[%rd28+2408640], %f286;
	add.f32 	%f287, %f532, %f251;
	max.f32 	%f288, %f287, 0f00000000;
	st.global.f32 	[%rd28+256], %f288;
	add.f32 	%f289, %f518, %f254;
	max.f32 	%f290, %f289, 0f00000000;
	st.global.f32 	[%rd28+803072], %f290;
	add.f32 	%f291, %f504, %f257;
	max.f32 	%f292, %f291, 0f00000000;
	st.global.f32 	[%rd28+1605888], %f292;
	add.f32 	%f293, %f490, %f260;
	max.f32 	%f294, %f293, 0f00000000;
	st.global.f32 	[%rd28+2408704], %f294;
	add.f32 	%f295, %f530, %f251;
	max.f32 	%f296, %f295, 0f00000000;
	st.global.f32 	[%rd28+320], %f296;
	add.f32 	%f297, %f516, %f254;
	max.f32 	%f298, %f297, 0f00000000;
	st.global.f32 	[%rd28+803136], %f298;
	add.f32 	%f299, %f502, %f257;
	max.f32 	%f300, %f299, 0f00000000;
	st.global.f32 	[%rd28+1605952], %f300;
	add.f32 	%f301, %f488, %f260;
	max.f32 	%f302, %f301, 0f00000000;
	st.global.f32 	[%rd28+2408768], %f302;
	add.f32 	%f303, %f528, %f251;
	max.f32 	%f304, %f303, 0f00000000;
	st.global.f32 	[%rd28+384], %f304;
	add.f32 	%f305, %f514, %f254;
	max.f32 	%f306, %f305, 0f00000000;
	st.global.f32 	[%rd28+803200], %f306;
	add.f32 	%f307, %f500, %f257;
	max.f32 	%f308, %f307, 0f00000000;
	st.global.f32 	[%rd28+1606016], %f308;
	add.f32 	%f309, %f486, %f260;
	max.f32 	%f310, %f309, 0f00000000;
	st.global.f32 	[%rd28+2408832], %f310;
	ld.global.nc.f32 	%f311, [%rd26+4];
	add.f32 	%f312, %f539, %f311;
	max.f32 	%f313, %f312, 0f00000000;
	st.global.f32 	[%rd28+50176], %f313;
	ld.global.nc.f32 	%f314, [%rd26+68];
	add.f32 	%f315, %f525, %f314;
	max.f32 	%f316, %f315, 0f00000000;
	st.global.f32 	[%rd28+852992], %f316;
	ld.global.nc.f32 	%f317, [%rd26+132];
	add.f32 	%f318, %f511, %f317;
	max.f32 	%f319, %f318, 0f00000000;
	st.global.f32 	[%rd28+1655808], %f319;
	ld.global.nc.f32 	%f320, [%rd26+196];
	add.f32 	%f321, %f497, %f320;
	max.f32 	%f322, %f321, 0f00000000;
	st.global.f32 	[%rd28+2458624], %f322;
	add.f32 	%f323, %f537, %f311;
	max.f32 	%f324, %f323, 0f00000000;
	st.global.f32 	[%rd28+50240], %f324;
	add.f32 	%f325, %f523, %f314;
	max.f32 	%f326, %f325, 0f00000000;
	st.global.f32 	[%rd28+853056], %f326;
	add.f32 	%f327, %f509, %f317;
	max.f32 	%f328, %f327, 0f00000000;
	st.global.f32 	[%rd28+1655872], %f328;
	add.f32 	%f329, %f495, %f320;
	max.f32 	%f330, %f329, 0f00000000;
	st.global.f32 	[%rd28+2458688], %f330;
	add.f32 	%f331, %f535, %f311;
	max.f32 	%f332, %f331, 0f00000000;
	st.global.f32 	[%rd28+50304], %f332;
	add.f32 	%f333, %f521, %f314;
	max.f32 	%f334, %f333, 0f00000000;
	st.global.f32 	[%rd28+853120], %f334;
	add.f32 	%f335, %f507, %f317;
	max.f32 	%f336, %f335, 0f00000000;
	st.global.f32 	[%rd28+1655936], %f336;
	add.f32 	%f337, %f493, %f320;
	max.f32 	%f338, %f337, 0f00000000;
	st.global.f32 	[%rd28+2458752], %f338;
	add.f32 	%f339, %f533, %f311;
	max.f32 	%f340, %f339, 0f00000000;
	st.global.f32 	[%rd28+50368], %f340;
	add.f32 	%f341, %f519, %f314;
	max.f32 	%f342, %f341, 0f00000000;
	st.global.f32 	[%rd28+853184], %f342;
	add.f32 	%f343, %f505, %f317;
	max.f32 	%f344, %f343, 0f00000000;
	st.global.f32 	[%rd28+1656000], %f344;
	add.f32 	%f345, %f491, %f320;
	max.f32 	%f346, %f345, 0f00000000;
	st.global.f32 	[%rd28+2458816], %f346;
	add.f32 	%f347, %f531, %f311;
	max.f32 	%f348, %f347, 0f00000000;
	st.global.f32 	[%rd28+50432], %f348;
	add.f32 	%f349, %f517, %f314;
	max.f32 	%f350, %f349, 0f00000000;
	st.global.f32 	[%rd28+853248], %f350;
	add.f32 	%f351, %f503, %f317;
	max.f32 	%f352, %f351, 0f00000000;
	st.global.f32 	[%rd28+1656064], %f352;
	add.f32 	%f353, %f489, %f320;
	max.f32 	%f354, %f353, 0f00000000;
	st.global.f32 	[%rd28+2458880], %f354;
	add.f32 	%f355, %f529, %f311;
	max.f32 	%f356, %f355, 0f00000000;
	st.global.f32 	[%rd28+50496], %f356;
	add.f32 	%f357, %f515, %f314;
	max.f32 	%f358, %f357, 0f00000000;
	st.global.f32 	[%rd28+853312], %f358;
	add.f32 	%f359, %f501, %f317;
	max.f32 	%f360, %f359, 0f00000000;
	st.global.f32 	[%rd28+1656128], %f360;
	add.f32 	%f361, %f487, %f320;
	max.f32 	%f362, %f361, 0f00000000;
	st.global.f32 	[%rd28+2458944], %f362;
	add.f32 	%f363, %f527, %f311;
	max.f32 	%f364, %f363, 0f00000000;
	st.global.f32 	[%rd28+50560], %f364;
	add.f32 	%f365, %f513, %f314;
	max.f32 	%f366, %f365, 0f00000000;
	st.global.f32 	[%rd28+853376], %f366;
	add.f32 	%f367, %f499, %f317;
	max.f32 	%f368, %f367, 0f00000000;
	st.global.f32 	[%rd28+1656192], %f368;
	add.f32 	%f369, %f485, %f320;
	max.f32 	%f370, %f369, 0f00000000;
	st.global.f32 	[%rd28+2459008], %f370;
	ret;

}
	// .globl	fused_nn_conv2d_add_nn_relu_8_kernel0
.visible .entry fused_nn_conv2d_add_nn_relu_8_kernel0(
	.param .u64 .ptr .align 1 fused_nn_conv2d_add_nn_relu_8_kernel0_param_0,
	.param .u64 .ptr .align 1 fused_nn_conv2d_add_nn_relu_8_kernel0_param_1,
	.param .u64 .ptr .align 1 fused_nn_conv2d_add_nn_relu_8_kernel0_param_2,
	.param .u64 .ptr .align 1 fused_nn_conv2d_add_nn_relu_8_kernel0_param_3
)
{
	.reg .pred 	%p<13>;
	.reg .b16 	%rs<13>;
	.reg .b32 	%r<76>;
	.reg .b32 	%f<156>;
	.reg .b64 	%rd<38>;
	// demoted variable
	.shared .align 4 .b8 _ZZ37fused_nn_conv2d_add_nn_relu_8_kernel0E15pad_temp_shared[3584];
	// demoted variable
	.shared .align 4 .b8 _ZZ37fused_nn_conv2d_add_nn_relu_8_kernel0E18placeholder_shared[1024];
	ld.param.u64 	%rd5, [fused_nn_conv2d_add_nn_relu_8_kernel0_param_0];
	ld.param.u64 	%rd6, [fused_nn_conv2d_add_nn_relu_8_kernel0_param_1];
	cvta.to.global.u64 	%rd1, %rd5;
	cvta.to.global.u64 	%rd2, %rd6;
	mov.u32 	%r1, %tid.z;
	mul.lo.s32 	%r2, %r1, 3136;
	mov.u32 	%r26, %ctaid.y;
	mul.lo.s32 	%r3, %r26, 224;
	mov.u32 	%r4, %tid.x;
	shl.b32 	%r5, %r4, 2;
	mov.u32 	%r27, %ctaid.x;
	mul.lo.s32 	%r6, %r27, 28;
	shl.b32 	%r28, %r1, 2;
	shl.b32 	%r29, %r4, 1;
	shl.b32 	%r30, %r1, 5;
	add.s32 	%r7, %r30, %r29;
	mov.u32 	%r8, %ctaid.z;
	shl.b32 	%r31, %r4, 6;
	cvt.u16.u32 	%rs4, %r5;
	mul.hi.u16 	%rs5, %rs4, 2341;
	mad.lo.s16 	%rs6, %rs5, 28, %rs4;
	cvt.u32.u16 	%r9, %rs6;
	or.b16  	%rs7, %rs4, 1;
	mul.hi.u16 	%rs8, %rs7, 2341;
	mul.lo.s16 	%rs1, %rs8, 28;
	or.b16  	%rs9, %rs4, 2;
	mul.hi.u16 	%rs10, %rs9, 2341;
	mul.lo.s16 	%rs2, %rs10, 28;
	or.b16  	%rs11, %rs4, 3;
	mul.hi.u16 	%rs12, %rs11, 2341;
	mul.lo.s16 	%rs3, %rs12, 28;
	and.b32  	%r32, %r31, 768;
	and.b32  	%r33, %r29, 6;
	or.b32  	%r10, %r33, %r32;
	shl.b32 	%r34, %r7, 2;
	mov.u32 	%r35, _ZZ37fused_nn_conv2d_add_nn_relu_8_kernel0E18placeholder_shared;
	add.s32 	%r11, %r35, %r34;
	or.b32  	%r36, %r29, 1;
	shr.u32 	%r37, %r29, 3;
	add.s32 	%r12, %r28, %r37;
	and.b32  	%r38, %r36, 7;
	or.b32  	%r13, %r38, %r32;
	mov.b32 	%r72, 0;
	mov.f32 	%f140, 0f00000000;
	cvt.u64.u16 	%rd10, %rs1;
	cvt.u64.u32 	%rd11, %r5;
	add.s64 	%rd12, %rd10, %rd11;
	cvt.u64.u16 	%rd16, %rs2;
	add.s64 	%rd17, %rd16, %rd11;
	cvt.u64.u16 	%rd21, %rs3;
	add.s64 	%rd22, %rd21, %rd11;
	mov.f32 	%f141, %f140;
	mov.f32 	%f142, %f140;
	mov.f32 	%f143, %f140;
	mov.f32 	%f144, %f140;
	mov.f32 	%f145, %f140;
	mov.f32 	%f146, %f140;
	mov.f32 	%f147, %f140;
	mov.f32 	%f148, %f140;
	mov.f32 	%f149, %f140;
	mov.f32 	%f150, %f140;
	mov.f32 	%f151, %f140;
	mov.f32 	%f152, %f140;
	mov.f32 	%f153, %f140;
	mov.f32 	%f154, %f140;
	mov.f32 	%f155, %f140;
$L__BB34_1:
	setp.gt.u32 	%p1, %r4, 15;
	setp.gt.u32 	%p2, %r7, 255;
	shl.b32 	%r41, %r1, 2;
	shr.u32 	%r42, %r4, 2;
	add.s32 	%r43, %r41, %r42;
	setp.gt.u32 	%p3, %r43, 31;
	bar.sync 	0;
	add.s32 	%r44, %r3, %r2;
	add.s32 	%r45, %r44, %r6;
	mad.lo.s32 	%r46, %r72, 25088, %r45;
	add.s32 	%r47, %r46, %r9;
	mul.wide.u32 	%rd7, %r47, 4;
	add.s64 	%rd8, %rd1, %rd7;
	ld.global.nc.f32 	%f50, [%rd8];
	mad.lo.s32 	%r48, %r1, 112, %r5;
	shl.b32 	%r49, %r48, 2;
	mov.u32 	%r50, _ZZ37fused_nn_conv2d_add_nn_relu_8_kernel0E15pad_temp_shared;
	add.s32 	%r51, %r50, %r49;
	st.shared.f32 	[%r51], %f50;
	cvt.u64.u32 	%rd9, %r46;
	add.s64 	%rd13, %rd12, %rd9;
	shl.b64 	%rd14, %rd13, 2;
	add.s64 	%rd15, %rd1, %rd14;
	ld.global.nc.f32 	%f51, [%rd15+4];
	st.shared.f32 	[%r51+4], %f51;
	add.s64 	%rd18, %rd17, %rd9;
	shl.b64 	%rd19, %rd18, 2;
	add.s64 	%rd20, %rd1, %rd19;
	ld.global.nc.f32 	%f52, [%rd20+8];
	st.shared.f32 	[%r51+8], %f52;
	add.s64 	%rd23, %rd22, %rd9;
	shl.b64 	%rd24, %rd23, 2;
	add.s64 	%rd25, %rd1, %rd24;
	ld.global.nc.f32 	%f53, [%rd25+12];
	st.shared.f32 	[%r51+12], %f53;
	shl.b32 	%r52, %r72, 3;
	shl.b32 	%r53, %r8, 13;
	shl.b32 	%r54, %r1, 10;
	add.s32 	%r55, %r53, %r54;
	add.s32 	%r15, %r55, %r52;
	or.pred  	%p4, %p3, %p2;
	or.pred  	%p5, %p4, %p1;
	@%p5 bra 	$L__BB34_3;
	add.s32 	%r56, %r15, %r10;
	mul.wide.u32 	%rd26, %r56, 4;
	add.s64 	%rd27, %rd2, %rd26;
	ld.global.nc.f32 	%f54, [%rd27];
	st.shared.f32 	[%r11], %f54;
$L__BB34_3:
	setp.gt.u32 	%p6, %r7, 254;
	setp.gt.u32 	%p7, %r12, 31;
	or.pred  	%p9, %p7, %p6;
	or.pred  	%p10, %p9, %p1;
	@%p10 bra 	$L__BB34_5;
	add.s32 	%r59, %r15, %r13;
	mul.wide.u32 	%rd28, %r59, 4;
	add.s64 	%rd29, %rd2, %rd28;
	ld.global.nc.f32 	%f55, [%rd29];
	st.shared.f32 	[%r11+4], %f55;
$L__BB34_5:
	shl.b32 	%r61, %r1, 5;
	mov.u32 	%r62, _ZZ37fused_nn_conv2d_add_nn_relu_8_kernel0E18placeholder_shared;
	add.s32 	%r63, %r61, %r62;
	add.s32 	%r74, %r63, 512;
	mov.u32 	%r64, _ZZ37fused_nn_conv2d_add_nn_relu_8_kernel0E15pad_temp_shared;
	add.s32 	%r65, %r5, %r64;
	add.s32 	%r73, %r65, 448;
	bar.sync 	0;
	mov.b32 	%r75, 512;
$L__BB34_6:
	ld.shared.f32 	%f56, [%r74+256];
	ld.shared.f32 	%f57, [%r74];
	ld.shared.f32 	%f58, [%r74+-256];
	ld.shared.f32 	%f59, [%r74+-512];
	ld.shared.f32 	%f60, [%r73+-448];
	fma.rn.f32 	%f61, %f60, %f59, %f155;
	fma.rn.f32 	%f62, %f60, %f58, %f151;
	fma.rn.f32 	%f63, %f60, %f57, %f147;
	fma.rn.f32 	%f64, %f60, %f56, %f143;
	ld.shared.f32 	%f65, [%r73+-224];
	fma.rn.f32 	%f66, %f65, %f59, %f153;
	fma.rn.f32 	%f67, %f65, %f58, %f149;
	fma.rn.f32 	%f68, %f65, %f57, %f145;
	fma.rn.f32 	%f69, %f65, %f56, %f141;
	ld.shared.f32 	%f70, [%r73+-336];
	fma.rn.f32 	%f71, %f70, %f59, %f154;
	fma.rn.f32 	%f72, %f70, %f58, %f150;
	fma.rn.f32 	%f73, %f70, %f57, %f146;
	fma.rn.f32 	%f74, %f70, %f56, %f142;
	ld.shared.f32 	%f75, [%r73+-112];
	fma.rn.f32 	%f76, %f75, %f59, %f152;
	fma.rn.f32 	%f77, %f75, %f58, %f148;
	fma.rn.f32 	%f78, %f75, %f57, %f144;
	fma.rn.f32 	%f79, %f75, %f56, %f140;
	ld.shared.f32 	%f80, [%r74+260];
	ld.shared.f32 	%f81, [%r74+4];
	ld.shared.f32 	%f82, [%r74+-252];
	ld.shared.f32 	%f83, [%r74+-508];
	ld.shared.f32 	%f84, [%r73];
	fma.rn.f32 	%f155, %f84, %f83, %f61;
	fma.rn.f32 	%f151, %f84, %f82, %f62;
	fma.rn.f32 	%f147, %f84, %f81, %f63;
	fma.rn.f32 	%f143, %f84, %f80, %f64;
	ld.shared.f32 	%f85, [%r73+224];
	fma.rn.f32 	%f153, %f85, %f83, %f66;
	fma.rn.f32 	%f149, %f85, %f82, %f67;
	fma.rn.f32 	%f145, %f85, %f81, %f68;
	fma.rn.f32 	%f141, %f85, %f80, %f69;
	ld.shared.f32 	%f86, [%r73+112];
	fma.rn.f32 	%f154, %f86, %f83, %f71;
	fma.rn.f32 	%f150, %f86, %f82, %f72;
	fma.rn.f32 	%f146, %f86, %f81, %f73;
	fma.rn.f32 	%f142, %f86, %f80, %f74;
	ld.shared.f32 	%f87, [%r73+336];
	fma.rn.f32 	%f152, %f87, %f83, %f76;
	fma.rn.f32 	%f148, %f87, %f82, %f77;
	fma.rn.f32 	%f144, %f87, %f81, %f78;
	fma.rn.f32 	%f140, %f87, %f80, %f79;
	add.s32 	%r75, %r75, 8;
	add.s32 	%r74, %r74, 8;
	add.s32 	%r73, %r73, 896;
	setp.ne.s32 	%p11, %r75, 544;
	@%p11 bra 	$L__BB34_6;
	add.s32 	%r72, %r72, 1;
	setp.ne.s32 	%p12, %r72, 32;
	@%p12 bra 	$L__BB34_1;
	ld.param.u64 	%rd37, [fused_nn_conv2d_add_nn_relu_8_kernel0_param_3];
	ld.param.u64 	%rd36, [fused_nn_conv2d_add_nn_relu_8_kernel0_param_2];
	cvta.to.global.u64 	%rd30, %rd37;
	shl.b32 	%r66, %r8, 5;
	add.s32 	%r67, %r66, %r1;
	mul.wide.u32 	%rd31, %r67, 4;
	add.s64 	%rd32, %rd30, %rd31;
	add.s32 	%r68, %r2, %r4;
	mad.lo.s32 	%r69, %r8, 100352, %r68;
	add.s32 	%r70, %r69, %r3;
	add.s32 	%r71, %r70, %r6;
	ld.global.nc.f32 	%f88, [%rd32+64];
	ld.global.nc.f32 	%f89, [%rd32+32];
	ld.global.nc.f32 	%f90, [%rd32];
	ld.global.nc.f32 	%f91, [%rd32+96];
	cvta.to.global.u64 	%rd33, %rd36;
	add.f32 	%f92, %f155, %f90;
	max.f32 	%f93, %f92, 0f00000000;
	mul.wide.u32 	%rd34, %r71, 4;
	add.s64 	%rd35, %rd33, %rd34;
	st.global.f32 	[%rd35], %f93;
	add.f32 	%f94, %f151, %f89;
	max.f32 	%f95, %f94, 0f00000000;
	st.global.f32 	[%rd35+100352], %f95;
	add.f32 	%f96, %f147, %f88;
	max.f32 	%f97, %f96, 0f00000000;
	st.global.f32 	[%rd35+200704], %f97;
	add.f32 	%f98, %f143, %f91;
	max.f32 	%f99, %f98, 0f00000000;
	st.global.f32 	[%rd35+301056], %f99;
	add.f32 	%f100, %f153, %f90;
	max.f32 	%f101, %f100, 0f00000000;
	st.global.f32 	[%rd35+448], %f101;
	add.f32 	%f102, %f149, %f89;
	max.f32 	%f103, %f102, 0f00000000;
	st.global.f32 	[%rd35+100800], %f103;
	add.f32 	%f104, %f145, %f88;
	max.f32 	%f105, %f104, 0f00000000;
	st.global.f32 	[%rd35+201152], %f105;
	add.f32 	%f106, %f141, %f91;
	max.f32 	%f107, %f106, 0f00000000;
	st.global.f32 	[%rd35+301504], %f107;
	add.f32 	%f108, %f154, %f90;
	max.f32 	%f109, %f108, 0f00000000;
	st.global.f32 	[%rd35+224], %f109;
	add.f32 	%f110, %f150, %f89;
	max.f32 	%f111, %f110, 0f00000000;
	st.global.f32 	[%rd35+100576], %f111;
	add.f32 	%f112, %f146, %f88;
	max.f32 	%f113, %f112, 0f00000000;
	st.global.f32 	[%rd35+200928], %f113;
	add.f32 	%f114, %f142, %f91;
	max.f32 	%f115, %f114, 0f00000000;
	st.global.f32 	[%rd35+301280], %f115;
	add.f32 	%f116, %f152, %f90;
	max.f32 	%f117, %f116, 0f00000000;
	st.global.f32 	[%rd35+672], %f117;
	add.f32 	%f118, %f148, %f89;
	max.f32 	%f119, %f118, 0f00000000;
	st.global.f32 	[%rd35+101024], %f119;
	add.f32 	%f120, %f144, %f88;
	max.f32 	%f121, %f120, 0f00000000;
	st.global.f32 	[%rd35+201376], %f121;
	add.f32 	%f122, %f140, %f91;
	max.f32 	%f123, %f122, 0f00000000;
	st.global.f32 	[%rd35+301728], %f123;
	ret;

}
	// .globl	fused_squeeze_nn_batch_flatten_kernel0
.visible .entry fused_squeeze_nn_batch_flatten_kernel0(
	.param .u64 .ptr .align 1 fused_squeeze_nn_batch_flatten_kernel0_param_0,
	.param .u64 .ptr .align 1 fused_squeeze_nn_batch_flatten_kernel0_param_1
)
{
	.reg .b32 	%r<5>;
	.reg .b32 	%f<2>;
	.reg .b64 	%rd<8>;

	ld.param.u64 	%rd1, [fused_squeeze_nn_batch_flatten_kernel0_param_0];
	ld.param.u64 	%rd2, [fused_squeeze_nn_batch_flatten_kernel0_param_1];
	cvta.to.global.u64 	%rd3, %rd1;
	cvta.to.global.u64 	%rd4, %rd2;
	mov.u32 	%r1, %ctaid.x;
	shl.b32 	%r2, %r1, 10;
	mov.u32 	%r3, %tid.x;
	or.b32  	%r4, %r2, %r3;
	mul.wide.u32 	%rd5, %r4, 4;
	add.s64 	%rd6, %rd4, %rd5;
	ld.global.nc.f32 	%f1, [%rd6];
	add.s64 	%rd7, %rd3, %rd5;
	st.global.f32 	[%rd7], %f1;
	ret;

}
	// .globl	fused_nn_contrib_conv2d_winograd_without_weight_transform_add_nn_relu_1_kernel2
.visible .entry fused_nn_contrib_conv2d_winograd_without_weight_transform_add_nn_relu_1_kernel2(
	.param .u64 .ptr .align 1 fused_nn_contrib_conv2d_winograd_without_weight_transform_add_nn_relu_1_kernel2_param_0,
	.param .u64 .ptr .align 1 fused_nn_contrib_conv2d_winograd_without_weight_transform_add_nn_relu_1_kernel2_param_1,
	.param .u64 .ptr .align 1 fused_nn_contrib_conv2d_winograd_without_weight_transform_add_nn_relu_1_kernel2_param_2
)
{
	.reg .b32 	%r<11>;
	.reg .b32 	%f<63>;
	.reg .b64 	%rd<13>;

	ld.param.u64 	%rd1, [fused_nn_contrib_conv2d_winograd_without_weight_transform_add_nn_relu_1_kernel2_param_0];
	ld.param.u64 	%rd2, [fused_nn_contrib_conv2d_winograd_without_weight_transform_add_nn_relu_1_kernel2_param_1];
	ld.param.u64 	%rd3, [fused_nn_contrib_conv2d_winograd_without_weight_transform_add_nn_relu_1_kernel2_param_2];
	cvta.to.global.u64 	%rd4, %rd2;
	cvta.to.global.u64 	%rd5, %rd3;
	cvta.to.global.u64 	%rd6, %rd1;
	mov.u32 	%r1, %ctaid.x;
	shl.b32 	%r2, %r1, 7;
	mov.u32 	%r3, %tid.x;
	add.s32 	%r4, %r2, %r3;
	mul.wide.u32 	%rd7, %r4, 4;
	add.s64 	%rd8, %rd6, %rd7;
	ld.global.nc.f32 	%f1, [%rd8];
	add.f32 	%f2, %f1, 0f00000000;
	ld.global.nc.f32 	%f3, [%rd8+50176];
	add.f32 	%f4, %f2, %f3;
	ld.global.nc.f32 	%f5, [%rd8+100352];
	add.f32 	%f6, %f4, %f5;
	ld.global.nc.f32 	%f7, [%rd8+200704];
	add.f32 	%f8, %f6, %f7;
	ld.global.nc.f32 	%f9, [%rd8+250880];
	add.f32 	%f10, %f8, %f9;
	ld.global.nc.f32 	%f11, [%rd8+301056];
	add.f32 	%f12, %f10, %f11;
	ld.global.nc.f32 	%f13, [%rd8+401408];
	add.f32 	%f14, %f12, %f13;
	ld.global.nc.f32 	%f15, [%rd8+451584];
	add.f32 	%f16, %f14, %f15;
	ld.global.nc.f32 	%f17, [%rd8+501760];
	add.f32 	%f18, %f16, %f17;
	mov.f32 	%f19, 0f00000000;
	sub.f32 	%f20, %f19, %f3;
	add.f32 	%f21, %f20, %f5;
	ld.global.nc.f32 	%f22, [%rd8+150528];
	add.f32 	%f23, %f21, %f22;
	sub.f32 	%f24, %f23, %f9;
	add.f32 	%f25, %f24, %f11;
	ld.global.nc.f32 	%f26, [%rd8+351232];
	add.f32 	%f27, %f25, %f26;
	sub.f32 	%f28, %f27, %f15;
	add.f32 	%f29, %f28, %f17;
	ld.global.nc.f32 	%f30, [%rd8+551936];
	add.f32 	%f31, %f29, %f30;
	sub.f32 	%f32, %f19, %f7;
	sub.f32 	%f33, %f32, %f9;
	sub.f32 	%f34, %f33, %f11;
	add.f32 	%f35, %f34, %f13;
	add.f32 	%f36, %f35, %f15;
	add.f32 	%f37, %f36, %f17;
	ld.global.nc.f32 	%f38, [%rd8+602112];
	add.f32 	%f39, %f37, %f38;
	ld.global.nc.f32 	%f40, [%rd8+652288];
	add.f32 	%f41, %f39, %f40;
	ld.global.nc.f32 	%f42, [%rd8+702464];
	add.f32 	%f43, %f41, %f42;
	add.f32 	%f44, %f9, 0f00000000;
	sub.f32 	%f45, %f44, %f11;
	sub.f32 	%f46, %f45, %f26;
	sub.f32 	%f47, %f46, %f15;
	add.f32 	%f48, %f47, %f17;
	add.f32 	%f49, %f48, %f30;
	sub.f32 	%f50, %f49, %f40;
	add.f32 	%f51, %f50, %f42;
	ld.global.nc.f32 	%f52, [%rd8+752640];
	add.f32 	%f53, %f51, %f52;
	mul.hi.u32 	%r5, %r4, 1402438301;
	shr.u32 	%r6, %r5, 4;
	mul.wide.u32 	%rd9, %r6, 4;
	add.s64 	%rd10, %rd5, %rd9;
	ld.global.nc.f32 	%f54, [%rd10];
	mul.hi.u32 	%r7, %r4, -1840700269;
	shr.u32 	%r8, %r7, 2;
	shl.b32 	%r9, %r4, 1;
	mad.lo.s32 	%r10, %r8, 14, %r9;
	add.f32 	%f55, %f18, %f54;
	max.f32 	%f56, %f55, 0f00000000;
	mul.wide.u32 	%rd11, %r10, 4;
	add.s64 	%rd12, %rd4, %rd11;
	st.global.f32 	[%rd12], %f56;
	add.f32 	%f57, %f31, %f54;
	max.f32 	%f58, %f57, 0f00000000;
	st.global.f32 	[%rd12+4], %f58;
	add.f32 	%f59, %f43, %f54;
	max.f32 	%f60, %f59, 0f00000000;
	st.global.f32 	[%rd12+56], %f60;
	add.f32 	%f61, %f53, %f54;
	max.f32 	%f62, %f61, 0f00000000;
	st.global.f32 	[%rd12+60], %f62;
	ret;

}
	// .globl	fused_subtract_exp_kernel0
.visible .entry fused_subtract_exp_kernel0(
	.param .u64 .ptr .align 1 fused_subtract_exp_kernel0_param_0,
	.param .u64 .ptr .align 1 fused_subtract_exp_kernel0_param_1,
	.param .u64 .ptr .align 1 fused_subtract_exp_kernel0_param_2
)
{
	.reg .b32 	%r<2>;
	.reg .b32 	%f<6>;
	.reg .b64 	%rd<10>;

	ld.param.u64 	%rd1, [fused_subtract_exp_kernel0_param_0];
	ld.param.u64 	%rd2, [fused_subtract_exp_kernel0_param_1];
	ld.param.u64 	%rd3, [fused_subtract_exp_kernel0_param_2];
	cvta.to.global.u64 	%rd4, %rd1;
	cvta.to.global.u64 	%rd5, %rd3;
	cvta.to.global.u64 	%rd6, %rd2;
	mov.u32 	%r1, %tid.x;
	mul.wide.u32 	%rd7, %r1, 4;
	add.s64 	%rd8, %rd6, %rd7;
	ld.global.nc.f32 	%f1, [%rd8];
	ld.global.nc.f32 	%f2, [%rd5];
	sub.f32 	%f3, %f1, %f2;
	mul.f32 	%f4, %f3, 0f3FB8AA3B;
	ex2.approx.f32 	%f5, %f4;
	add.s64 	%rd9, %rd4, %rd7;
	st.global.f32 	[%rd9], %f5;
	ret;

}
	// .globl	fused_nn_conv2d_add_nn_relu_4_kernel0
.visible .entry fused_nn_conv2d_add_nn_relu_4_kernel0(
	.param .u64 .ptr .align 1 fused_nn_conv2d_add_nn_relu_4_kernel0_param_0,
	.param .u64 .ptr .align 1 fused_nn_conv2d_add_nn_relu_4_kernel0_param_1,
	.param .u64 .ptr .align 1 fused_nn_conv2d_add_nn_relu_4_kernel0_param_2,
	.param .u64 .ptr .align 1 fused_nn_conv2d_add_nn_relu_4_kernel0_param_3
)
{
	.reg .pred 	%p<55>;
	.reg .b16 	%rs<35>;
	.reg .b32 	%r<182>;
	.reg .b32 	%f<882>;
	.reg .b64 	%rd<59>;
	// demoted variable
	.shared .align 4 .b8 _ZZ37fused_nn_conv2d_add_nn_relu_4_kernel0E15pad_temp_shared[1740];
	// demoted variable
	.shared .align 4 .b8 _ZZ37fused_nn_conv2d_add_nn_relu_4_kernel0E18placeholder_shared[2304];
	ld.param.u64 	%rd8, [fused_nn_conv2d_add_nn_relu_4_kernel0_param_1];
	cvta.to.global.u64 	%rd11, %rd8;
	mov.u32 	%r27, %tid.z;
	mov.u32 	%r28, %tid.y;
	shl.b32 	%r29, %r28, 2;
	mad.lo.s32 	%r30, %r27, 28, %r29;
	setp.lt.u32 	%p6, %r30, 15;
	mov.u32 	%r31, %ctaid.x;
	mul.lo.s32 	%r32, %r31, 14;
	cvt.u16.u32 	%rs1, %r30;
	mul.hi.u16 	%rs2, %rs1, 8739;
	shr.u16 	%rs3, %rs2, 1;
	mul.lo.s16 	%rs4, %rs3, 15;
	sub.s16 	%rs5, %rs1, %rs4;
	cvt.u32.u16 	%r33, %rs5;
	or.b32  	%r34, %r32, %r33;
	setp.eq.s32 	%p7, %r34, 0;
	mul.lo.s16 	%rs6, %rs3, 28;
	cvt.u32.u16 	%r36, %rs6;
	setp.lt.u32 	%p8, %r30, 14;
	or.b16  	%rs7, %rs1, 1;
	mul.hi.u16 	%rs8, %rs7, 8739;
	shr.u16 	%rs9, %rs8, 1;
	mul.lo.s16 	%rs10, %rs9, 15;
	sub.s16 	%rs11, %rs7, %rs10;
	cvt.u32.u16 	%r37, %rs11;
	or.b32  	%r38, %r32, %r37;
	setp.eq.s32 	%p9, %r38, 0;
	mul.lo.s16 	%rs12, %rs9, 28;
	cvt.u32.u16 	%r40, %rs12;
	setp.lt.u32 	%p10, %r30, 13;
	or.b16  	%rs13, %rs1, 2;
	mul.hi.u16 	%rs14, %rs13, 8739;
	shr.u16 	%rs15, %rs14, 1;
	mul.lo.s16 	%rs16, %rs15, 15;
	sub.s16 	%rs17, %rs13, %rs16;
	cvt.u32.u16 	%r41, %rs17;
	or.b32  	%r42, %r32, %r41;
	setp.eq.s32 	%p11, %r42, 0;
	mul.lo.s16 	%rs18, %rs15, 28;
	cvt.u32.u16 	%r44, %rs18;
	setp.lt.u32 	%p12, %r30, 12;
	or.b16  	%rs19, %rs1, 3;
	mul.hi.u16 	%rs20, %rs19, 8739;
	shr.u16 	%rs21, %rs20, 1;
	mul.lo.s16 	%rs22, %rs21, 15;
	sub.s16 	%rs23, %rs19, %rs22;
	cvt.u32.u16 	%r45, %rs23;
	or.b32  	%r46, %r32, %r45;
	setp.eq.s32 	%p13, %r46, 0;
	mul.lo.s16 	%rs24, %rs21, 28;
	cvt.u32.u16 	%r48, %rs24;
	shl.b32 	%r49, %r27, 2;
	shl.b32 	%r50, %r28, 1;
	cvt.u16.u32 	%rs25, %r50;
	mul.hi.u16 	%rs26, %rs25, 21846;
	cvt.u32.u16 	%r51, %rs26;
	add.s32 	%r1, %r49, %r51;
	mad.lo.s32 	%r52, %r27, 12, %r50;
	mul.lo.s32 	%r53, %r28, 6;
	mad.lo.s32 	%r54, %r27, 36, %r53;
	setp.gt.u32 	%p14, %r28, 5;
	mov.u32 	%r55, %ctaid.z;
	mul.lo.s32 	%r56, %r27, 9216;
	mad.lo.s32 	%r57, %r55, 147456, %r56;
	mul.wide.u16 	%r58, %rs26, 2304;
	mul.lo.s16 	%rs27, %rs26, 3;
	sub.s16 	%rs28, %rs25, %rs27;
	mul.lo.s16 	%rs29, %rs28, 3;
	cvt.u32.u16 	%r59, %rs29;
	or.b16  	%rs30, %rs25, 1;
	mul.hi.u16 	%rs31, %rs30, 21846;
	cvt.u32.u16 	%r60, %rs31;
	add.s32 	%r2, %r49, %r60;
	setp.gt.u32 	%p15, %r52, 190;
	setp.gt.u32 	%p16, %r54, 572;
	or.pred  	%p17, %p14, %p16;
	mul.wide.u16 	%r61, %rs31, 2304;
	mul.lo.s16 	%rs32, %rs31, 3;
	sub.s16 	%rs33, %rs30, %rs32;
	mul.lo.s16 	%rs34, %rs33, 3;
	cvt.u32.u16 	%r62, %rs34;
	or.pred  	%p1, %p6, %p7;
	or.pred  	%p2, %p8, %p9;
	or.pred  	%p3, %p10, %p11;
	or.pred  	%p4, %p12, %p13;
	or.pred  	%p5, %p15, %p17;
	add.s32 	%r63, %r57, %r58;
	or.b32  	%r180, %r63, %r59;
	add.s32 	%r64, %r36, %r32;
	add.s32 	%r65, %r64, %r33;
	add.s32 	%r179, %r65, -29;
	mul.hi.u32 	%r66, %r50, 1431655766;
	mul.wide.u32 	%rd12, %r66, 2304;
	cvt.u64.u32 	%rd13, %r57;
	add.s64 	%rd14, %rd12, %rd13;
	cvt.u64.u16 	%rd15, %rs29;
	or.b64  	%rd16, %rd14, %rd15;
	shl.b64 	%rd17, %rd16, 2;
	add.s64 	%rd18, %rd17, %rd11;
	add.s64 	%rd58, %rd18, 8;
	add.s32 	%r67, %r57, %r61;
	or.b32  	%r178, %r67, %r62;
	add.s32 	%r68, %r40, %r32;
	add.s32 	%r69, %r68, %r37;
	add.s32 	%r177, %r69, -29;
	or.b32  	%r70, %r50, 1;
	mul.hi.u32 	%r71, %r70, 1431655766;
	mul.wide.u32 	%rd19, %r71, 2304;
	cvt.u64.u16 	%rd20, %rs34;
	or.b64  	%rd21, %rd19, %rd20;
	add.s64 	%rd22, %rd21, %rd13;
	shl.b64 	%rd23, %rd22, 2;
	add.s64 	%rd24, %rd23, %rd11;
	add.s64 	%rd57, %rd24, 8;
	add.s32 	%r72, %r48, %r32;
	add.s32 	%r73, %r72, %r45;
	add.s32 	%r176, %r73, -29;
	add.s32 	%r74, %r44, %r32;
	add.s32 	%r75, %r74, %r41;
	add.s32 	%r175, %r75, -29;
	mov.f32 	%f822, 0f00000000;
	mov.b32 	%r181, 0;
	mov.f32 	%f823, %f822;
	mov.f32 	%f824, %f822;
	mov.f32 	%f825, %f822;
	mov.f32 	%f826, %f822;
	mov.f32 	%f827, %f822;
	mov.f32 	%f828, %f822;
	mov.f32 	%f829, %f822;
	mov.f32 	%f830, %f822;
	mov.f32 	%f831, %f822;
	mov.f32 	%f832, %f822;
	mov.f32 	%f833, %f822;
	mov.f32 	%f834, %f822;
	mov.f32 	%f835, %f822;
	mov.f32 	%f836, %f822;
	mov.f32 	%f837, %f822;
	mov.f32 	%f838, %f822;
	mov.f32 	%f839, %f822;
	mov.f32 	%f840, %f822;
	mov.f32 	%f841, %f822;
	mov.f32 	%f842, %f822;
	mov.f32 	%f843, %f822;
	mov.f32 	%f844, %f822;
	mov.f32 	%f845, %f822;
	mov.f32 	%f846, %f822;
	mov.f32 	%f847, %f822;
	mov.f32 	%f848, %f822;
	mov.f32 	%f849, %f822;
	mov.f32 	%f850, %f822;
	mov.f32 	%f851, %f822;
	mov.f32 	%f852, %f822;
	mov.f32 	%f853, %f822;
	mov.f32 	%f854, %f822;
	mov.f32 	%f855, %f822;
	mov.f32 	%f856, %f822;
	mov.f32 	%f857, %f822;
	mov.f32 	%f858, %f822;
	mov.f32 	%f859, %f822;
	mov.f32 	%f860, %f822;
	mov.f32 	%f861, %f822;
	mov.f32 	%f862, %f822;
	mov.f32 	%f863, %f822;
	mov.f32 	%f864, %f822;
	mov.f32 	%f865, %f822;
	mov.f32 	%f866, %f822;
	mov.f32 	%f867, %f822;
	mov.f32 	%f868, %f822;
	mov.f32 	%f869, %f822;
	mov.f32 	%f870, %f822;
	mov.f32 	%f871, %f822;
	mov.f32 	%f872, %f822;
	mov.f32 	%f873, %f822;
	mov.f32 	%f874, %f822;
	mov.f32 	%f875, %f822;
	mov.f32 	%f876, %f822;
	mov.f32 	%f877, %f822;
$L__BB38_1:
	mov.u32 	%r76, %tid.z;
	mov.u32 	%r77, %tid.y;
	shl.b32 	%r78, %r77, 2;
	mad.lo.s32 	%r16, %r76, 28, %r78;
	setp.gt.u32 	%p19, %r16, 434;
	bar.sync 	0;
	@%p19 bra 	$L__BB38_13;
	mov.f32 	%f878, 0f00000000;
	@%p1 bra 	$L__BB38_4;
	ld.param.u64 	%rd49, [fused_nn_conv2d_add_nn_relu_4_kernel0_param_0];
	mul.wide.s32 	%rd25, %r179, 4;
	cvta.to.global.u64 	%rd26, %rd49;
	add.s64 	%rd27, %rd26, %rd25;
	ld.global.nc.f32 	%f878, [%rd27];
$L__BB38_4:
	shl.b32 	%r79, %r16, 2;
	mov.u32 	%r80, _ZZ37fused_nn_conv2d_add_nn_relu_4_kernel0E15pad_temp_shared;
	add.s32 	%r81, %r80, %r79;
	st.shared.f32 	[%r81], %f878;
	mov.f32 	%f879, 0f00000000;
	@%p2 bra 	$L__BB38_6;
	ld.param.u64 	%rd50, [fused_nn_conv2d_add_nn_relu_4_kernel0_param_0];
	mul.wide.s32 	%rd28, %r177, 4;
	cvta.to.global.u64 	%rd29, %rd50;
	add.s64 	%rd30, %rd29, %rd28;
	ld.global.nc.f32 	%f879, [%rd30];
$L__BB38_6:
	setp.gt.u32 	%p20, %r16, 432;
	st.shared.f32 	[%r81+4], %f879;
	@%p20 bra 	$L__BB38_13;
	mov.f32 	%f880, 0f00000000;
	@%p3 bra 	$L__BB38_9;
	ld.param.u64 	%rd51, [fused_nn_conv2d_add_nn_relu_4_kernel0_param_0];
	mul.wide.s32 	%rd31, %r175, 4;
	cvta.to.global.u64 	%rd32, %rd51;
	add.s64 	%rd33, %rd32, %rd31;
	ld.global.nc.f32 	%f880, [%rd33];
$L__BB38_9:
	setp.eq.s32 	%p21, %r16, 432;
	st.shared.f32 	[%r81+8], %f880;
	@%p21 bra 	$L__BB38_13;
	mov.f32 	%f881, 0f00000000;
	@%p4 bra 	$L__BB38_12;
	ld.param.u64 	%rd52, [fused_nn_conv2d_add_nn_relu_4_kernel0_param_0];
	mul.wide.s32 	%rd34, %r176, 4;
	cvta.to.global.u64 	%rd35, %rd52;
	add.s64 	%rd36, %rd35, %rd34;
	ld.global.nc.f32 	%f881, [%rd36];
$L__BB38_12:
	st.shared.f32 	[%r81+12], %f881;
$L__BB38_13:
	setp.gt.u32 	%p22, %r1, 63;
	@%p22 bra 	$L__BB38_20;
	mov.u32 	%r91, %tid.z;
	mov.u32 	%r92, %tid.y;
	shl.b32 	%r93, %r92, 1;
	mad.lo.s32 	%r94, %r91, 12, %r93;
	setp.gt.u32 	%p23, %r94, 191;
	setp.gt.u32 	%p24, %r92, 5;
	mul.lo.s32 	%r95, %r92, 6;
	mad.lo.s32 	%r96, %r91, 36, %r95;
	setp.gt.u32 	%p25, %r96, 575;
	or.pred  	%p26, %p24, %p25;
	or.pred  	%p28, %p23, %p26;
	@%p28 bra 	$L__BB38_16;
	ld.param.u64 	%rd53, [fused_nn_conv2d_add_nn_relu_4_kernel0_param_1];
	cvta.to.global.u64 	%rd37, %rd53;
	mul.wide.u32 	%rd38, %r180, 4;
	add.s64 	%rd39, %rd37, %rd38;
	ld.global.nc.f32 	%f126, [%rd39];
	shl.b32 	%r101, %r96, 2;
	mov.u32 	%r102, _ZZ37fused_nn_conv2d_add_nn_relu_4_kernel0E18placeholder_shared;
	add.s32 	%r103, %r102, %r101;
	st.shared.f32 	[%r103], %f126;
$L__BB38_16:
	mov.u32 	%r104, %tid.z;
	mov.u32 	%r105, %tid.y;
	shl.b32 	%r106, %r105, 1;
	mad.lo.s32 	%r107, %r104, 12, %r106;
	setp.gt.u32 	%p29, %r107, 191;
	setp.gt.u32 	%p30, %r105, 5;
	mul.lo.s32 	%r108, %r105, 6;
	mad.lo.s32 	%r109, %r104, 36, %r108;
	setp.gt.u32 	%p31, %r109, 574;
	or.pred  	%p32, %p30, %p31;
	or.pred  	%p34, %p29, %p32;
	@%p34 bra 	$L__BB38_18;
	ld.global.nc.f32 	%f127, [%rd58+-4];
	shl.b32 	%r114, %r109, 2;
	mov.u32 	%r115, _ZZ37fused_nn_conv2d_add_nn_relu_4_kernel0E18placeholder_shared;
	add.s32 	%r116, %r115, %r114;
	st.shared.f32 	[%r116+4], %f127;
$L__BB38_18:
	mov.u32 	%r117, %tid.z;
	mov.u32 	%r118, %tid.y;
	shl.b32 	%r119, %r118, 1;
	mad.lo.s32 	%r120, %r117, 12, %r119;
	setp.gt.u32 	%p35, %r120, 191;
	setp.gt.u32 	%p36, %r118, 5;
	mul.lo.s32 	%r121, %r118, 6;
	mad.lo.s32 	%r122, %r117, 36, %r121;
	setp.gt.u32 	%p37, %r122, 573;
	or.pred  	%p38, %p36, %p37;
	or.pred  	%p40, %p35, %p38;
	@%p40 bra 	$L__BB38_20;
	ld.global.nc.f32 	%f128, [%rd58];
	shl.b32 	%r127, %r122, 2;
	mov.u32 	%r128, _ZZ37fused_nn_conv2d_add_nn_relu_4_kernel0E18placeholder_shared;
	add.s32 	%r129, %r128, %r127;
	st.shared.f32 	[%r129+8], %f128;
$L__BB38_20:
	setp.gt.u32 	%p41, %r2, 63;
	@%p41 bra 	$L__BB38_27;
	@%p5 bra 	$L__BB38_23;
	ld.param.u64 	%rd54, [fused_nn_conv2d_add_nn_relu_4_kernel0_param_1];
	cvta.to.global.u64 	%rd40, %rd54;
	mul.wide.u32 	%rd41, %r178, 4;
	add.s64 	%rd42, %rd40, %rd41;
	ld.global.nc.f32 	%f129, [%rd42];
	mov.u32 	%r130, %tid.z;
	mov.u32 	%r131, %tid.y;
	mul.lo.s32 	%r132, %r131, 6;
	mad.lo.s32 	%r133, %r130, 36, %r132;
	shl.b32 	%r134, %r133, 2;
	mov.u32 	%r135, _ZZ37fused_nn_conv2d_add_nn_relu_4_kernel0E18placeholder_shared;
	add.s32 	%r136, %r135, %r134;
	st.shared.f32 	[%r136+12], %f129;
$L__BB38_23:
	mov.u32 	%r137, %tid.z;
	mov.u32 	%r138, %tid.y;
	shl.b32 	%r139, %r138, 1;
	mad.lo.s32 	%r140, %r137, 12, %r139;
	setp.gt.u32 	%p42, %r140, 190;
	setp.gt.u32 	%p43, %r138, 5;
	mul.lo.s32 	%r141, %r138, 6;
	mad.lo.s32 	%r142, %r137, 36, %r141;
	setp.gt.u32 	%p44, %r142, 571;
	or.pred  	%p45, %p43, %p44;
	or.pred  	%p47, %p42, %p45;
	@%p47 bra 	$L__BB38_25;
	ld.global.nc.f32 	%f130, [%rd57+-4];
	shl.b32 	%r147, %r142, 2;
	mov.u32 	%r148, _ZZ37fused_nn_conv2d_add_nn_relu_4_kernel0E18placeholder_shared;
	add.s32 	%r149, %r148, %r147;
	st.shared.f32 	[%r149+16], %f130;
$L__BB38_25:
	mov.u32 	%r150, %tid.z;
	mov.u32 	%r151, %tid.y;
	shl.b32 	%r152, %r151, 1;
	mad.lo.s32 	%r153, %r150, 12, %r152;
	setp.gt.u32 	%p48, %r153, 190;
	setp.gt.u32 	%p49, %r151, 5;
	mul.lo.s32 	%r154, %r151, 6;
	mad.lo.s32 	%r155, %r150, 36, %r154;
	setp.gt.u32 	%p50, %r155, 570;
	or.pred  	%p51, %p49, %p50;
	or.pred  	%p53, %p48, %p51;
	@%p53 bra 	$L__BB38_27;
	ld.global.nc.f32 	%f131, [%rd57];
	shl.b32 	%r160, %r155, 2;
	mov.u32 	%r161, _ZZ37fused_nn_conv2d_add_nn_relu_4_kernel0E18placeholder_shared;
	add.s32 	%r162, %r161, %r160;
	st.shared.f32 	[%r162+20], %f131;
$L__BB38_27:
	bar.sync 	0;
	mov.u32 	%r17, %tid.y;
	mov.u32 	%r163, _ZZ37fused_nn_conv2d_add_nn_relu_4_kernel0E15pad_temp_shared;
	mad.lo.s32 	%r164, %r17, 120, %r163;
	ld.shared.f32 	%f132, [%r164];
	mov.u32 	%r18, %tid.z;
	mov.u32 	%r165, _ZZ37fused_nn_conv2d_add_nn_relu_4_kernel0E18placeholder_shared;
	mad.lo.s32 	%r166, %r18, 36, %r165;
	ld.shared.f32 	%f133, [%r166];
	fma.rn.f32 	%f134, %f132, %f133, %f822;
	ld.shared.f32 	%f135, [%r166+576];
	fma.rn.f32 	%f136, %f132, %f135, %f836;
	ld.shared.f32 	%f137, [%r166+1152];
	fma.rn.f32 	%f138, %f132, %f137, %f850;
	ld.shared.f32 	%f139, [%r166+1728];
	fma.rn.f32 	%f140, %f132, %f139, %f864;
	ld.shared.f32 	%f141, [%r164+840];
	fma.rn.f32 	%f142, %f141, %f133, %f829;
	fma.rn.f32 	%f143, %f141, %f135, %f843;
	fma.rn.f32 	%f144, %f141, %f137, %f857;
	fma.rn.f32 	%f145, %f141, %f139, %f871;
	ld.shared.f32 	%f146, [%r164+8];
	fma.rn.f32 	%f147, %f146, %f133, %f823;
	fma.rn.f32 	%f148, %f146, %f135, %f837;
	fma.rn.f32 	%f149, %f146, %f137, %f851;
	fma.rn.f32 	%f150, %f146, %f139, %f865;
	ld.shared.f32 	%f151, [%r164+848];
	fma.rn.f32 	%f152, %f151, %f133, %f830;
	fma.rn.f32 	%f153, %f151, %f135, %f844;
	fma.rn.f32 	%f154, %f151, %f137, %f858;
	fma.rn.f32 	%f155, %f151, %f139, %f872;
	ld.shared.f32 	%f156, [%r164+16];
	fma.rn.f32 	%f157, %f156, %f133, %f824;
	fma.rn.f32 	%f158, %f156, %f135, %f838;
	fma.rn.f32 	%f159, %f156, %f137, %f852;
	fma.rn.f32 	%f160, %f156, %f139, %f866;
	ld.shared.f32 	%f161, [%r164+856];
	fma.rn.f32 	%f162, %f161, %f133, %f831;
	fma.rn.f32 	%f163, %f161, %f135, %f845;
	fma.rn.f32 	%f164, %f161, %f137, %f859;
	fma.rn.f32 	%f165, %f161, %f139, %f873;
	ld.shared.f32 	%f166, [%r164+24];
	fma.rn.f32 	%f167, %f166, %f133, %f825;
	fma.rn.f32 	%f168, %f166, %f135, %f839;
	fma.rn.f32 	%f169, %f166, %f137, %f853;
	fma.rn.f32 	%f170, %f166, %f139, %f867;
	ld.shared.f32 	%f171, [%r164+864];
	fma.rn.f32 	%f172, %f171, %f133, %f832;
	fma.rn.f32 	%f173, %f171, %f135, %f846;
	fma.rn.f32 	%f174, %f171, %f137, %f860;
	fma.rn.f32 	%f175, %f171, %f139, %f874;
	ld.shared.f32 	%f176, [%r164+32];
	fma.rn.f32 	%f177, %f176, %f133, %f826;
	fma.rn.f32 	%f178, %f176, %f135, %f840;
	fma.rn.f32 	%f179, %f176, %f137, %f854;
	fma.rn.f32 	%f180, %f176, %f139, %f868;
	ld.shared.f32 	%f181, [%r164+872];
	fma.rn.f32 	%f182, %f181, %f133, %f833;
	fma.rn.f32 	%f183, %f181, %f135, %f847;
	fma.rn.f32 	%f184, %f181, %f137, %f861;
	fma.rn.f32 	%f185, %f181, %f139, %f875;
	ld.shared.f32 	%f186, [%r164+40];
	fma.rn.f32 	%f187, %f186, %f133, %f827;
	fma.rn.f32 	%f188, %f186, %f135, %f841;
	fma.rn.f32 	%f189, %f186, %f137, %f855;
	fma.rn.f32 	%f190, %f186, %f139, %f869;
	ld.shared.f32 	%f191, [%r164+880];
	fma.rn.f32 	%f192, %f191, %f133, %f834;
	fma.rn.f32 	%f193, %f191, %f135, %f848;
	fma.rn.f32 	%f194, %f191, %f137, %f862;
	fma.rn.f32 	%f195, %f191, %f139, %f876;
	ld.shared.f32 	%f196, [%r164+48];
	fma.rn.f32 	%f197, %f196, %f133, %f828;
	fma.rn.f32 	%f198, %f196, %f135, %f842;
	fma.rn.f32 	%f199, %f196, %f137, %f856;
	fma.rn.f32 	%f200, %f196, %f139, %f870;
	ld.shared.f32 	%f201, [%r164+888];
	fma.rn.f32 	%f202, %f201, %f133, %f835;
	fma.rn.f32 	%f203, %f201, %f135, %f849;
	fma.rn.f32 	%f204, %f201, %f137, %f863;
	fma.rn.f32 	%f205, %f201, %f139, %f877;
	ld.shared.f32 	%f206, [%r164+4];
	ld.shared.f32 	%f207, [%r166+4];
	fma.rn.f32 	%f208, %f206, %f207, %f134;
	ld.shared.f32 	%f209, [%r166+580];
	fma.rn.f32 	%f210, %f206, %f209, %f136;
	ld.shared.f32 	%f211, [%r166+1156];
	fma.rn.f32 	%f212, %f206, %f211, %f138;
	ld.shared.f32 	%f213, [%r166+1732];
	fma.rn.f32 	%f214, %f206, %f213, %f140;
	ld.shared.f32 	%f215, [%r164+844];
	fma.rn.f32 	%f216, %f215, %f207, %f142;
	fma.rn.f32 	%f217, %f215, %f209, %f143;
	fma.rn.f32 	%f218, %f215, %f211, %f144;
	fma.rn.f32 	%f219, %f215, %f213, %f145;
	ld.shared.f32 	%f220, [%r164+12];
	fma.rn.f32 	%f221, %f220, %f207, %f147;
	fma.rn.f32 	%f222, %f220, %f209, %f148;
	fma.rn.f32 	%f223, %f220, %f211, %f149;
	fma.rn.f32 	%f224, %f220, %f213, %f150;
	ld.shared.f32 	%f225, [%r164+852];
	fma.rn.f32 	%f226, %f225, %f207, %f152;
	fma.rn.f32 	%f227, %f225, %f209, %f153;
	fma.rn.f32 	%f228, %f225, %f211, %f154;
	fma.rn.f32 	%f229, %f225, %f213, %f155;
	ld.shared.f32 	%f230, [%r164+20];
	fma.rn.f32 	%f231, %f230, %f207, %f157;
	fma.rn.f32 	%f232, %f230, %f209, %f158;
	fma.rn.f32 	%f233, %f230, %f211, %f159;
	fma.rn.f32 	%f234, %f230, %f213, %f160;
	ld.shared.f32 	%f235, [%r164+860];
	fma.rn.f32 	%f236, %f235, %f207, %f162;
	fma.rn.f32 	%f237, %f235, %f209, %f163;
	fma.rn.f32 	%f238, %f235, %f211, %f164;
	fma.rn.f32 	%f239, %f235, %f213, %f165;
	ld.shared.f32 	%f240, [%r164+28];
	fma.rn.f32 	%f241, %f240, %f207, %f167;
	fma.rn.f32 	%f242, %f240, %f209, %f168;
	fma.rn.f32 	%f243, %f240, %f211, %f169;
	fma.rn.f32 	%f244, %f240, %f213, %f170;
	ld.shared.f32 	%f245, [%r164+868];
	fma.rn.f32 	%f246, %f245, %f207, %f172;
	fma.rn.f32 	%f247, %f245, %f209, %f173;
	fma.rn.f32 	%f248, %f245, %f211, %f174;
	fma.rn.f32 	%f249, %f245, %f213, %f175;
	ld.shared.f32 	%f250, [%r164+36];
	fma.rn.f32 	%f251, %f250, %f207, %f177;
	fma.rn.f32 	%f252, %f250, %f209, %f178;
	fma.rn.f32 	%f253, %f250, %f211, %f179;
	fma.rn.f32 	%f254, %f250, %f213, %f180;
	ld.shared.f32 	%f255, [%r164+876];
	fma.rn.f32 	%f256, %f255, %f207, %f182;
	fma.rn.f32 	%f257, %f255, %f209, %f183;
	fma.rn.f32 	%f258, %f255, %f211, %f184;
	fma.rn.f32 	%f259, %f255, %f213, %f185;
	ld.shared.f32 	%f260, [%r164+44];
	fma.rn.f32 	%f261, %f260, %f207, %f187;
	fma.rn.f32 	%f262, %f260, %f209, %f188;
	fma.rn.f32 	%f263, %f260, %f211, %f189;
	fma.rn.f32 	%f264, %f260, %f213, %f190;
	ld.shared.f32 	%f265, [%r164+884];
	fma.rn.f32 	%f266, %f265, %f207, %f192;
	fma.rn.f32 	%f267, %f265, %f209, %f193;
	fma.rn.f32 	%f268, %f265, %f211, %f194;
	fma.rn.f32 	%f269, %f265, %f213, %f195;
	ld.shared.f32 	%f270, [%r164+52];
	fma.rn.f32 	%f271, %f270, %f207, %f197;
	fma.rn.f32 	%f272, %f270, %f209, %f198;
	fma.rn.f32 	%f273, %f270, %f211, %f199;
	fma.rn.f32 	%f274, %f270, %f213, %f200;
	ld.shared.f32 	%f275, [%r164+892];
	fma.rn.f32 	%f276, %f275, %f207, %f202;
	fma.rn.f32 	%f277, %f275, %f209, %f203;
	fma.rn.f32 	%f278, %f275, %f211, %f204;
	fma.rn.f32 	%f279, %f275, %f213, %f205;
	ld.shared.f32 	%f280, [%r166+8];
	fma.rn.f32 	%f281, %f146, %f280, %f208;
	ld.shared.f32 	%f282, [%r166+584];
	fma.rn.f32 	%f283, %f146, %f282, %f210;
	ld.shared.f32 	%f284, [%r166+1160];
	fma.rn.f32 	%f285, %f146, %f284, %f212;
	ld.shared.f32 	%f286, [%r166+1736];
	fma.rn.f32 	%f287, %f146, %f286, %f214;
	fma.rn.f32 	%f288, %f151, %f280, %f216;
	fma.rn.f32 	%f289, %f151, %f282, %f217;
	fma.rn.f32 	%f290, %f151, %f284, %f218;
	fma.rn.f32 	%f291, %f151, %f286, %f219;
	fma.rn.f32 	%f292, %f156, %f280, %f221;
	fma.rn.f32 	%f293, %f156, %f282, %f222;
	fma.rn.f32 	%f294, %f156, %f284, %f223;
	fma.rn.f32 	%f295, %f156, %f286, %f224;
	fma.rn.f32 	%f296, %f161, %f280, %f226;
	fma.rn.f32 	%f297, %f161, %f282, %f227;
	fma.rn.f32 	%f298, %f161, %f284, %f228;
	fma.rn.f32 	%f299, %f161, %f286, %f229;
	fma.rn.f32 	%f300, %f166, %f280, %f231;
	fma.rn.f32 	%f301, %f166, %f282, %f232;
	fma.rn.f32 	%f302, %f166, %f284, %f233;
	fma.rn.f32 	%f303, %f166, %f286, %f234;
	fma.rn.f32 	%f304, %f171, %f280, %f236;
	fma.rn.f32 	%f305, %f171, %f282, %f237;
	fma.rn.f32 	%f306, %f171, %f284, %f238;
	fma.rn.f32 	%f307, %f171, %f286, %f239;
	fma.rn.f32 	%f308, %f176, %f280, %f241;
	fma.rn.f32 	%f309, %f176, %f282, %f242;
	fma.rn.f32 	%f310, %f176, %f284, %f243;
	fma.rn.f32 	%f311, %f176, %f286, %f244;
	fma.rn.f32 	%f312, %f181, %f280, %f246;
	fma.rn.f32 	%f313, %f181, %f282, %f247;
	fma.rn.f32 	%f314, %f181, %f284, %f248;
	fma.rn.f32 	%f315, %f181, %f286, %f249;
	fma.rn.f32 	%f316, %f186, %f280, %f251;
	fma.rn.f32 	%f317, %f186, %f282, %f252;
	fma.rn.f32 	%f318, %f186, %f284, %f253;
	fma.rn.f32 	%f319, %f186, %f286, %f254;
	fma.rn.f32 	%f320, %f191, %f280, %f256;
	fma.rn.f32 	%f321, %f191, %f282, %f257;
	fma.rn.f32 	%f322, %f191, %f284, %f258;
	fma.rn.f32 	%f323, %f191, %f286, %f259;
	fma.rn.f32 	%f324, %f196, %f280, %f261;
	fma.rn.f32 	%f325, %f196, %f282, %f262;
	fma.rn.f32 	%f326, %f196, %f284, %f263;
	fma.rn.f32 	%f327, %f196, %f286, %f264;
	fma.rn.f32 	%f328, %f201, %f280, %f266;
	fma.rn.f32 	%f329, %f201, %f282, %f267;
	fma.rn.f32 	%f330, %f201, %f284, %f268;
	fma.rn.f32 	%f331, %f201, %f286, %f269;
	ld.shared.f32 	%f332, [%r164+56];
	fma.rn.f32 	%f333, %f332, %f280, %f271;
	fma.rn.f32 	%f334, %f332, %f282, %f272;
	fma.rn.f32 	%f335, %f332, %f284, %f273;
	fma.rn.f32 	%f336, %f332, %f286, %f274;
	ld.shared.f32 	%f337, [%r164+896];
	fma.rn.f32 	%f338, %f337, %f280, %f276;
	fma.rn.f32 	%f339, %f337, %f282, %f277;
	fma.rn.f32 	%f340, %f337, %f284, %f278;
	fma.rn.f32 	%f341, %f337, %f286, %f279;
	ld.shared.f32 	%f342, [%r164+60];
	ld.shared.f32 	%f343, [%r166+12];
	fma.rn.f32 	%f344, %f342, %f343, %f281;
	ld.shared.f32 	%f345, [%r166+588];
	fma.rn.f32 	%f346, %f342, %f345, %f283;
	ld.shared.f32 	%f347, [%r166+1164];
	fma.rn.f32 	%f348, %f342, %f347, %f285;
	ld.shared.f32 	%f349, [%r166+1740];
	fma.rn.f32 	%f350, %f342, %f349, %f287;
	ld.shared.f32 	%f351, [%r164+900];
	fma.rn.f32 	%f352, %f351, %f343, %f288;
	fma.rn.f32 	%f353, %f351, %f345, %f289;
	fma.rn.f32 	%f354, %f351, %f347, %f290;
	fma.rn.f32 	%f355, %f351, %f349, %f291;
	ld.shared.f32 	%f356, [%r164+68];
	fma.rn.f32 	%f357, %f356, %f343, %f292;
	fma.rn.f32 	%f358, %f356, %f345, %f293;
	fma.rn.f32 	%f359, %f356, %f347, %f294;
	fma.rn.f32 	%f360, %f356, %f349, %f295;
	ld.shared.f32 	%f361, [%r164+908];
	fma.rn.f32 	%f362, %f361, %f343, %f296;
	fma.rn.f32 	%f363, %f361, %f345, %f297;
	fma.rn.f32 	%f364, %f361, %f347, %f298;
	fma.rn.f32 	%f365, %f361, %f349, %f299;
	ld.shared.f32 	%f366, [%r164+76];
	fma.rn.f32 	%f367, %f366, %f343, %f300;
	fma.rn.f32 	%f368, %f366, %f345, %f301;
	fma.rn.f32 	%f369, %f366, %f347, %f302;
	fma.rn.f32 	%f370, %f366, %f349, %f303;
	ld.shared.f32 	%f371, [%r164+916];
	fma.rn.f32 	%f372, %f371, %f343, %f304;
	fma.rn.f32 	%f373, %f371, %f345, %f305;
	fma.rn.f32 	%f374, %f371, %f347, %f306;
	fma.rn.f32 	%f375, %f371, %f349, %f307;
	ld.shared.f32 	%f376, [%r164+84];
	fma.rn.f32 	%f377, %f376, %f343, %f308;
	fma.rn.f32 	%f378, %f376, %f345, %f309;
	fma.rn.f32 	%f379, %f376, %f347, %f310;
	fma.rn.f32 	%f380, %f376, %f349, %f311;
	ld.shared.f32 	%f381, [%r164+924];
	fma.rn.f32 	%f382, %f381, %f343, %f312;
	fma.rn.f32 	%f383, %f381, %f345, %f313;
	fma.rn.f32 	%f384, %f381, %f347, %f314;
	fma.rn.f32 	%f385, %f381, %f349, %f315;
	ld.shared.f32 	%f386, [%r164+92];
	fma.rn.f32 	%f387, %f386, %f343, %f316;
	fma.rn.f32 	%f388, %f386, %f345, %f317;
	fma.rn.f32 	%f389, %f386, %f347, %f318;
	fma.rn.f32 	%f390, %f386, %f349, %f319;
	ld.shared.f32 	%f391, [%r164+932];
	fma.rn.f32 	%f392, %f391, %f343, %f320;
	fma.rn.f32 	%f393, %f391, %f345, %f321;
	fma.rn.f32 	%f394, %f391, %f347, %f322;
	fma.rn.f32 	%f395, %f391, %f349, %f323;
	ld.shared.f32 	%f396, [%r164+100];
	fma.rn.f32 	%f397, %f396, %f343, %f324;
	fma.rn.f32 	%f398, %f396, %f345, %f325;
	fma.rn.f32 	%f399, %f396, %f347, %f326;
	fma.rn.f32 	%f400, %f396, %f349, %f327;
	ld.shared.f32 	%f401, [%r164+940];
	fma.rn.f32 	%f402, %f401, %f343, %f328;
	fma.rn.f32 	%f403, %f401, %f345, %f329;
	fma.rn.f32 	%f404, %f401, %f347, %f330;
	fma.rn.f32 	%f405, %f401, %f349, %f331;
	ld.shared.f32 	%f406, [%r164+108];
	fma.rn.f32 	%f407, %f406, %f343, %f333;
	fma.rn.f32 	%f408, %f406, %f345, %f334;
	fma.rn.f32 	%f409, %f406, %f347, %f335;
	fma.rn.f32 	%f410, %f406, %f349, %f336;
	ld.shared.f32 	%f411, [%r164+948];
	fma.rn.f32 	%f412, %f411, %f343, %f338;
	fma.rn.f32 	%f413, %f411, %f345, %f339;
	fma.rn.f32 	%f414, %f411, %f347, %f340;
	fma.rn.f32 	%f415, %f411, %f349, %f341;
	ld.shared.f32 	%f416, [%r164+64];
	ld.shared.f32 	%f417, [%r166+16];
	fma.rn.f32 	%f418, %f416, %f417, %f344;
	ld.shared.f32 	%f419, [%r166+592];
	fma.rn.f32 	%f420, %f416, %f419, %f346;
	ld.shared.f32 	%f421, [%r166+1168];
	fma.rn.f32 	%f422, %f416, %f421, %f348;
	ld.shared.f32 	%f423, [%r166+1744];
	fma.rn.f32 	%f424, %f416, %f423, %f350;
	ld.shared.f32 	%f425, [%r164+904];
	fma.rn.f32 	%f426, %f425, %f417, %f352;
	fma.rn.f32 	%f427, %f425, %f419, %f353;
	fma.rn.f32 	%f428, %f425, %f421, %f354;
	fma.rn.f32 	%f429, %f425, %f423, %f355;
	ld.shared.f32 	%f430, [%r164+72];
	fma.rn.f32 	%f431, %f430, %f417, %f357;
	fma.rn.f32 	%f432, %f430, %f419, %f358;
	fma.rn.f32 	%f433, %f430, %f421, %f359;
	fma.rn.f32 	%f434, %f430, %f423, %f360;
	ld.shared.f32 	%f435, [%r164+912];
	fma.rn.f32 	%f436, %f435, %f417, %f362;
	fma.rn.f32 	%f437, %f435, %f419, %f363;
	fma.rn.f32 	%f438, %f435, %f421, %f364;
	fma.rn.f32 	%f439, %f435, %f423, %f365;
	ld.shared.f32 	%f440, [%r164+80];
	fma.rn.f32 	%f441, %f440, %f417, %f367;
	fma.rn.f32 	%f442, %f440, %f419, %f368;
	fma.rn.f32 	%f443, %f440, %f421, %f369;
	fma.rn.f32 	%f444, %f440, %f423, %f370;
	ld.shared.f32 	%f445, [%r164+920];
	fma.rn.f32 	%f446, %f445, %f417, %f372;
	fma.rn.f32 	%f447, %f445, %f419, %f373;
	fma.rn.f32 	%f448, %f445, %f421, %f374;
	fma.rn.f32 	%f449, %f445, %f423, %f375;
	ld.shared.f32 	%f450, [%r164+88];
	fma.rn.f32 	%f451, %f450, %f417, %f377;
	fma.rn.f32 	%f452, %f450, %f419, %f378;
	fma.rn.f32 	%f453, %f450, %f421, %f379;
	fma.rn.f32 	%f454, %f450, %f423, %f380;
	ld.shared.f32 	%f455, [%r164+928];
	fma.rn.f32 	%f456, %f455, %f417, %f382;
	fma.rn.f32 	%f457, %f455, %f419, %f383;
	fma.rn.f32 	%f458, %f455, %f421, %f384;
	fma.rn.f32 	%f459, %f455, %f423, %f385;
	ld.shared.f32 	%f460, [%r164+96];
	fma.rn.f32 	%f461, %f460, %f417, %f387;
	fma.rn.f32 	%f462, %f460, %f419, %f388;
	fma.rn.f32 	%f463, %f460, %f421, %f389;
	fma.rn.f32 	%f464, %f460, %f423, %f390;
	ld.shared.f32 	%f465, [%r164+936];
	fma.rn.f32 	%f466, %f465, %f417, %f392;
	fma.rn.f32 	%f467, %f465, %f419, %f393;
	fma.rn.f32 	%f468, %f465, %f421, %f394;
	fma.rn.f32 	%f469, %f465, %f423, %f395;
	ld.shared.f32 	%f470, [%r164+104];
	fma.rn.f32 	%f471, %f470, %f417, %f397;
	fma.rn.f32 	%f472, %f470, %f419, %f398;
	fma.rn.f32 	%f473, %f470, %f421, %f399;
	fma.rn.f32 	%f474, %f470, %f423, %f400;
	ld.shared.f32 	%f475, [%r164+944];
	fma.rn.f32 	%f476, %f475, %f417, %f402;
	fma.rn.f32 	%f477, %f475, %f419, %f403;
	fma.rn.f32 	%f478, %f475, %f421, %f404;
	fma.rn.f32 	%f479, %f475, %f423, %f405;
	ld.shared.f32 	%f480, [%r164+112];
	fma.rn.f32 	%f481, %f480, %f417, %f407;
	fma.rn.f32 	%f482, %f480, %f419, %f408;
	fma.rn.f32 	%f483, %f480, %f421, %f409;
	fma.rn.f32 	%f484, %f480, %f423, %f410;
	ld.shared.f32 	%f485, [%r164+952];
	fma.rn.f32 	%f486, %f485, %f417, %f412;
	fma.rn.f32 	%f487, %f485, %f419, %f413;
	fma.rn.f32 	%f488, %f485, %f421, %f414;
	fma.rn.f32 	%f489, %f485, %f423, %f415;
	ld.shared.f32 	%f490, [%r166+20];
	fma.rn.f32 	%f491, %f356, %f490, %f418;
	ld.shared.f32 	%f492, [%r166+596];
	fma.rn.f32 	%f493, %f356, %f492, %f420;
	ld.shared.f32 	%f494, [%r166+1172];
	fma.rn.f32 	%f495, %f356, %f494, %f422;
	ld.shared.f32 	%f496, [%r166+1748];
	fma.rn.f32 	%f497, %f356, %f496, %f424;
	fma.rn.f32 	%f498, %f361, %f490, %f426;
	fma.rn.f32 	%f499, %f361, %f492, %f427;
	fma.rn.f32 	%f500, %f361, %f494, %f428;
	fma.rn.f32 	%f501, %f361, %f496, %f429;
	fma.rn.f32 	%f502, %f366, %f490, %f431;
	fma.rn.f32 	%f503, %f366, %f492, %f432;
	fma.rn.f32 	%f504, %f366, %f494, %f433;
	fma.rn.f32 	%f505, %f366, %f496, %f434;
	fma.rn.f32 	%f506, %f371, %f490, %f436;
	fma.rn.f32 	%f507, %f371, %f492, %f437;
	fma.rn.f32 	%f508, %f371, %f494, %f438;
	fma.rn.f32 	%f509, %f371, %f496, %f439;
	fma.rn.f32 	%f510, %f376, %f490, %f441;
	fma.rn.f32 	%f511, %f376, %f492, %f442;
	fma.rn.f32 	%f512, %f376, %f494, %f443;
	fma.rn.f32 	%f513, %f376, %f496, %f444;
	fma.rn.f32 	%f514, %f381, %f490, %f446;
	fma.rn.f32 	%f515, %f381, %f492, %f447;
	fma.rn.f32 	%f516, %f381, %f494, %f448;
	fma.rn.f32 	%f517, %f381, %f496, %f449;
	fma.rn.f32 	%f518, %f386, %f490, %f451;
	fma.rn.f32 	%f519, %f386, %f492, %f452;
	fma.rn.f32 	%f520, %f386, %f494, %f453;
	fma.rn.f32 	%f521, %f386, %f496, %f454;
	fma.rn.f32 	%f522, %f391, %f490, %f456;
	fma.rn.f32 	%f523, %f391, %f492, %f457;
	fma.rn.f32 	%f524, %f391, %f494, %f458;
	fma.rn.f32 	%f525, %f391, %f496, %f459;
	fma.rn.f32 	%f526, %f396, %f490, %f461;
	fma.rn.f32 	%f527, %f396, %f492, %f462;
	fma.rn.f32 	%f528, %f396, %f494, %f463;
	fma.rn.f32 	%f529, %f396, %f496, %f464;
	fma.rn.f32 	%f530, %f401, %f490, %f466;
	fma.rn.f32 	%f531, %f401, %f492, %f467;
	fma.rn.f32 	%f532, %f401, %f494, %f468;
	fma.rn.f32 	%f533, %f401, %f496, %f469;
	fma.rn.f32 	%f534, %f406, %f490, %f471;
	fma.rn.f32 	%f535, %f406, %f492, %f472;
	fma.rn.f32 	%f536, %f406, %f494, %f473;
	fma.rn.f32 	%f537, %f406, %f496, %f474;
	fma.rn.f32 	%f538, %f411, %f490, %f476;
	fma.rn.f32 	%f539, %f411, %f492, %f477;
	fma.rn.f32 	%f540, %f411, %f494, %f478;
	fma.rn.f32 	%f541, %f411, %f496, %f479;
	ld.shared.f32 	%f542, [%r164+116];
	fma.rn.f32 	%f543, %f542, %f490, %f481;
	fma.rn.f32 	%f544, %f542, %f492, %f482;
	fma.rn.f32 	%f545, %f542, %f494, %f483;
	fma.rn.f32 	%f546, %f542, %f496, %f484;
	ld.shared.f32 	%f547, [%r164+956];
	fma.rn.f32 	%f548, %f547, %f490, %f486;
	fma.rn.f32 	%f549, %f547, %f492, %f487;
	fma.rn.f32 	%f550, %f547, %f494, %f488;
	fma.rn.f32 	%f551, %f547, %f496, %f489;
	ld.shared.f32 	%f552, [%r164+120];
	ld.shared.f32 	%f553, [%r166+24];
	fma.rn.f32 	%f554, %f552, %f553, %f491;
	ld.shared.f32 	%f555, [%r166+600];
	fma.rn.f32 	%f556, %f552, %f555, %f493;
	ld.shared.f32 	%f557, [%r166+1176];
	fma.rn.f32 	%f558, %f552, %f557, %f495;
	ld.shared.f32 	%f559, [%r166+1752];
	fma.rn.f32 	%f560, %f552, %f559, %f497;
	ld.shared.f32 	%f561, [%r164+960];
	fma.rn.f32 	%f562, %f561, %f553, %f498;
	fma.rn.f32 	%f563, %f561, %f555, %f499;
	fma.rn.f32 	%f564, %f561, %f557, %f500;
	fma.rn.f32 	%f565, %f561, %f559, %f501;
	ld.shared.f32 	%f566, [%r164+128];
	fma.rn.f32 	%f567, %f566, %f553, %f502;
	fma.rn.f32 	%f568, %f566, %f555, %f503;
	fma.rn.f32 	%f569, %f566, %f557, %f504;
	fma.rn.f32 	%f570, %f566, %f559, %f505;
	ld.shared.f32 	%f571, [%r164+968];
	fma.rn.f32 	%f572, %f571, %f553, %f506;
	fma.rn.f32 	%f573, %f571, %f555, %f507;
	fma.rn.f32 	%f574, %f571, %f557, %f508;
	fma.rn.f32 	%f575, %f571, %f559, %f509;
	ld.shared.f32 	%f576, [%r164+136];
	fma.rn.f32 	%f577, %f576, %f553, %f510;
	fma.rn.f32 	%f578, %f576, %f555, %f511;
	fma.rn.f32 	%f579, %f576, %f557, %f512;
	fma.rn.f32 	%f580, %f576, %f559, %f513;
	ld.shared.f32 	%f581, [%r164+976];
	fma.rn.f32 	%f582, %f581, %f553, %f514;
	fma.rn.f32 	%f583, %f581, %f555, %f515;
	fma.rn.f32 	%f584, %f581, %f557, %f516;
	fma.rn.f32 	%f585, %f581, %f559, %f517;
	ld.shared.f32 	%f586, [%r164+144];
	fma.rn.f32 	%f587, %f586, %f553, %f518;
	fma.rn.f32 	%f588, %f586, %f555, %f519;
	fma.rn.f32 	%f589, %f586, %f557, %f520;
	fma.rn.f32 	%f590, %f586, %f559, %f521;
	ld.shared.f32 	%f591, [%r164+984];
	fma.rn.f32 	%f592, %f591, %f553, %f522;
	fma.rn.f32 	%f593, %f591, %f555, %f523;
	fma.rn.f32 	%f594, %f591, %f557, %f524;
	fma.rn.f32 	%f595, %f591, %f559, %f525;
	ld.shared.f32 	%f596, [%r164+152];
	fma.rn.f32 	%f597, %f596, %f553, %f526;
	fma.rn.f32 	%f598, %f596, %f555, %f527;
	fma.rn.f32 	%f599, %f596, %f557, %f528;
	fma.rn.f32 	%f600, %f596, %f559, %f529;
	ld.shared.f32 	%f601, [%r164+992];
	fma.rn.f32 	%f602, %f601, %f553, %f530;
	fma.rn.f32 	%f603, %f601, %f555, %f531;
	fma.rn.f32 	%f604, %f601, %f557, %f532;
	fma.rn.f32 	%f605, %f601, %f559, %f533;
	ld.shared.f32 	%f606, [%r164+160];
	fma.rn.f32 	%f607, %f606, %f553, %f534;
	fma.rn.f32 	%f608, %f606, %f555, %f535;
	fma.rn.f32 	%f609, %f606, %f557, %f536;
	fma.rn.f32 	%f610, %f606, %f559, %f537;
	ld.shared.f32 	%f611, [%r164+1000];
	fma.rn.f32 	%f612, %f611, %f553, %f538;
	fma.rn.f32 	%f613, %f611, %f555, %f539;
	fma.rn.f32 	%f614, %f611, %f557, %f540;
	fma.rn.f32 	%f615, %f611, %f559, %f541;
	ld.shared.f32 	%f616, [%r164+168];
	fma.rn.f32 	%f617, %f616, %f553, %f543;
	fma.rn.f32 	%f618, %f616, %f555, %f544;
	fma.rn.f32 	%f619, %f616, %f557, %f545;
	fma.rn.f32 	%f620, %f616, %f559, %f546;
	ld.shared.f32 	%f621, [%r164+1008];
	fma.rn.f32 	%f622, %f621, %f553, %f548;
	fma.rn.f32 	%f623, %f621, %f555, %f549;
	fma.rn.f32 	%f624, %f621, %f557, %f550;
	fma.rn.f32 	%f625, %f621, %f559, %f551;
	ld.shared.f32 	%f626, [%r164+124];
	ld.shared.f32 	%f627, [%r166+28];
	fma.rn.f32 	%f628, %f626, %f627, %f554;
	ld.shared.f32 	%f629, [%r166+604];
	fma.rn.f32 	%f630, %f626, %f629, %f556;
	ld.shared.f32 	%f631, [%r166+1180];
	fma.rn.f32 	%f632, %f626, %f631, %f558;
	ld.shared.f32 	%f633, [%r166+1756];
	fma.rn.f32 	%f634, %f626, %f633, %f560;
	ld.shared.f32 	%f635, [%r164+964];
	fma.rn.f32 	%f636, %f635, %f627, %f562;
	fma.rn.f32 	%f637, %f635, %f629, %f563;
	fma.rn.f32 	%f638, %f635, %f631, %f564;
	fma.rn.f32 	%f639, %f635, %f633, %f565;
	ld.shared.f32 	%f640, [%r164+132];
	fma.rn.f32 	%f641, %f640, %f627, %f567;
	fma.rn.f32 	%f642, %f640, %f629, %f568;
	fma.rn.f32 	%f643, %f640, %f631, %f569;
	fma.rn.f32 	%f644, %f640, %f633, %f570;
	ld.shared.f32 	%f645, [%r164+972];
	fma.rn.f32 	%f646, %f645, %f627, %f572;
	fma.rn.f32 	%f647, %f645, %f629, %f573;
	fma.rn.f32 	%f648, %f645, %f631, %f574;
	fma.rn.f32 	%f649, %f645, %f633, %f575;
	ld.shared.f32 	%f650, [%r164+140];
	fma.rn.f32 	%f651, %f650, %f627, %f577;
	fma.rn.f32 	%f652, %f650, %f629, %f578;
	fma.rn.f32 	%f653, %f650, %f631, %f579;
	fma.rn.f32 	%f654, %f650, %f633, %f580;
	ld.shared.f32 	%f655, [%r164+980];
	fma.rn.f32 	%f656, %f655, %f627, %f582;
	fma.rn.f32 	%f657, %f655, %f629, %f583;
	fma.rn.f32 	%f658, %f655, %f631, %f584;
	fma.rn.f32 	%f659, %f655, %f633, %f585;
	ld.shared.f32 	%f660, [%r164+148];
	fma.rn.f32 	%f661, %f660, %f627, %f587;
	fma.rn.f32 	%f662, %f660, %f629, %f588;
	fma.rn.f32 	%f663, %f660, %f631, %f589;
	fma.rn.f32 	%f664, %f660, %f633, %f590;
	ld.shared.f32 	%f665, [%r164+988];
	fma.rn.f32 	%f666, %f665, %f627, %f592;
	fma.rn.f32 	%f667, %f665, %f629, %f593;
	fma.rn.f32 	%f668, %f665, %f631, %f594;
	fma.rn.f32 	%f669, %f665, %f633, %f595;
	ld.shared.f32 	%f670, [%r164+156];
	fma.rn.f32 	%f671, %f670, %f627, %f597;
	fma.rn.f32 	%f672, %f670, %f629, %f598;
	fma.rn.f32 	%f673, %f670, %f631, %f599;
	fma.rn.f32 	%f674, %f670, %f633, %f600;
	ld.shared.f32 	%f675, [%r164+996];
	fma.rn.f32 	%f676, %f675, %f627, %f602;
	fma.rn.f32 	%f677, %f675, %f629, %f603;
	fma.rn.f32 	%f678, %f675, %f631, %f604;
	fma.rn.f32 	%f679, %f675, %f633, %f605;
	ld.shared.f32 	%f680, [%r164+164];
	fma.rn.f32 	%f681, %f680, %f627, %f607;
	fma.rn.f32 	%f682, %f680, %f629, %f608;
	fma.rn.f32 	%f683, %f680, %f631, %f609;
	fma.rn.f32 	%f684, %f680, %f633, %f610;
	ld.shared.f32 	%f685, [%r164+1004];
	fma.rn.f32 	%f686, %f685, %f627, %f612;
	fma.rn.f32 	%f687, %f685, %f629, %f613;
	fma.rn.f32 	%f688, %f685, %f631, %f614;
	fma.rn.f32 	%f689, %f685, %f633, %f615;
	ld.shared.f32 	%f690, [%r164+172];
	fma.rn.f32 	%f691, %f690, %f627, %f617;
	fma.rn.f32 	%f692, %f690, %f629, %f618;
	fma.rn.f32 	%f693, %f690, %f631, %f619;
	fma.rn.f32 	%f694, %f690, %f633, %f620;
	ld.shared.f32 	%f695, [%r164+1012];
	fma.rn.f32 	%f696, %f695, %f627, %f622;
	fma.rn.f32 	%f697, %f695, %f629, %f623;
	fma.rn.f32 	%f698, %f695, %f631, %f624;
	fma.rn.f32 	%f699, %f695, %f633, %f625;
	ld.shared.f32 	%f700, [%r166+32];
	fma.rn.f32 	%f822, %f566, %f700, %f628;
	ld.shared.f32 	%f701, [%r166+608];
	fma.rn.f32 	%f836, %f566, %f701, %f630;
	ld.shared.f32 	%f702, [%r166+1184];
	fma.rn.f32 	%f850, %f566, %f702, %f632;
	ld.shared.f32 	%f703, [%r166+1760];
	fma.rn.f32 	%f864, %f566, %f703, %f634;
	fma.rn.f32 	%f829, %f571, %f700, %f636;
	fma.rn.f32 	%f843, %f571, %f701, %f637;
	fma.rn.f32 	%f857, %f571, %f702, %f638;
	fma.rn.f32 	%f871, %f571, %f703, %f639;
	fma.rn.f32 	%f823, %f576, %f700, %f641;
	fma.rn.f32 	%f837, %f576, %f701, %f642;
	fma.rn.f32 	%f851, %f576, %f702, %f643;
	fma.rn.f32 	%f865, %f576, %f703, %f644;
	fma.rn.f32 	%f830, %f581, %f700, %f646;
	fma.rn.f32 	%f844, %f581, %f701, %f647;
	fma.rn.f32 	%f858, %f581, %f702, %f648;
	fma.rn.f32 	%f872, %f581, %f703, %f649;
	fma.rn.f32 	%f824, %f586, %f700, %f651;
	fma.rn.f32 	%f838, %f586, %f701, %f652;
	fma.rn.f32 	%f852, %f586, %f702, %f653;
	fma.rn.f32 	%f866, %f586, %f703, %f654;
	fma.rn.f32 	%f831, %f591, %f700, %f656;
	fma.rn.f32 	%f845, %f591, %f701, %f657;
	fma.rn.f32 	%f859, %f591, %f702, %f658;
	fma.rn.f32 	%f873, %f591, %f703, %f659;
	fma.rn.f32 	%f825, %f596, %f700, %f661;
	fma.rn.f32 	%f839, %f596, %f701, %f662;
	fma.rn.f32 	%f853, %f596, %f702, %f663;
	fma.rn.f32 	%f867, %f596, %f703, %f664;
	fma.rn.f32 	%f832, %f601, %f700, %f666;
	fma.rn.f32 	%f846, %f601, %f701, %f667;
	fma.rn.f32 	%f860, %f601, %f702, %f668;
	fma.rn.f32 	%f874, %f601, %f703, %f669;
	fma.rn.f32 	%f826, %f606, %f700, %f671;
	fma.rn.f32 	%f840, %f606, %f701, %f672;
	fma.rn.f32 	%f854, %f606, %f702, %f673;
	fma.rn.f32 	%f868, %f606, %f703, %f674;
	fma.rn.f32 	%f833, %f611, %f700, %f676;
	fma.rn.f32 	%f847, %f611, %f701, %f677;
	fma.rn.f32 	%f861, %f611, %f702, %f678;
	fma.rn.f32 	%f875, %f611, %f703, %f679;
	fma.rn.f32 	%f827, %f616, %f700, %f681;
	fma.rn.f32 	%f841, %f616, %f701, %f682;
	fma.rn.f32 	%f855, %f616, %f702, %f683;
	fma.rn.f32 	%f869, %f616, %f703, %f684;
	fma.rn.f32 	%f834, %f621, %f700, %f686;
	fma.rn.f32 	%f848, %f621, %f701, %f687;
	fma.rn.f32 	%f862, %f621, %f702, %f688;
	fma.rn.f32 	%f876, %f621, %f703, %f689;
	ld.shared.f32 	%f704, [%r164+176];
	fma.rn.f32 	%f828, %f704, %f700, %f691;
	fma.rn.f32 	%f842, %f704, %f701, %f692;
	fma.rn.f32 	%f856, %f704, %f702, %f693;
	fma.rn.f32 	%f870, %f704, %f703, %f694;
	ld.shared.f32 	%f705, [%r164+1016];
	fma.rn.f32 	%f835, %f705, %f700, %f696;
	fma.rn.f32 	%f849, %f705, %f701, %f697;
	fma.rn.f32 	%f863, %f705, %f702, %f698;
	fma.rn.f32 	%f877, %f705, %f703, %f699;
	add.s32 	%r181, %r181, 1;
	add.s32 	%r180, %r180, 9;
	add.s32 	%r179, %r179, 784;
	add.s64 	%rd58, %rd58, 36;
	add.s32 	%r178, %r178, 9;
	add.s32 	%r177, %r177, 784;
	add.s64 	%rd57, %rd57, 36;
	add.s32 	%r176, %r176, 784;
	add.s32 	%r175, %r175, 784;
	setp.ne.s32 	%p54, %r181, 256;
	@%p54 bra 	$L__BB38_1;
	ld.param.u64 	%rd56, [fused_nn_conv2d_add_nn_relu_4_kernel0_param_3];
	ld.param.u64 	%rd55, [fused_nn_conv2d_add_nn_relu_4_kernel0_param_2];
	cvta.to.global.u64 	%rd43, %rd55;
	cvta.to.global.u64 	%rd44, %rd56;
	mov.u32 	%r167, %ctaid.z;
	shl.b32 	%r168, %r167, 6;
	or.b32  	%r169, %r168, %r18;
	mul.wide.u32 	%rd45, %r169, 4;
	add.s64 	%rd46, %rd44, %rd45;
	ld.global.nc.f32 	%f706, [%rd46];
	add.f32 	%f707, %f822, %f706;
	max.f32 	%f708, %f707, 0f00000000;
	mul.lo.s32 	%r170, %r18, 196;
	mad.lo.s32 	%r171, %r167, 12544, %r170;
	mad.lo.s32 	%r172, %r17, 14, %r171;
	mov.u32 	%r173, %ctaid.x;
	mad.lo.s32 	%r174, %r173, 7, %r172;
	mul.wide.u32 	%rd47, %r174, 4;
	add.s64 	%rd48, %rd43, %rd47;
	st.global.f32 	[%rd48], %f708;
	ld.global.nc.f32 	%f709, [%rd46+64];
	add.f32 	%f710, %f836, %f709;
	max.f32 	%f711, %f710, 0f00000000;
	st.global.f32 	[%rd48+12544], %f711;
	ld.global.nc.f32 	%f712, [%rd46+128];
	add.f32 	%f713, %f850, %f712;
	max.f32 	%f714, %f713, 0f00000000;
	st.global.f32 	[%rd48+25088], %f714;
	ld.global.nc.f32 	%f715, [%rd46+192];
	add.f32 	%f716, %f864, %f715;
	max.f32 	%f717, %f716, 0f00000000;
	st.global.f32 	[%rd48+37632], %f717;
	add.f32 	%f718, %f829, %f706;
	max.f32 	%f719, %f718, 0f00000000;
	st.global.f32 	[%rd48+392], %f719;
	add.f32 	%f720, %f843, %f709;
	max.f32 	%f721, %f720, 0f00000000;
	st.global.f32 	[%rd48+12936], %f721;
	add.f32 	%f722, %f857, %f712;
	max.f32 	%f723, %f722, 0f00000000;
	st.global.f32 	[%rd48+25480], %f723;
	add.f32 	%f724, %f871, %f715;
	max.f32 	%f725, %f724, 0f00000000;
	st.global.f32 	[%rd48+38024], %f725;
	add.f32 	%f726, %f823, %f706;
	max.f32 	%f727, %f726, 0f00000000;
	st.global.f32 	[%rd48+4], %f727;
	add.f32 	%f728, %f837, %f709;
	max.f32 	%f729, %f728, 0f00000000;
	st.global.f32 	[%rd48+12548], %f729;
	add.f32 	%f730, %f851, %f712;
	max.f32 	%f731, %f730, 0f00000000;
	st.global.f32 	[%rd48+25092], %f731;
	add.f32 	%f732, %f865, %f715;
	max.f32 	%f733, %f732, 0f00000000;
	st.global.f32 	[%rd48+37636], %f733;
	add.f32 	%f734, %f830, %f706;
	max.f32 	%f735, %f734, 0f00000000;
	st.global.f32 	[%rd48+396], %f735;
	add.f32 	%f736, %f844, %f709;
	max.f32 	%f737, %f736, 0f00000000;
	st.global.f32 	[%rd48+12940], %f737;
	add.f32 	%f738, %f858, %f712;
	max.f32 	%f739, %f738, 0f00000000;
	st.global.f32 	[%rd48+25484], %f739;
	add.f32 	%f740, %f872, %f715;
	max.f32 	%f741, %f740, 0f00000000;
	st.global.f32 	[%rd48+38028], %f741;
	add.f32 	%f742, %f824, %f706;
	max.f32 	%f743, %f742, 0f00000000;
	st.global.f32 	[%rd48+8], %f743;
	add.f32 	%f744, %f838, %f709;
	max.f32 	%f745, %f744, 0f00000000;
	st.global.f32 	[%rd48+12552], %f745;
	add.f32 	%f746, %f852, %f712;
	max.f32 	%f747, %f746, 0f00000000;
	st.global.f32 	[%rd48+25096], %f747;
	add.f32 	%f748, %f866, %f715;
	max.f32 	%f749, %f748, 0f00000000;
	st.global.f32 	[%rd48+37640], %f749;
	add.f32 	%f750, %f831, %f706;
	max.f32 	%f751, %f750, 0f00000000;
	st.global.f32 	[%rd48+400], %f751;
	add.f32 	%f752, %f845, %f709;
	max.f32 	%f753, %f752, 0f00000000;
	st.global.f32 	[%rd48+12944], %f753;
	add.f32 	%f754, %f859, %f712;
	max.f32 	%f755, %f754, 0f00000000;
	st.global.f32 	[%rd48+25488], %f755;
	add.f32 	%f756, %f873, %f715;
	max.f32 	%f757, %f756, 0f00000000;
	st.global.f32 	[%rd48+38032], %f757;
	add.f32 	%f758, %f825, %f706;
	max.f32 	%f759, %f758, 0f00000000;
	st.global.f32 	[%rd48+12], %f759;
	add.f32 	%f760, %f839, %f709;
	max.f32 	%f761, %f760, 0f00000000;
	st.global.f32 	[%rd48+12556], %f761;
	add.f32 	%f762, %f853, %f712;
	max.f32 	%f763, %f762, 0f00000000;
	st.global.f32 	[%rd48+25100], %f763;
	add.f32 	%f764, %f867, %f715;
	max.f32 	%f765, %f764, 0f00000000;
	st.global.f32 	[%rd48+37644], %f765;
	add.f32 	%f766, %f832, %f706;
	max.f32 	%f767, %f766, 0f00000000;
	st.global.f32 	[%rd48+404], %f767;
	add.f32 	%f768, %f846, %f709;
	max.f32 	%f769, %f768, 0f00000000;
	st.global.f32 	[%rd48+12948], %f769;
	add.f32 	%f770, %f860, %f712;
	max.f32 	%f771, %f770, 0f00000000;
	st.global.f32 	[%rd48+25492], %f771;
	add.f32 	%f772, %f874, %f715;
	max.f32 	%f773, %f772, 0f00000000;
	st.global.f32 	[%rd48+38036], %f773;
	add.f32 	%f774, %f826, %f706;
	max.f32 	%f775, %f774, 0f00000000;
	st.global.f32 	[%rd48+16], %f775;
	add.f32 	%f776, %f840, %f709;
	max.f32 	%f777, %f776, 0f00000000;
	st.global.f32 	[%rd48+12560], %f777;
	add.f32 	%f778, %f854, %f712;
	max.f32 	%f779, %f778, 0f00000000;
	st.global.f32 	[%rd48+25104], %f779;
	add.f32 	%f780, %f868, %f715;
	max.f32 	%f781, %f780, 0f00000000;
	st.global.f32 	[%rd48+37648], %f781;
	add.f32 	%f782, %f833, %f706;
	max.f32 	%f783, %f782, 0f00000000;
	st.global.f32 	[%rd48+408], %f783;
	add.f32 	%f784, %f847, %f709;
	max.f32 	%f785, %f784, 0f00000000;
	st.global.f32 	[%rd48+12952], %f785;
	add.f32 	%f786, %f861, %f712;
	max.f32 	%f787, %f786, 0f00000000;
	st.global.f32 	[%rd48+25496], %f787;
	add.f32 	%f788, %f875, %f715;
	max.f32 	%f789, %f788, 0f00000000;
	st.global.f32 	[%rd48+38040], %f789;
	add.f32 	%f790, %f827, %f706;
	max.f32 	%f791, %f790, 0f00000000;
	st.global.f32 	[%rd48+20], %f791;
	add.f32 	%f792, %f841, %f709;
	max.f32 	%f793, %f792, 0f00000000;
	st.global.f32 	[%rd48+12564], %f793;
	add.f32 	%f794, %f855, %f712;
	max.f32 	%f795, %f794, 0f00000000;
	st.global.f32 	[%rd48+25108], %f795;
	add.f32 	%f796, %f869, %f715;
	max.f32 	%f797, %f796, 0f00000000;
	st.global.f32 	[%rd48+37652], %f797;
	add.f32 	%f798, %f834, %f706;
	max.f32 	%f799, %f798, 0f00000000;
	st.global.f32 	[%rd48+412], %f799;
	add.f32 	%f800, %f848, %f709;
	max.f32 	%f801, %f800, 0f00000000;
	st.global.f32 	[%rd48+12956], %f801;
	add.f32 	%f802, %f862, %f712;
	max.f32 	%f803, %f802, 0f00000000;
	st.global.f32 	[%rd48+25500], %f803;
	add.f32 	%f804, %f876, %f715;
	max.f32 	%f805, %f804, 0f00000000;
	st.global.f32 	[%rd48+38044], %f805;
	add.f32 	%f806, %f828, %f706;
	max.f32 	%f807, %f806, 0f00000000;
	st.global.f32 	[%rd48+24], %f807;
	add.f32 	%f808, %f842, %f709;
	max.f32 	%f809, %f808, 0f00000000;
	st.global.f32 	[%rd48+12568], %f809;
	add.f32 	%f810, %f856, %f712;
	max.f32 	%f811, %f810, 0f00000000;
	st.global.f32 	[%rd48+25112], %f811;
	add.f32 	%f812, %f870, %f715;
	max.f32 	%f813, %f812, 0f00000000;
	st.global.f32 	[%rd48+37656], %f813;
	add.f32 	%f814, %f835, %f706;
	max.f32 	%f815, %f814, 0f00000000;
	st.global.f32 	[%rd48+416], %f815;
	add.f32 	%f816, %f849, %f709;
	max.f32 	%f817, %f816, 0f00000000;
	st.global.f32 	[%rd48+12960], %f817;
	add.f32 	%f818, %f863, %f712;
	max.f32 	%f819, %f818, 0f00000000;
	st.global.f32 	[%rd48+25504], %f819;
	add.f32 	%f820, %f877, %f715;
	max.f32 	%f821, %f820, 0f00000000;
	st.global.f32 	[%rd48+38048], %f821;
	ret;

}
	// .globl	fused_nn_contrib_conv2d_winograd_without_weight_transform_add_nn_relu_kernel0
.visible .entry fused_nn_contrib_conv2d_winograd_without_weight_transform_add_nn_relu_kernel0(
	.param .u64 .ptr .align 1 fused_nn_contrib_conv2d_winograd_without_weight_transform_add_nn_relu_kernel0_param_0,
	.param .u64 .ptr .align 1 fused_nn_contrib_conv2d_winograd_without_weight_transform_add_nn_relu_kernel0_param_1
)
{
	.reg .pred 	%p<26>;
	.reg .b32 	%r<20>;
	.reg .b32 	%f<114>;
	.reg .b64 	%rd<9>;

	ld.param.u64 	%rd3, [fused_nn_contrib_conv2d_winograd_without_weight_transform_add_nn_relu_kernel0_param_0];
	ld.param.u64 	%rd2, [fused_nn_contrib_conv2d_winograd_without_weight_transform_add_nn_relu_kernel0_param_1];
	cvta.to.global.u64 	%rd4, %rd3;
	mov.u32 	%r6, %tid.x;
	shr.u32 	%r7, %r6, 2;
	and.b32  	%r2, %r7, 3;
	shl.b32 	%r8, %r6, 1;
	and.b32  	%r3, %r8, 6;
	mov.u32 	%r4, %ctaid.x;
	shr.u32 	%r9, %r6, 4;
	mul.lo.s32 	%r10, %r9, 49;
	mad.lo.s32 	%r11, %r4, 392, %r10;
	add.s32 	%r12, %r11, %r3;
	mad.lo.s32 	%r13, %r2, 14, %r12;
	add.s32 	%r14, %r13, -8;
	and.b32  	%r5, %r6, 12;
	setp.eq.s32 	%p5, %r5, 0;
	setp.eq.s32 	%p6, %r3, 0;
	or.pred  	%p7, %p5, %p6;
	mul.wide.s32 	%rd5, %r14, 4;
	add.s64 	%rd1, %rd4, %rd5;
	mov.f32 	%f99, 0f00000000;
	@%p7 bra 	$L__BB39_2;
	ld.global.nc.f32 	%f33, [%rd1];
	add.f32 	%f99, %f33, 0f00000000;
$L__BB39_2:
	setp.eq.s32 	%p8, %r5, 0;
	mov.f32 	%f100, 0f00000000;
	@%p8 bra 	$L__BB39_4;
	ld.global.nc.f32 	%f100, [%rd1+4];
$L__BB39_4:
	setp.eq.s32 	%p9, %r5, 0;
	setp.eq.s32 	%p1, %r3, 6;
	or.pred  	%p11, %p9, %p1;
	mov.f32 	%f101, 0f00000000;
	@%p11 bra 	$L__BB39_6;
	ld.global.nc.f32 	%f101, [%rd1+8];
$L__BB39_6:
	setp.eq.s32 	%p12, %r5, 0;
	setp.gt.u32 	%p13, %r3, 4;
	or.pred  	%p14, %p12, %p13;
	mov.f32 	%f102, 0f00000000;
	@%p14 bra 	$L__BB39_8;
	ld.global.nc.f32 	%f102, [%rd1+12];
$L__BB39_8:
	setp.eq.s32 	%p15, %r3, 0;
	mov.f32 	%f103, 0f00000000;
	@%p15 bra 	$L__BB39_10;
	ld.global.nc.f32 	%f103, [%rd1+28];
$L__BB39_10:
	setp.eq.s32 	%p16, %r3, 6;
	ld.global.nc.f32 	%f11, [%rd1+32];
	mov.f32 	%f104, 0f00000000;
	@%p16 bra 	$L__BB39_12;
	ld.global.nc.f32 	%f104, [%rd1+36];
$L__BB39_12:
	setp.gt.u32 	%p17, %r3, 4;
	mov.f32 	%f105, 0f00000000;
	@%p17 bra 	$L__BB39_14;
	ld.global.nc.f32 	%f105, [%rd1+40];
$L__BB39_14:
	setp.eq.s32 	%p18, %r3, 0;
	setp.eq.s32 	%p19, %r2, 3;
	or.pred  	%p2, %p19, %p18;
	mov.f32 	%f106, 0f00000000;
	@%p2 bra 	$L__BB39_16;
	ld.global.nc.f32 	%f106, [%rd1+56];
$L__BB39_16:
	setp.eq.s32 	%p21, %r2, 3;
	mov.f32 	%f107, 0f00000000;
	mov.pred 	%p25, -1;
	@%p21 bra 	$L__BB39_18;
	ld.global.nc.f32 	%f107, [%rd1+60];
	mov.pred 	%p25, %p1;
$L__BB39_18:
	mov.f32 	%f108, 0f00000000;
	@%p25 bra 	$L__BB39_20;
	ld.global.nc.f32 	%f108, [%rd1+64];
$L__BB39_20:
	setp.eq.s32 	%p22, %r2, 3;
	setp.gt.u32 	%p23, %r3, 4;
	or.pred  	%p4, %p22, %p23;
	mov.f32 	%f109, 0f00000000;
	@%p4 bra 	$L__BB39_22;
	ld.global.nc.f32 	%f109, [%rd1+68];
$L__BB39_22:
	mov.f32 	%f110, 0f00000000;
	@%p2 bra 	$L__BB39_24;
	ld.global.nc.f32 	%f110, [%rd1+84];
$L__BB39_24:
	setp.eq.s32 	%p24, %r2, 3;
	mov.f32 	%f111, 0f00000000;
	@%p24 bra 	$L__BB39_26;
	ld.global.nc.f32 	%f111, [%rd1+88];
$L__BB39_26:
	mov.f32 	%f112, 0f00000000;
	@%p25 bra 	$L__BB39_28;
	ld.global.nc.f32 	%f112, [%rd1+92];
$L__BB39_28:
	mov.f32 	%f113, 0f00000000;
	@%p4 bra 	$L__BB39_30;
	ld.global.nc.f32 	%f113, [%rd1+96];
$L__BB39_30:
	cvta.to.global.u64 	%rd6, %rd2;
	sub.f32 	%f48, %f99, %f101;
	sub.f32 	%f49, %f48, %f106;
	add.f32 	%f50, %f49, %f108;
	mov.f32 	%f51, 0f00000000;
	sub.f32 	%f52, %f51, %f100;
	add.f32 	%f53, %f52, %f101;
	add.f32 	%f54, %f53, %f107;
	sub.f32 	%f55, %f54, %f108;
	add.f32 	%f56, %f100, 0f00000000;
	add.f32 	%f57, %f56, %f101;
	sub.f32 	%f58, %f57, %f107;
	sub.f32 	%f59, %f58, %f108;
	add.f32 	%f60, %f52, %f102;
	add.f32 	%f61, %f60, %f107;
	sub.f32 	%f62, %f61, %f109;
	sub.f32 	%f63, %f51, %f103;
	add.f32 	%f64, %f63, %f104;
	add.f32 	%f65, %f64, %f106;
	sub.f32 	%f66, %f65, %f108;
	add.f32 	%f67, %f11, 0f00000000;
	sub.f32 	%f68, %f67, %f104;
	sub.f32 	%f69, %f68, %f107;
	add.f32 	%f70, %f69, %f108;
	sub.f32 	%f71, %f51, %f11;
	sub.f32 	%f72, %f71, %f104;
	add.f32 	%f73, %f72, %f107;
	add.f32 	%f74, %f73, %f108;
	sub.f32 	%f75, %f67, %f105;
	sub.f32 	%f76, %f75, %f107;
	add.f32 	%f77, %f76, %f109;
	add.f32 	%f78, %f103, 0f00000000;
	sub.f32 	%f79, %f78, %f104;
	add.f32 	%f80, %f79, %f106;
	sub.f32 	%f81, %f80, %f108;
	add.f32 	%f82, %f71, %f104;
	sub.f32 	%f83, %f82, %f107;
	add.f32 	%f84, %f83, %f108;
	add.f32 	%f85, %f67, %f104;
	add.f32 	%f86, %f85, %f107;
	add.f32 	%f87, %f86, %f108;
	add.f32 	%f88, %f71, %f105;
	sub.f32 	%f89, %f88, %f107;
	add.f32 	%f90, %f89, %f109;
	add.f32 	%f91, %f64, %f110;
	sub.f32 	%f92, %f91, %f112;
	sub.f32 	%f93, %f68, %f111;
	add.f32 	%f94, %f93, %f112;
	add.f32 	%f95, %f72, %f111;
	add.f32 	%f96, %f95, %f112;
	sub.f32 	%f97, %f75, %f111;
	add.f32 	%f98, %f97, %f113;
	shl.b32 	%r18, %r4, 7;
	add.s32 	%r19, %r18, %r6;
	mul.wide.u32 	%rd7, %r19, 4;
	add.s64 	%rd8, %rd6, %rd7;
	st.global.f32 	[%rd8], %f50;
	st.global.f32 	[%rd8+32768], %f55;
	st.global.f32 	[%rd8+65536], %f59;
	st.global.f32 	[%rd8+98304], %f62;
	st.global.f32 	[%rd8+131072], %f66;
	st.global.f32 	[%rd8+163840], %f70;
	st.global.f32 	[%rd8+196608], %f74;
	st.global.f32 	[%rd8+229376], %f77;
	st.global.f32 	[%rd8+262144], %f81;
	st.global.f32 	[%rd8+294912], %f84;
	st.global.f32 	[%rd8+327680], %f87;
	st.global.f32 	[%rd8+360448], %f90;
	st.global.f32 	[%rd8+393216], %f92;
	st.global.f32 	[%rd8+425984], %f94;
	st.global.f32 	[%rd8+458752], %f96;
	st.global.f32 	[%rd8+491520], %f98;
	ret;

}
	// .globl	fused_nn_conv2d_add_2_kernel0
.visible .entry fused_nn_conv2d_add_2_kernel0(
	.param .u64 .ptr .align 1 fused_nn_conv2d_add_2_kernel0_param_0,
	.param .u64 .ptr .align 1 fused_nn_conv2d_add_2_kernel0_param_1,
	.param .u64 .ptr .align 1 fused_nn_conv2d_add_2_kernel0_param_2,
	.param .u64 .ptr .align 1 fused_nn_conv2d_add_2_kernel0_param_3
)
{
	.reg .pred 	%p<41>;
	.reg .b16 	%rs<26>;
	.reg .b32 	%r<96>;
	.reg .b32 	%f<151>;
	.reg .b64 	%rd<55>;
	// demoted variable
	.shared .align 4 .b8 _ZZ29fused_nn_conv2d_add_2_kernel0E15pad_temp_shared[2592];
	// demoted variable
	.shared .align 4 .b8 _ZZ29fused_nn_conv2d_add_2_kernel0E18placeholder_shared[1024];
	ld.param.u64 	%rd21, [fused_nn_conv2d_add_2_kernel0_param_0];
	ld.param.u64 	%rd22, [fused_nn_conv2d_add_2_kernel0_param_1];
	cvta.to.global.u64 	%rd23, %rd22;
	cvta.to.global.u64 	%rd24, %rd21;
	mov.u32 	%r1, %tid.z;
	mul.lo.s32 	%r10, %r1, 784;
	mov.u32 	%r2, %ctaid.y;
	mad.lo.s32 	%r11, %r2, 112, %r10;
	mov.u32 	%r3, %tid.x;
	mul.lo.s32 	%r12, %r3, 6;
	cvt.u16.u32 	%rs1, %r12;
	mul.hi.u16 	%rs2, %rs1, 4855;
	shr.u16 	%rs3, %rs2, 1;
	add.s16 	%rs4, %rs3, %rs1;
	cvt.u32.u16 	%r13, %rs4;
	mad.lo.s32 	%r14, %r1, 81, %r12;
	shl.b32 	%r15, %r14, 2;
	mov.u32 	%r16, _ZZ29fused_nn_conv2d_add_2_kernel0E15pad_temp_shared;
	add.s32 	%r4, %r16, %r15;
	add.s16 	%rs5, %rs1, 3;
	mul.hi.u16 	%rs6, %rs5, 6473;
	shr.u16 	%rs7, %rs6, 3;
	cvt.u32.u16 	%r17, %rs7;
	add.s32 	%r18, %r1, %r17;
	setp.gt.u32 	%p7, %r18, 7;
	mul.lo.s32 	%r19, %r1, 3;
	mul.hi.u16 	%rs8, %rs5, 19419;
	shr.u16 	%rs9, %rs8, 3;
	cvt.u32.u16 	%r20, %rs9;
	add.s32 	%r21, %r19, %r20;
	setp.gt.u32 	%p8, %r21, 23;
	setp.gt.u32 	%p9, %r14, 644;
	setp.gt.u32 	%p10, %r3, 12;
	or.pred  	%p11, %p10, %p9;
	mul.wide.u16 	%r23, %rs9, 28;
	mul.lo.s16 	%rs10, %rs9, 27;
	sub.s16 	%rs11, %rs5, %rs10;
	cvt.u32.u16 	%r24, %rs11;
	add.s16 	%rs12, %rs1, 4;
	mul.hi.u16 	%rs13, %rs12, 6473;
	shr.u16 	%rs14, %rs13, 3;
	cvt.u32.u16 	%r25, %rs14;
	add.s32 	%r26, %r1, %r25;
	setp.gt.u32 	%p13, %r26, 7;
	mul.hi.u16 	%rs15, %rs12, 19419;
	shr.u16 	%rs16, %rs15, 3;
	cvt.u32.u16 	%r27, %rs16;
	add.s32 	%r28, %r19, %r27;
	setp.gt.u32 	%p14, %r28, 23;
	setp.gt.u32 	%p15, %r14, 643;
	or.pred  	%p16, %p10, %p15;
	mul.wide.u16 	%r30, %rs16, 28;
	mul.lo.s16 	%rs17, %rs16, 27;
	sub.s16 	%rs18, %rs12, %rs17;
	cvt.u32.u16 	%r31, %rs18;
	add.s16 	%rs19, %rs1, 5;
	mul.hi.u16 	%rs20, %rs19, 6473;
	shr.u16 	%rs21, %rs20, 3;
	cvt.u32.u16 	%r32, %rs21;
	add.s32 	%r33, %r1, %r32;
	setp.gt.u32 	%p18, %r33, 7;
	mul.hi.u16 	%rs22, %rs19, 19419;
	shr.u16 	%rs23, %rs22, 3;
	cvt.u32.u16 	%r34, %rs23;
	add.s32 	%r35, %r19, %r34;
	setp.gt.u32 	%p19, %r35, 23;
	setp.gt.u32 	%p20, %r14, 642;
	or.pred  	%p21, %p10, %p20;
	mul.wide.u16 	%r37, %rs23, 28;
	mul.lo.s16 	%rs24, %rs23, 27;
	sub.s16 	%rs25, %rs19, %rs24;
	cvt.u32.u16 	%r38, %rs25;
	shl.b32 	%r39, %r1, 2;
	mul.lo.s32 	%r40, %r3, 3;
	shr.u32 	%r41, %r40, 3;
	add.s32 	%r42, %r39, %r41;
	setp.gt.u32 	%p23, %r42, 31;
	shl.b32 	%r43, %r1, 5;
	add.s32 	%r44, %r43, %r40;
	setp.gt.u32 	%p24, %r44, 255;
	setp.gt.u32 	%p25, %r3, 10;
	or.pred  	%p26, %p25, %p24;
	mov.u32 	%r5, %ctaid.z;
	shl.b32 	%r45, %r5, 14;
	shl.b32 	%r46, %r1, 11;
	add.s32 	%r47, %r45, %r46;
	mul.lo.s32 	%r48, %r3, 192;
	and.b32  	%r49, %r48, 3584;
	add.s32 	%r50, %r47, %r49;
	and.b32  	%r51, %r40, 7;
	or.b32  	%r52, %r50, %r51;
	shl.b32 	%r53, %r44, 2;
	mov.u32 	%r54, _ZZ29fused_nn_conv2d_add_2_kernel0E18placeholder_shared;
	add.s32 	%r6, %r54, %r53;
	add.s32 	%r55, %r40, 1;
	shr.u32 	%r56, %r55, 3;
	add.s32 	%r57, %r39, %r56;
	setp.gt.u32 	%p28, %r57, 31;
	setp.gt.u32 	%p29, %r44, 254;
	or.pred  	%p30, %p25, %p29;
	add.s32 	%r58, %r48, 64;
	and.b32  	%r59, %r58, 7680;
	and.b32  	%r60, %r55, 7;
	add.s32 	%r61, %r40, 2;
	shr.u32 	%r62, %r61, 3;
	add.s32 	%r63, %r39, %r62;
	setp.gt.u32 	%p32, %r63, 31;
	setp.gt.u32 	%p33, %r44, 253;
	setp.gt.u32 	%p34, %r3, 9;
	or.pred  	%p35, %p34, %p33;
	add.s32 	%r64, %r48, 128;
	and.b32  	%r65, %r64, 7680;
	and.b32  	%r66, %r61, 7;
	or.pred  	%p37, %p7, %p8;
	or.pred  	%p1, %p37, %p11;
	or.pred  	%p38, %p13, %p14;
	or.pred  	%p2, %p38, %p16;
	or.pred  	%p39, %p18, %p19;
	or.pred  	%p3, %p39, %p21;
	or.pred  	%p4, %p23, %p26;
	or.pred  	%p5, %p28, %p30;
	or.pred  	%p6, %p32, %p35;
	add.s32 	%r67, %r47, %r65;
	or.b32  	%r68, %r67, %r66;
	mul.wide.u32 	%rd25, %r68, 4;
	add.s64 	%rd54, %rd23, %rd25;
	add.s32 	%r69, %r47, %r59;
	or.b32  	%r70, %r69, %r60;
	mul.wide.u32 	%rd26, %r70, 4;
	add.s64 	%rd53, %rd23, %rd26;
	mul.wide.u32 	%rd27, %r52, 4;
	add.s64 	%rd52, %rd23, %rd27;
	mul.wide.u32 	%rd28, %r3, 6;
	cvt.u32.u64 	%r71, %rd28;
	add.s32 	%r72, %r71, 2;
	mul.hi.u32 	%r73, %r72, 159072863;
	cvt.u64.u32 	%rd29, %r73;
	add.s64 	%rd30, %rd29, %rd28;
	cvt.u64.u32 	%rd31, %r11;
	add.s64 	%rd32, %rd30, %rd31;
	shl.b64 	%rd4, %rd32, 2;
	add.s64 	%rd51, %rd24, 8;
	or.b32  	%r74, %r71, 1;
	mul.hi.u32 	%r75, %r74, 159072863;
	cvt.u64.u32 	%rd33, %r75;
	add.s64 	%rd34, %rd33, %rd28;
	add.s64 	%rd35, %rd34, %rd31;
	shl.b64 	%rd36, %rd35, 2;
	add.s64 	%rd6, %rd36, 4;
	add.s32 	%r76, %r11, %r37;
	add.s32 	%r77, %r76, %r38;
	mul.wide.u32 	%rd7, %r77, 4;
	add.s32 	%r78, %r11, %r30;
	add.s32 	%r79, %r78, %r31;
	mul.wide.u32 	%rd8, %r79, 4;
	add.s32 	%r80, %r11, %r23;
	add.s32 	%r81, %r80, %r24;
	mul.wide.u32 	%rd9, %r81, 4;
	add.s32 	%r82, %r11, %r13;
	mul.wide.u32 	%rd10, %r82, 4;
	mov.f32 	%f143, 0f00000000;
	mov.b32 	%r95, 0;
	mov.f32 	%f144, %f143;
	mov.f32 	%f145, %f143;
	mov.f32 	%f146, %f143;
	mov.f32 	%f147, %f143;
	mov.f32 	%f148, %f143;
	mov.f32 	%f149, %f143;
	mov.f32 	%f150, %f143;
$L__BB40_1:
	bar.sync 	0;
	add.s64 	%rd37, %rd51, %rd10;
	ld.global.nc.f32 	%f18, [%rd37+-8];
	st.shared.f32 	[%r4], %f18;
	add.s64 	%rd38, %rd51, %rd6;
	ld.global.nc.f32 	%f19, [%rd38+-8];
	st.shared.f32 	[%r4+4], %f19;
	add.s64 	%rd39, %rd51, %rd4;
	ld.global.nc.f32 	%f20, [%rd39];
	st.shared.f32 	[%r4+8], %f20;
	@%p1 bra 	$L__BB40_3;
	add.s64 	%rd40, %rd51, %rd9;
	ld.global.nc.f32 	%f21, [%rd40+-8];
	st.shared.f32 	[%r4+12], %f21;
$L__BB40_3:
	@%p2 bra 	$L__BB40_5;
	add.s64 	%rd41, %rd51, %rd8;
	ld.global.nc.f32 	%f22, [%rd41+-8];
	st.shared.f32 	[%r4+16], %f22;
$L__BB40_5:
	@%p3 bra 	$L__BB40_7;
	add.s64 	%rd42, %rd51, %rd7;
	ld.global.nc.f32 	%f23, [%rd42+-8];
	st.shared.f32 	[%r4+20], %f23;
$L__BB40_7:
	@%p4 bra 	$L__BB40_9;
	ld.global.nc.f32 	%f24, [%rd52];
	st.shared.f32 	[%r6], %f24;
$L__BB40_9:
	@%p5 bra 	$L__BB40_11;
	ld.global.nc.f32 	%f25, [%rd53];
	st.shared.f32 	[%r6+4], %f25;
$L__BB40_11:
	@%p6 bra 	$L__BB40_13;
	ld.global.nc.f32 	%f26, [%rd54];
	st.shared.f32 	[%r6+8], %f26;
$L__BB40_13:
	bar.sync 	0;
	shl.b32 	%r83, %r3, 3;
	mov.u32 	%r84, _ZZ29fused_nn_conv2d_add_2_kernel0E15pad_temp_shared;
	add.s32 	%r85, %r84, %r83;
	ld.shared.f32 	%f27, [%r85];
	shl.b32 	%r86, %r1, 6;
	mov.u32 	%r87, _ZZ29fused_nn_conv2d_add_2_kernel0E18placeholder_shared;
	add.s32 	%r88, %r87, %r86;
	ld.shared.f32 	%f28, [%r88];
	fma.rn.f32 	%f29, %f27, %f28, %f143;
	ld.shared.f32 	%f30, [%r88+512];
	fma.rn.f32 	%f31, %f27, %f30, %f147;
	ld.shared.f32 	%f32, [%r85+216];
	fma.rn.f32 	%f33, %f32, %f28, %f145;
	fma.rn.f32 	%f34, %f32, %f30, %f149;
	ld.shared.f32 	%f35, [%r88+32];
	fma.rn.f32 	%f36, %f27, %f35, %f144;
	ld.shared.f32 	%f37, [%r88+544];
	fma.rn.f32 	%f38, %f27, %f37, %f148;
	fma.rn.f32 	%f39, %f32, %f35, %f146;
	fma.rn.f32 	%f40, %f32, %f37, %f150;
	ld.shared.f32 	%f41, [%r85+324];
	ld.shared.f32 	%f42, [%r88+4];
	fma.rn.f32 	%f43, %f41, %f42, %f29;
	ld.shared.f32 	%f44, [%r88+516];
	fma.rn.f32 	%f45, %f41, %f44, %f31;
	ld.shared.f32 	%f46, [%r85+540];
	fma.rn.f32 	%f47, %f46, %f42, %f33;
	fma.rn.f32 	%f48, %f46, %f44, %f34;
	ld.shared.f32 	%f49, [%r88+36];
	fma.rn.f32 	%f50, %f41, %f49, %f36;
	ld.shared.f32 	%f51, [%r88+548];
	fma.rn.f32 	%f52, %f41, %f51, %f38;
	fma.rn.f32 	%f53, %f46, %f49, %f39;
	fma.rn.f32 	%f54, %f46, %f51, %f40;
	ld.shared.f32 	%f55, [%r85+648];
	ld.shared.f32 	%f56, [%r88+8];
	fma.rn.f32 	%f57, %f55, %f56, %f43;
	ld.shared.f32 	%f58, [%r88+520];
	fma.rn.f32 	%f59, %f55, %f58, %f45;
	ld.shared.f32 	%f60, [%r85+864];
	fma.rn.f32 	%f61, %f60, %f56, %f47;
	fma.rn.f32 	%f62, %f60, %f58, %f48;
	ld.shared.f32 	%f63, [%r88+40];
	fma.rn.f32 	%f64, %f55, %f63, %f50;
	ld.shared.f32 	%f65, [%r88+552];
	fma.rn.f32 	%f66, %f55, %f65, %f52;
	fma.rn.f32 	%f67, %f60, %f63, %f53;
	fma.rn.f32 	%f68, %f60, %f65, %f54;
	ld.shared.f32 	%f69, [%r85+972];
	ld.shared.f32 	%f70, [%r88+12];
	fma.rn.f32 	%f71, %f69, %f70, %f57;
	ld.shared.f32 	%f72, [%r88+524];
	fma.rn.f32 	%f73, %f69, %f72, %f59;
	ld.shared.f32 	%f74, [%r85+1188];
	fma.rn.f32 	%f75, %f74, %f70, %f61;
	fma.rn.f32 	%f76, %f74, %f72, %f62;
	ld.shared.f32 	%f77, [%r88+44];
	fma.rn.f32 	%f78, %f69, %f77, %f64;
	ld.shared.f32 	%f79, [%r88+556];
	fma.rn.f32 	%f80, %f69, %f79, %f66;
	fma.rn.f32 	%f81, %f74, %f77, %f67;
	fma.rn.f32 	%f82, %f74, %f79, %f68;
	ld.shared.f32 	%f83, [%r85+1296];
	ld.shared.f32 	%f84, [%r88+16];
	fma.rn.f32 	%f85, %f83, %f84, %f71;
	ld.shared.f32 	%f86, [%r88+528];
	fma.rn.f32 	%f87, %f83, %f86, %f73;
	ld.shared.f32 	%f88, [%r85+1512];
	fma.rn.f32 	%f89, %f88, %f84, %f75;
	fma.rn.f32 	%f90, %f88, %f86, %f76;
	ld.shared.f32 	%f91, [%r88+48];
	fma.rn.f32 	%f92, %f83, %f91, %f78;
	ld.shared.f32 	%f93, [%r88+560];
	fma.rn.f32 	%f94, %f83, %f93, %f80;
	fma.rn.f32 	%f95, %f88, %f91, %f81;
	fma.rn.f32 	%f96, %f88, %f93, %f82;
	ld.shared.f32 	%f97, [%r85+1620];
	ld.shared.f32 	%f98, [%r88+20];
	fma.rn.f32 	%f99, %f97, %f98, %f85;
	ld.shared.f32 	%f100, [%r88+532];
	fma.rn.f32 	%f101, %f97, %f100, %f87;
	ld.shared.f32 	%f102, [%r85+1836];
	fma.rn.f32 	%f103, %f102, %f98, %f89;
	fma.rn.f32 	%f104, %f102, %f100, %f90;
	ld.shared.f32 	%f105, [%r88+52];
	fma.rn.f32 	%f106, %f97, %f105, %f92;
	ld.shared.f32 	%f107, [%r88+564];
	fma.rn.f32 	%f108, %f97, %f107, %f94;
	fma.rn.f32 	%f109, %f102, %f105, %f95;
	fma.rn.f32 	%f110, %f102, %f107, %f96;
	ld.shared.f32 	%f111, [%r85+1944];
	ld.shared.f32 	%f112, [%r88+24];
	fma.rn.f32 	%f113, %f111, %f112, %f99;
	ld.shared.f32 	%f114, [%r88+536];
	fma.rn.f32 	%f115, %f111, %f114, %f101;
	ld.shared.f32 	%f116, [%r85+2160];
	fma.rn.f32 	%f117, %f116, %f112, %f103;
	fma.rn.f32 	%f118, %f116, %f114, %f104;
	ld.shared.f32 	%f119, [%r88+56];
	fma.rn.f32 	%f120, %f111, %f119, %f106;
	ld.shared.f32 	%f121, [%r88+568];
	fma.rn.f32 	%f122, %f111, %f121, %f108;
	fma.rn.f32 	%f123, %f116, %f119, %f109;
	fma.rn.f32 	%f124, %f116, %f121, %f110;
	ld.shared.f32 	%f125, [%r85+2268];
	ld.shared.f32 	%f126, [%r88+28];
	fma.rn.f32 	%f143, %f125, %f126, %f113;
	ld.shared.f32 	%f127, [%r88+540];
	fma.rn.f32 	%f147, %f125, %f127, %f115;
	ld.shared.f32 	%f128, [%r85+2484];
	fma.rn.f32 	%f145, %f128, %f126, %f117;
	fma.rn.f32 	%f149, %f128, %f127, %f118;
	ld.shared.f32 	%f129, [%r88+60];
	fma.rn.f32 	%f144, %f125, %f129, %f120;
	ld.shared.f32 	%f130, [%r88+572];
	fma.rn.f32 	%f148, %f125, %f130, %f122;
	fma.rn.f32 	%f146, %f128, %f129, %f123;
	fma.rn.f32 	%f150, %f128, %f130, %f124;
	add.s32 	%r95, %r95, 1;
	add.s64 	%rd54, %rd54, 32;
	add.s64 	%rd53, %rd53, 32;
	add.s64 	%rd52, %rd52, 32;
	add.s64 	%rd51, %rd51, 25088;
	setp.ne.s32 	%p40, %r95, 64;
	@%p40 bra 	$L__BB40_1;
	ld.param.u64 	%rd50, [fused_nn_conv2d_add_2_kernel0_param_3];
	ld.param.u64 	%rd49, [fused_nn_conv2d_add_2_kernel0_param_2];
	cvta.to.global.u64 	%rd43, %rd50;
	cvta.to.global.u64 	%rd44, %rd49;
	shl.b32 	%r89, %r5, 5;
	shl.b32 	%r90, %r1, 1;
	add.s32 	%r91, %r89, %r90;
	mul.wide.u32 	%rd45, %r91, 4;
	add.s64 	%rd46, %rd43, %rd45;
	ld.global.nc.f32 	%f131, [%rd46];
	add.f32 	%f132, %f143, %f131;
	mad.lo.s32 	%r92, %r1, 392, %r3;
	mad.lo.s32 	%r93, %r5, 6272, %r92;
	mad.lo.s32 	%r94, %r2, 28, %r93;
	mul.wide.u32 	%rd47, %r94, 4;
	add.s64 	%rd48, %rd44, %rd47;
	st.global.f32 	[%rd48], %f132;
	ld.global.nc.f32 	%f133, [%rd46+64];
	add.f32 	%f134, %f147, %f133;
	st.global.f32 	[%rd48+12544], %f134;
	add.f32 	%f135, %f145, %f131;
	st.global.f32 	[%rd48+56], %f135;
	add.f32 	%f136, %f149, %f133;
	st.global.f32 	[%rd48+12600], %f136;
	ld.global.nc.f32 	%f137, [%rd46+4];
	add.f32 	%f138, %f144, %f137;
	st.global.f32 	[%rd48+784], %f138;
	ld.global.nc.f32 	%f139, [%rd46+68];
	add.f32 	%f140, %f148, %f139;
	st.global.f32 	[%rd48+13328], %f140;
	add.f32 	%f141, %f146, %f137;
	st.global.f32 	[%rd48+840], %f141;
	add.f32 	%f142, %f150, %f139;
	st.global.f32 	[%rd48+13384], %f142;
	ret;

}
	// .globl	fused_nn_conv2d_add_add_nn_relu_1_kernel0
.visible .entry fused_nn_conv2d_add_add_nn_relu_1_kernel0(
	.param .u64 .ptr .align 1 fused_nn_conv2d_add_add_nn_relu_1_kernel0_param_0,
	.param .u64 .ptr .align 1 fused_nn_conv2d_add_add_nn_relu_1_kernel0_param_1,
	.param .u64 .ptr .align 1 fused_nn_conv2d_add_add_nn_relu_1_kernel0_param_2,
	.param .u64 .ptr .align 1 fused_nn_conv2d_add_add_nn_relu_1_kernel0_param_3,
	.param .u64 .ptr .align 1 fused_nn_conv2d_add_add_nn_relu_1_kernel0_param_4
)
{
	.reg .pred 	%p<24>;
	.reg .b32 	%r<84>;
	.reg .b32 	%f<170>;
	.reg .b64 	%rd<37>;
	// demoted variable
	.shared .align 4 .b8 _ZZ41fused_nn_conv2d_add_add_nn_relu_1_kernel0E15pad_temp_shared[896];
	// demoted variable
	.shared .align 4 .b8 _ZZ41fused_nn_conv2d_add_add_nn_relu_1_kernel0E18placeholder_shared[2048];
	ld.param.u64 	%rd16, [fused_nn_conv2d_add_add_nn_relu_1_kernel0_param_0];
	ld.param.u64 	%rd17, [fused_nn_conv2d_add_add_nn_relu_1_kernel0_param_1];
	ld.param.u64 	%rd13, [fused_nn_conv2d_add_add_nn_relu_1_kernel0_param_2];
	ld.param.u64 	%rd14, [fused_nn_conv2d_add_add_nn_relu_1_kernel0_param_3];
	cvta.to.global.u64 	%rd18, %rd17;
	cvta.to.global.u64 	%rd19, %rd16;
	mov.u32 	%r1, %tid.z;
	shr.u32 	%r15, %r1, 1;
	mov.u32 	%r16, %ctaid.y;
	mul.lo.s32 	%r2, %r16, 28;
	and.b32  	%r17, %r1, 1;
	setp.eq.b32 	%p2, %r17, 1;
	selp.b32 	%r18, 14, 0, %p2;
	mov.u32 	%r19, %tid.y;
	mul.lo.s32 	%r20, %r19, 7;
	mov.u32 	%r3, %tid.x;
	add.s32 	%r21, %r2, %r3;
	add.s32 	%r22, %r21, %r20;
	mad.lo.s32 	%r23, %r15, 196, %r22;
	add.s32 	%r24, %r23, %r18;
	add.s32 	%r25, %r20, %r3;
	mad.lo.s32 	%r26, %r1, 14, %r25;
	shl.b32 	%r27, %r26, 2;
	mov.u32 	%r28, _ZZ41fused_nn_conv2d_add_add_nn_relu_1_kernel0E15pad_temp_shared;
	add.s32 	%r4, %r28, %r27;
	shl.b32 	%r29, %r1, 2;
	shl.b32 	%r30, %r19, 1;
	add.s32 	%r31, %r29, %r30;
	mul.lo.s32 	%r32, %r3, 3;
	shl.b32 	%r33, %r1, 5;
	shl.b32 	%r34, %r19, 4;
	add.s32 	%r6, %r34, %r32;
	add.s32 	%r35, %r6, %r33;
	mov.u32 	%r7, %ctaid.z;
	shl.b32 	%r36, %r7, 14;
	shl.b32 	%r37, %r1, 10;
	shl.b32 	%r38, %r19, 9;
	shl.b32 	%r39, %r3, 1;
	mad.lo.s32 	%r8, %r19, 14, %r39;
	shr.u32 	%r40, %r32, 3;
	add.s32 	%r41, %r31, %r40;
	setp.gt.u32 	%p3, %r41, 63;
	setp.gt.u32 	%p4, %r35, 511;
	or.pred  	%p1, %p3, %p4;
	mul.lo.s32 	%r42, %r3, 96;
	and.b32  	%r43, %r42, 256;
	and.b32  	%r44, %r32, 7;
	shl.b32 	%r45, %r35, 2;
	mov.u32 	%r46, _ZZ41fused_nn_conv2d_add_add_nn_relu_1_kernel0E18placeholder_shared;
	add.s32 	%r9, %r46, %r45;
	add.s32 	%r47, %r32, 1;
	shr.u32 	%r48, %r47, 3;
	add.s32 	%r10, %r31, %r48;
	shl.b32 	%r49, %r47, 5;
	and.b32  	%r50, %r49, 256;
	and.b32  	%r51, %r47, 7;
	add.s32 	%r52, %r32, 2;
	shr.u32 	%r53, %r52, 3;
	add.s32 	%r11, %r31, %r53;
	shl.b32 	%r54, %r52, 5;
	and.b32  	%r55, %r54, 256;
	and.b32  	%r56, %r52, 7;
	add.s32 	%r57, %r36, %r37;
	add.s32 	%r58, %r57, %r38;
	or.b32  	%r59, %r58, %r55;
	or.b32  	%r60, %r59, %r56;
	mul.wide.u32 	%rd20, %r60, 4;
	add.s64 	%rd36, %rd18, %rd20;
	or.b32  	%r61, %r58, %r50;
	or.b32  	%r62, %r61, %r51;
	mul.wide.u32 	%rd21, %r62, 4;
	add.s64 	%rd35, %rd18, %rd21;
	or.b32  	%r63, %r58, %r43;
	or.b32  	%r64, %r63, %r44;
	mul.wide.u32 	%rd22, %r64, 4;
	add.s64 	%rd34, %rd18, %rd22;
	mul.wide.u32 	%rd23, %r24, 4;
	add.s64 	%rd33, %rd19, %rd23;
	mov.b32 	%r83, 0;
	mov.f32 	%f162, 0f00000000;
	mov.f32 	%f163, %f162;
	mov.f32 	%f164, %f162;
	mov.f32 	%f165, %f162;
	mov.f32 	%f166, %f162;
	mov.f32 	%f167, %f162;
	mov.f32 	%f168, %f162;
	mov.f32 	%f169, %f162;
$L__BB41_1:
	setp.gt.u32 	%p5, %r3, 5;
	setp.gt.u32 	%p6, %r6, 31;
	bar.sync 	0;
	ld.global.nc.f32 	%f18, [%rd33];
	st.shared.f32 	[%r4], %f18;
	or.pred  	%p7, %p1, %p6;
	or.pred  	%p8, %p7, %p5;
	@%p8 bra 	$L__BB41_3;
	ld.global.nc.f32 	%f19, [%rd34];
	st.shared.f32 	[%r9], %f19;
$L__BB41_3:
	setp.gt.u32 	%p9, %r3, 4;
	setp.gt.u32 	%p10, %r6, 30;
	setp.gt.u32 	%p11, %r35, 510;
	setp.gt.u32 	%p12, %r10, 63;
	or.pred  	%p13, %p12, %p11;
	or.pred  	%p14, %p13, %p10;
	or.pred  	%p15, %p14, %p9;
	@%p15 bra 	$L__BB41_5;
	ld.global.nc.f32 	%f20, [%rd35];
	st.shared.f32 	[%r9+4], %f20;
$L__BB41_5:
	setp.gt.u32 	%p16, %r6, 29;
	setp.gt.u32 	%p17, %r35, 509;
	setp.gt.u32 	%p18, %r11, 63;
	or.pred  	%p20, %p18, %p17;
	or.pred  	%p21, %p20, %p16;
	or.pred  	%p22, %p21, %p9;
	@%p22 bra 	$L__BB41_7;
	ld.global.nc.f32 	%f21, [%rd36];
	st.shared.f32 	[%r9+8], %f21;
$L__BB41_7:
	bar.sync 	0;
	shl.b32 	%r71, %r1, 5;
	mov.u32 	%r72, _ZZ41fused_nn_conv2d_add_add_nn_relu_1_kernel0E18placeholder_shared;
	add.s32 	%r73, %r72, %r71;
	ld.shared.f32 	%f22, [%r73+1536];
	ld.shared.f32 	%f23, [%r73+1024];
	ld.shared.f32 	%f24, [%r73+512];
	ld.shared.f32 	%f25, [%r73];
	shl.b32 	%r74, %r8, 2;
	mov.u32 	%r75, _ZZ41fused_nn_conv2d_add_add_nn_relu_1_kernel0E15pad_temp_shared;
	add.s32 	%r76, %r75, %r74;
	ld.shared.f32 	%f26, [%r76];
	fma.rn.f32 	%f27, %f26, %f25, %f169;
	fma.rn.f32 	%f28, %f26, %f24, %f167;
	fma.rn.f32 	%f29, %f26, %f23, %f165;
	fma.rn.f32 	%f30, %f26, %f22, %f163;
	ld.shared.f32 	%f31, [%r76+4];
	fma.rn.f32 	%f32, %f31, %f25, %f168;
	fma.rn.f32 	%f33, %f31, %f24, %f166;
	fma.rn.f32 	%f34, %f31, %f23, %f164;
	fma.rn.f32 	%f35, %f31, %f22, %f162;
	ld.shared.f32 	%f36, [%r73+1540];
	ld.shared.f32 	%f37, [%r73+1028];
	ld.shared.f32 	%f38, [%r73+516];
	ld.shared.f32 	%f39, [%r73+4];
	ld.shared.f32 	%f40, [%r76+112];
	fma.rn.f32 	%f41, %f40, %f39, %f27;
	fma.rn.f32 	%f42, %f40, %f38, %f28;
	fma.rn.f32 	%f43, %f40, %f37, %f29;
	fma.rn.f32 	%f44, %f40, %f36, %f30;
	ld.shared.f32 	%f45, [%r76+116];
	fma.rn.f32 	%f46, %f45, %f39, %f32;
	fma.rn.f32 	%f47, %f45, %f38, %f33;
	fma.rn.f32 	%f48, %f45, %f37, %f34;
	fma.rn.f32 	%f49, %f45, %f36, %f35;
	ld.shared.f32 	%f50, [%r73+1544];
	ld.shared.f32 	%f51, [%r73+1032];
	ld.shared.f32 	%f52, [%r73+520];
	ld.shared.f32 	%f53, [%r73+8];
	ld.shared.f32 	%f54, [%r76+224];
	fma.rn.f32 	%f55, %f54, %f53, %f41;
	fma.rn.f32 	%f56, %f54, %f52, %f42;
	fma.rn.f32 	%f57, %f54, %f51, %f43;
	fma.rn.f32 	%f58, %f54, %f50, %f44;
	ld.shared.f32 	%f59, [%r76+228];
	fma.rn.f32 	%f60, %f59, %f53, %f46;
	fma.rn.f32 	%f61, %f59, %f52, %f47;
	fma.rn.f32 	%f62, %f59, %f51, %f48;
	fma.rn.f32 	%f63, %f59, %f50, %f49;
	ld.shared.f32 	%f64, [%r73+1548];
	ld.shared.f32 	%f65, [%r73+1036];
	ld.shared.f32 	%f66, [%r73+524];
	ld.shared.f32 	%f67, [%r73+12];
	ld.shared.f32 	%f68, [%r76+336];
	fma.rn.f32 	%f69, %f68, %f67, %f55;
	fma.rn.f32 	%f70, %f68, %f66, %f56;
	fma.rn.f32 	%f71, %f68, %f65, %f57;
	fma.rn.f32 	%f72, %f68, %f64, %f58;
	ld.shared.f32 	%f73, [%r76+340];
	fma.rn.f32 	%f74, %f73, %f67, %f60;
	fma.rn.f32 	%f75, %f73, %f66, %f61;
	fma.rn.f32 	%f76, %f73, %f65, %f62;
	fma.rn.f32 	%f77, %f73, %f64, %f63;
	ld.shared.f32 	%f78, [%r73+1552];
	ld.shared.f32 	%f79, [%r73+1040];
	ld.shared.f32 	%f80, [%r73+528];
	ld.shared.f32 	%f81, [%r73+16];
	ld.shared.f32 	%f82, [%r76+448];
	fma.rn.f32 	%f83, %f82, %f81, %f69;
	fma.rn.f32 	%f84, %f82, %f80, %f70;
	fma.rn.f32 	%f85, %f82, %f79, %f71;
	fma.rn.f32 	%f86, %f82, %f78, %f72;
	ld.shared.f32 	%f87, [%r76+452];
	fma.rn.f32 	%f88, %f87, %f81, %f74;
	fma.rn.f32 	%f89, %f87, %f80, %f75;
	fma.rn.f32 	%f90, %f87, %f79, %f76;
	fma.rn.f32 	%f91, %f87, %f78, %f77;
	ld.shared.f32 	%f92, [%r73+1556];
	ld.shared.f32 	%f93, [%r73+1044];
	ld.shared.f32 	%f94, [%r73+532];
	ld.shared.f32 	%f95, [%r73+20];
	ld.shared.f32 	%f96, [%r76+560];
	fma.rn.f32 	%f97, %f96, %f95, %f83;
	fma.rn.f32 	%f98, %f96, %f94, %f84;
	fma.rn.f32 	%f99, %f96, %f93, %f85;
	fma.rn.f32 	%f100, %f96, %f92, %f86;
	ld.shared.f32 	%f101, [%r76+564];
	fma.rn.f32 	%f102, %f101, %f95, %f88;
	fma.rn.f32 	%f103, %f101, %f94, %f89;
	fma.rn.f32 	%f104, %f101, %f93, %f90;
	fma.rn.f32 	%f105, %f101, %f92, %f91;
	ld.shared.f32 	%f106, [%r73+1560];
	ld.shared.f32 	%f107, [%r73+1048];
	ld.shared.f32 	%f108, [%r73+536];
	ld.shared.f32 	%f109, [%r73+24];
	ld.shared.f32 	%f110, [%r76+672];
	fma.rn.f32 	%f111, %f110, %f109, %f97;
	fma.rn.f32 	%f112, %f110, %f108, %f98;
	fma.rn.f32 	%f113, %f110, %f107, %f99;
	fma.rn.f32 	%f114, %f110, %f106, %f100;
	ld.shared.f32 	%f115, [%r76+676];
	fma.rn.f32 	%f116, %f115, %f109, %f102;
	fma.rn.f32 	%f117, %f115, %f108, %f103;
	fma.rn.f32 	%f118, %f115, %f107, %f104;
	fma.rn.f32 	%f119, %f115, %f106, %f105;
	ld.shared.f32 	%f120, [%r73+1564];
	ld.shared.f32 	%f121, [%r73+1052];
	ld.shared.f32 	%f122, [%r73+540];
	ld.shared.f32 	%f123, [%r73+28];
	ld.shared.f32 	%f124, [%r76+784];
	fma.rn.f32 	%f169, %f124, %f123, %f111;
	fma.rn.f32 	%f167, %f124, %f122, %f112;
	fma.rn.f32 	%f165, %f124, %f121, %f113;
	fma.rn.f32 	%f163, %f124, %f120, %f114;
	ld.shared.f32 	%f125, [%r76+788];
	fma.rn.f32 	%f168, %f125, %f123, %f116;
	fma.rn.f32 	%f166, %f125, %f122, %f117;
	fma.rn.f32 	%f164, %f125, %f121, %f118;
	fma.rn.f32 	%f162, %f125, %f120, %f119;
	add.s32 	%r83, %r83, 1;
	add.s64 	%rd36, %rd36, 32;
	add.s64 	%rd35, %rd35, 32;
	add.s64 	%rd34, %rd34, 32;
	add.s64 	%rd33, %rd33, 6272;
	setp.ne.s32 	%p23, %r83, 32;
	@%p23 bra 	$L__BB41_1;
	ld.param.u64 	%rd32, [fused_nn_conv2d_add_add_nn_relu_1_kernel0_param_4];
	cvta.to.global.u64 	%rd24, %rd14;
	shl.b32 	%r77, %r7, 6;
	or.b32  	%r78, %r77, %r1;
	mul.wide.u32 	%rd25, %r78, 4;
	add.s64 	%rd26, %rd24, %rd25;
	mul.lo.s32 	%r79, %r1, 196;
	mad.lo.s32 	%r80, %r7, 12544, %r79;
	add.s32 	%r81, %r80, %r2;
	add.s32 	%r82, %r8, %r81;
	ld.global.nc.f32 	%f126, [%rd26+192];
	ld.global.nc.f32 	%f127, [%rd26+128];
	ld.global.nc.f32 	%f128, [%rd26+64];
	ld.global.nc.f32 	%f129, [%rd26];
	cvta.to.global.u64 	%rd27, %rd32;
	cvta.to.global.u64 	%rd28, %rd13;
	add.f32 	%f130, %f169, %f129;
	mul.wide.u32 	%rd29, %r82, 4;
	add.s64 	%rd30, %rd27, %rd29;
	ld.global.nc.f32 	%f131, [%rd30];
	add.f32 	%f132, %f130, %f131;
	max.f32 	%f133, %f132, 0f00000000;
	add.s64 	%rd31, %rd28, %rd29;
	st.global.f32 	[%rd31], %f133;
	add.f32 	%f134, %f167, %f128;
	ld.global.nc.f32 	%f135, [%rd30+12544];
	add.f32 	%f136, %f134, %f135;
	max.f32 	%f137, %f136, 0f00000000;
	st.global.f32 	[%rd31+12544], %f137;
	add.f32 	%f138, %f165, %f127;
	ld.global.nc.f32 	%f139, [%rd30+25088];
	add.f32 	%f140, %f138, %f139;
	max.f32 	%f141, %f140, 0f00000000;
	st.global.f32 	[%rd31+25088], %f141;
	add.f32 	%f142, %f163, %f126;
	ld.global.nc.f32 	%f143, [%rd30+37632];
	add.f32 	%f144, %f142, %f143;
	max.f32 	%f145, %f144, 0f00000000;
	st.global.f32 	[%rd31+37632], %f145;
	add.f32 	%f146, %f168, %f129;
	ld.global.nc.f32 	%f147, [%rd30+4];
	add.f32 	%f148, %f146, %f147;
	max.f32 	%f149, %f148, 0f00000000;
	st.global.f32 	[%rd31+4], %f149;
	add.f32 	%f150, %f166, %f128;
	ld.global.nc.f32 	%f151, [%rd30+12548];
	add.f32 	%f152, %f150, %f151;
	max.f32 	%f153, %f152, 0f00000000;
	st.global.f32 	[%rd31+12548], %f153;
	add.f32 	%f154, %f164, %f127;
	ld.global.nc.f32 	%f155, [%rd30+25092];
	add.f32 	%f156, %f154, %f155;
	max.f32 	%f157, %f156, 0f00000000;
	st.global.f32 	[%rd31+25092], %f157;
	add.f32 	%f158, %f162, %f126;
	ld.global.nc.f32 	%f159, [%rd30+37636];
	add.f32 	%f160, %f158, %f159;
	max.f32 	%f161, %f160, 0f00000000;
	st.global.f32 	[%rd31+37636], %f161;
	ret;

}
	// .globl	fused_nn_conv2d_add_add_nn_relu_3_kernel0
.visible .entry fused_nn_conv2d_add_add_nn_relu_3_kernel0(
	.param .u64 .ptr .align 1 fused_nn_conv2d_add_add_nn_relu_3_kernel0_param_0,
	.param .u64 .ptr .align 1 fused_nn_conv2d_add_add_nn_relu_3_kernel0_param_1,
	.param .u64 .ptr .align 1 fused_nn_conv2d_add_add_nn_relu_3_kernel0_param_2,
	.param .u64 .ptr .align 1 fused_nn_conv2d_add_add_nn_relu_3_kernel0_param_3,
	.param .u64 .ptr .align 1 fused_nn_conv2d_add_add_nn_relu_3_kernel0_param_4
)
{
	.reg .pred 	%p<18>;
	.reg .b16 	%rs<13>;
	.reg .b32 	%r<91>;
	.reg .b32 	%f<189>;
	.reg .b64 	%rd<44>;
	// demoted variable
	.shared .align 4 .b8 _ZZ41fused_nn_conv2d_add_add_nn_relu_3_kernel0E15pad_temp_shared[7168];
	// demoted variable
	.shared .align 4 .b8 _ZZ41fused_nn_conv2d_add_add_nn_relu_3_kernel0E18placeholder_shared[4096];
	ld.param.u64 	%rd6, [fused_nn_conv2d_add_add_nn_relu_3_kernel0_param_0];
	ld.param.u64 	%rd7, [fused_nn_conv2d_add_add_nn_relu_3_kernel0_param_1];
	cvta.to.global.u64 	%rd1, %rd6;
	cvta.to.global.u64 	%rd2, %rd7;
	mov.u32 	%r1, %tid.z;
	mul.lo.s32 	%r2, %r1, 3136;
	mov.u32 	%r27, %ctaid.y;
	mul.lo.s32 	%r3, %r27, 224;
	mov.u32 	%r4, %tid.x;
	shl.b32 	%r5, %r4, 2;
	mov.u32 	%r28, %ctaid.x;
	mul.lo.s32 	%r6, %r28, 28;
	shl.b32 	%r29, %r1, 2;
	mul.lo.s32 	%r30, %r4, 3;
	shl.b32 	%r31, %r1, 6;
	add.s32 	%r7, %r31, %r30;
	mov.u32 	%r8, %ctaid.z;
	cvt.u16.u32 	%rs4, %r5;
	mul.hi.u16 	%rs5, %rs4, 2341;
	mad.lo.s16 	%rs6, %rs5, 28, %rs4;
	cvt.u32.u16 	%r9, %rs6;
	or.b16  	%rs7, %rs4, 1;
	mul.hi.u16 	%rs8, %rs7, 2341;
	mul.lo.s16 	%rs1, %rs8, 28;
	or.b16  	%rs9, %rs4, 2;
	mul.hi.u16 	%rs10, %rs9, 2341;
	mul.lo.s16 	%rs2, %rs10, 28;
	or.b16  	%rs11, %rs4, 3;
	mul.hi.u16 	%rs12, %rs11, 2341;
	mul.lo.s16 	%rs3, %rs12, 28;
	mul.lo.s32 	%r32, %r4, 12;
	and.b32  	%r33, %r32, 192;
	and.b32  	%r34, %r30, 15;
	or.b32  	%r10, %r34, %r33;
	shl.b32 	%r35, %r7, 2;
	mov.u32 	%r36, _ZZ41fused_nn_conv2d_add_add_nn_relu_3_kernel0E18placeholder_shared;
	add.s32 	%r11, %r36, %r35;
	add.s32 	%r37, %r30, 1;
	shr.u32 	%r38, %r37, 4;
	add.s32 	%r12, %r29, %r38;
	shl.b32 	%r39, %r37, 2;
	and.b32  	%r40, %r39, 192;
	and.b32  	%r41, %r37, 15;
	or.b32  	%r13, %r41, %r40;
	add.s32 	%r42, %r30, 2;
	shl.b32 	%r43, %r42, 2;
	and.b32  	%r44, %r43, 192;
	and.b32  	%r45, %r42, 15;
	or.b32  	%r14, %r45, %r44;
	mov.b32 	%r87, 0;
	mov.f32 	%f173, 0f00000000;
	cvt.u64.u16 	%rd11, %rs1;
	cvt.u64.u32 	%rd12, %r5;
	add.s64 	%rd13, %rd11, %rd12;
	cvt.u64.u16 	%rd17, %rs2;
	add.s64 	%rd18, %rd17, %rd12;
	cvt.u64.u16 	%rd22, %rs3;
	add.s64 	%rd23, %rd22, %rd12;
	mov.f32 	%f174, %f173;
	mov.f32 	%f175, %f173;
	mov.f32 	%f176, %f173;
	mov.f32 	%f177, %f173;
	mov.f32 	%f178, %f173;
	mov.f32 	%f179, %f173;
	mov.f32 	%f180, %f173;
	mov.f32 	%f181, %f173;
	mov.f32 	%f182, %f173;
	mov.f32 	%f183, %f173;
	mov.f32 	%f184, %f173;
	mov.f32 	%f185, %f173;
	mov.f32 	%f186, %f173;
	mov.f32 	%f187, %f173;
	mov.f32 	%f188, %f173;
$L__BB42_1:
	setp.gt.u32 	%p1, %r4, 21;
	setp.gt.u32 	%p2, %r7, 1023;
	shl.b32 	%r48, %r1, 2;
	mul.lo.s32 	%r49, %r4, 3;
	shr.u32 	%r50, %r49, 4;
	add.s32 	%r51, %r48, %r50;
	setp.gt.u32 	%p3, %r51, 63;
	bar.sync 	0;
	add.s32 	%r52, %r3, %r2;
	add.s32 	%r53, %r52, %r6;
	mad.lo.s32 	%r54, %r87, 50176, %r53;
	add.s32 	%r55, %r54, %r9;
	mul.wide.u32 	%rd8, %r55, 4;
	add.s64 	%rd9, %rd1, %rd8;
	ld.global.nc.f32 	%f50, [%rd9];
	mad.lo.s32 	%r56, %r1, 112, %r5;
	shl.b32 	%r57, %r56, 2;
	mov.u32 	%r58, _ZZ41fused_nn_conv2d_add_add_nn_relu_3_kernel0E15pad_temp_shared;
	add.s32 	%r59, %r58, %r57;
	st.shared.f32 	[%r59], %f50;
	cvt.u64.u32 	%rd10, %r54;
	add.s64 	%rd14, %rd13, %rd10;
	shl.b64 	%rd15, %rd14, 2;
	add.s64 	%rd16, %rd1, %rd15;
	ld.global.nc.f32 	%f51, [%rd16+4];
	st.shared.f32 	[%r59+4], %f51;
	add.s64 	%rd19, %rd18, %rd10;
	shl.b64 	%rd20, %rd19, 2;
	add.s64 	%rd21, %rd1, %rd20;
	ld.global.nc.f32 	%f52, [%rd21+8];
	st.shared.f32 	[%r59+8], %f52;
	add.s64 	%rd24, %rd23, %rd10;
	shl.b64 	%rd25, %rd24, 2;
	add.s64 	%rd26, %rd1, %rd25;
	ld.global.nc.f32 	%f53, [%rd26+12];
	st.shared.f32 	[%r59+12], %f53;
	shl.b32 	%r60, %r87, 4;
	shl.b32 	%r61, %r8, 12;
	shl.b32 	%r62, %r1, 8;
	add.s32 	%r63, %r61, %r62;
	add.s32 	%r16, %r63, %r60;
	or.pred  	%p4, %p3, %p2;
	or.pred  	%p5, %p4, %p1;
	@%p5 bra 	$L__BB42_3;
	add.s32 	%r64, %r16, %r10;
	mul.wide.u32 	%rd27, %r64, 4;
	add.s64 	%rd28, %rd2, %rd27;
	ld.global.nc.f32 	%f54, [%rd28];
	st.shared.f32 	[%r11], %f54;
$L__BB42_3:
	setp.gt.u32 	%p6, %r4, 20;
	setp.gt.u32 	%p7, %r7, 1022;
	setp.gt.u32 	%p8, %r12, 63;
	or.pred  	%p9, %p8, %p7;
	or.pred  	%p10, %p9, %p6;
	@%p10 bra 	$L__BB42_5;
	add.s32 	%r67, %r16, %r13;
	mul.wide.u32 	%rd29, %r67, 4;
	add.s64 	%rd30, %rd2, %rd29;
	ld.global.nc.f32 	%f55, [%rd30];
	st.shared.f32 	[%r11+4], %f55;
$L__BB42_5:
	setp.gt.u32 	%p11, %r7, 1021;
	mad.lo.s32 	%r71, %r4, 3, 2;
	shr.u32 	%r72, %r71, 4;
	add.s32 	%r73, %r48, %r72;
	setp.gt.u32 	%p12, %r73, 63;
	or.pred  	%p14, %p12, %p11;
	or.pred  	%p15, %p14, %p6;
	@%p15 bra 	$L__BB42_7;
	add.s32 	%r74, %r16, %r14;
	mul.wide.u32 	%rd31, %r74, 4;
	add.s64 	%rd32, %rd2, %rd31;
	ld.global.nc.f32 	%f56, [%rd32];
	st.shared.f32 	[%r11+8], %f56;
$L__BB42_7:
	shl.b32 	%r76, %r1, 6;
	mov.u32 	%r77, _ZZ41fused_nn_conv2d_add_add_nn_relu_3_kernel0E18placeholder_shared;
	add.s32 	%r78, %r76, %r77;
	add.s32 	%r89, %r78, 2048;
	add.s32 	%r80, %r5, %r58;
	add.s32 	%r88, %r80, 448;
	bar.sync 	0;
	mov.b32 	%r90, 2048;
$L__BB42_8:
	ld.shared.f32 	%f57, [%r89+1024];
	ld.shared.f32 	%f58, [%r89];
	ld.shared.f32 	%f59, [%r89+-1024];
	ld.shared.f32 	%f60, [%r89+-2048];
	ld.shared.f32 	%f61, [%r88+-448];
	fma.rn.f32 	%f62, %f61, %f60, %f188;
	fma.rn.f32 	%f63, %f61, %f59, %f184;
	fma.rn.f32 	%f64, %f61, %f58, %f180;
	fma.rn.f32 	%f65, %f61, %f57, %f176;
	ld.shared.f32 	%f66, [%r88+-336];
	fma.rn.f32 	%f67, %f66, %f60, %f187;
	fma.rn.f32 	%f68, %f66, %f59, %f183;
	fma.rn.f32 	%f69, %f66, %f58, %f179;
	fma.rn.f32 	%f70, %f66, %f57, %f175;
	ld.shared.f32 	%f71, [%r88+-224];
	fma.rn.f32 	%f72, %f71, %f60, %f186;
	fma.rn.f32 	%f73, %f71, %f59, %f182;
	fma.rn.f32 	%f74, %f71, %f58, %f178;
	fma.rn.f32 	%f75, %f71, %f57, %f174;
	ld.shared.f32 	%f76, [%r88+-112];
	fma.rn.f32 	%f77, %f76, %f60, %f185;
	fma.rn.f32 	%f78, %f76, %f59, %f181;
	fma.rn.f32 	%f79, %f76, %f58, %f177;
	fma.rn.f32 	%f80, %f76, %f57, %f173;
	ld.shared.f32 	%f81, [%r89+1028];
	ld.shared.f32 	%f82, [%r89+4];
	ld.shared.f32 	%f83, [%r89+-1020];
	ld.shared.f32 	%f84, [%r89+-2044];
	ld.shared.f32 	%f85, [%r88];
	fma.rn.f32 	%f188, %f85, %f84, %f62;
	fma.rn.f32 	%f184, %f85, %f83, %f63;
	fma.rn.f32 	%f180, %f85, %f82, %f64;
	fma.rn.f32 	%f176, %f85, %f81, %f65;
	ld.shared.f32 	%f86, [%r88+112];
	fma.rn.f32 	%f187, %f86, %f84, %f67;
	fma.rn.f32 	%f183, %f86, %f83, %f68;
	fma.rn.f32 	%f179, %f86, %f82, %f69;
	fma.rn.f32 	%f175, %f86, %f81, %f70;
	ld.shared.f32 	%f87, [%r88+224];
	fma.rn.f32 	%f186, %f87, %f84, %f72;
	fma.rn.f32 	%f182, %f87, %f83, %f73;
	fma.rn.f32 	%f178, %f87, %f82, %f74;
	fma.rn.f32 	%f174, %f87, %f81, %f75;
	ld.shared.f32 	%f88, [%r88+336];
	fma.rn.f32 	%f185, %f88, %f84, %f77;
	fma.rn.f32 	%f181, %f88, %f83, %f78;
	fma.rn.f32 	%f177, %f88, %f82, %f79;
	fma.rn.f32 	%f173, %f88, %f81, %f80;
	add.s32 	%r90, %r90, 8;
	add.s32 	%r89, %r89, 8;
	add.s32 	%r88, %r88, 896;
	setp.ne.s32 	%p16, %r90, 2112;
	@%p16 bra 	$L__BB42_8;
	add.s32 	%r87, %r87, 1;
	setp.ne.s32 	%p17, %r87, 4;
	@%p17 bra 	$L__BB42_1;
	ld.param.u64 	%rd43, [fused_nn_conv2d_add_add_nn_relu_3_kernel0_param_4];
	ld.param.u64 	%rd42, [fused_nn_conv2d_add_add_nn_relu_3_kernel0_param_3];
	ld.param.u64 	%rd41, [fused_nn_conv2d_add_add_nn_relu_3_kernel0_param_2];
	cvta.to.global.u64 	%rd33, %rd42;
	shl.b32 	%r81, %r8, 6;
	or.b32  	%r82, %r81, %r1;
	mul.wide.u32 	%rd34, %r82, 4;
	add.s64 	%rd35, %rd33, %rd34;
	add.s32 	%r83, %r2, %r4;
	mad.lo.s32 	%r84, %r8, 200704, %r83;
	add.s32 	%r85, %r84, %r3;
	add.s32 	%r86, %r85, %r6;
	ld.global.nc.f32 	%f89, [%rd35+192];
	ld.global.nc.f32 	%f90, [%rd35+128];
	ld.global.nc.f32 	%f91, [%rd35+64];
	ld.global.nc.f32 	%f92, [%rd35];
	cvta.to.global.u64 	%rd36, %rd43;
	cvta.to.global.u64 	%rd37, %rd41;
	add.f32 	%f93, %f188, %f92;
	mul.wide.u32 	%rd38, %r86, 4;
	add.s64 	%rd39, %rd36, %rd38;
	ld.global.nc.f32 	%f94, [%rd39];
	add.f32 	%f95, %f93, %f94;
	max.f32 	%f96, %f95, 0f00000000;
	add.s64 	%rd40, %rd37, %rd38;
	st.global.f32 	[%rd40], %f96;
	add.f32 	%f97, %f184, %f91;
	ld.global.nc.f32 	%f98, [%rd39+200704];
	add.f32 	%f99, %f97, %f98;
	max.f32 	%f100, %f99, 0f00000000;
	st.global.f32 	[%rd40+200704], %f100;
	add.f32 	%f101, %f180, %f90;
	ld.global.nc.f32 	%f102, [%rd39+401408];
	add.f32 	%f103, %f101, %f102;
	max.f32 	%f104, %f103, 0f00000000;
	st.global.f32 	[%rd40+401408], %f104;
	add.f32 	%f105, %f176, %f89;
	ld.global.nc.f32 	%f106, [%rd39+602112];
	add.f32 	%f107, %f105, %f106;
	max.f32 	%f108, %f107, 0f00000000;
	st.global.f32 	[%rd40+602112], %f108;
	add.f32 	%f109, %f187, %f92;
	ld.global.nc.f32 	%f110, [%rd39+224];
	add.f32 	%f111, %f109, %f110;
	max.f32 	%f112, %f111, 0f00000000;
	st.global.f32 	[%rd40+224], %f112;
	add.f32 	%f113, %f183, %f91;
	ld.global.nc.f32 	%f114, [%rd39+200928];
	add.f32 	%f115, %f113, %f114;
	max.f32 	%f116, %f115, 0f00000000;
	st.global.f32 	[%rd40+200928], %f116;
	add.f32 	%f117, %f179, %f90;
	ld.global.nc.f32 	%f118, [%rd39+401632];
	add.f32 	%f119, %f117, %f118;
	max.f32 	%f120, %f119, 0f00000000;
	st.global.f32 	[%rd40+401632], %f120;
	add.f32 	%f121, %f175, %f89;
	ld.global.nc.f32 	%f122, [%rd39+602336];
	add.f32 	%f123, %f121, %f122;
	max.f32 	%f124, %f123, 0f00000000;
	st.global.f32 	[%rd40+602336], %f124;
	add.f32 	%f125, %f186, %f92;
	ld.global.nc.f32 	%f126, [%rd39+448];
	add.f32 	%f127, %f125, %f126;
	max.f32 	%f128, %f127, 0f00000000;
	st.global.f32 	[%rd40+448], %f128;
	add.f32 	%f129, %f182, %f91;
	ld.global.nc.f32 	%f130, [%rd39+201152];
	add.f32 	%f131, %f129, %f130;
	max.f32 	%f132, %f131, 0f00000000;
	st.global.f32 	[%rd40+201152], %f132;
	add.f32 	%f133, %f178, %f90;
	ld.global.nc.f32 	%f134, [%rd39+401856];
	add.f32 	%f135, %f133, %f134;
	max.f32 	%f136, %f135, 0f00000000;
	st.global.f32 	[%rd40+401856], %f136;
	add.f32 	%f137, %f174, %f89;
	ld.global.nc.f32 	%f138, [%rd39+602560];
	add.f32 	%f139, %f137, %f138;
	max.f32 	%f140, %f139, 0f00000000;
	st.global.f32 	[%rd40+602560], %f140;
	add.f32 	%f141, %f185, %f92;
	ld.global.nc.f32 	%f142, [%rd39+672];
	add.f32 	%f143, %f141, %f142;
	max.f32 	%f144, %f143, 0f00000000;
	st.global.f32 	[%rd40+672], %f144;
	add.f32 	%f145, %f181, %f91;
	ld.global.nc.f32 	%f146, [%rd39+201376];
	add.f32 	%f147, %f145, %f146;
	max.f32 	%f148, %f147, 0f00000000;
	st.global.f32 	[%rd40+201376], %f148;
	add.f32 	%f149, %f177, %f90;
	ld.global.nc.f32 	%f150, [%rd39+402080];
	add.f32 	%f151, %f149, %f150;
	max.f32 	%f152, %f151, 0f00000000;
	st.global.f32 	[%rd40+402080], %f152;
	add.f32 	%f153, %f173, %f89;
	ld.global.nc.f32 	%f154, [%rd39+602784];
	add.f32 	%f155, %f153, %f154;
	max.f32 	%f156, %f155, 0f00000000;
	st.global.f32 	[%rd40+602784], %f156;
	ret;

}


// ===== COMPILED SASS (sm_100) =====

	.target	sm_100

	.elftype	@"ET_EXEC"


//--------------------- .note.nv.tkinfo           --------------------------
	.section	.note.nv.tkinfo,"",@"SHT_NOTE"
	.sectionflags	@"SHF_NOTE_NV_TKINFO"
	.tkinfo
        /*0018*/ 	.word	0x00000002
        /*0030*/ 	.string	""
        /*0030*/ 	.string	"ptxas"
        /*0030*/ 	.string	"Cuda compilation tools, release 13.0, V13.0.88"
        /*0030*/ 	.string	"Build cuda_13.0.r13.0/compiler.36424714_0"
        /*0030*/ 	.string	"-arch sm_100 -m 64 "



//--------------------- .note.nv.cuinfo           --------------------------
	.section	.note.nv.cuinfo,"",@"SHT_NOTE"
	.sectionflags	@"SHF_NOTE_NV_CUINFO"
        /*0018*/ 	.short	0x0002
        /*001a*/ 	.short	0x0064
        /*001c*/ 	.short	0x0082
	.zero		2


//--------------------- .nv.info                  --------------------------
	.section	.nv.info,"",@"SHT_CUDA_INFO"
	.align	4


	//----- nvinfo : EIATTR_REGCOUNT
	.align		4
        /*0000*/ 	.byte	0x04, 0x2f
        /*0002*/ 	.short	(.L_1 - .L_0)
	.align		4
.L_0:
        /*0004*/ 	.word	index@(fused_divide_kernel0)
        /*0008*/ 	.word	0x00000010


	//----- nvinfo : EIATTR_FRAME_SIZE
	.align		4
.L_1:
        /*000c*/ 	.byte	0x04, 0x11
        /*000e*/ 	.short	(.L_3 - .L_2)
	.align		4
.L_2:
        /*0010*/ 	.word	index@($__internal_0_$__cuda_sm3x_div_rn_noftz_f32_slowpath)
        /*0014*/ 	.word	0x00000000


	//----- nvinfo : EIATTR_FRAME_SIZE
	.align		4
.L_3:
        /*0018*/ 	.byte	0x04, 0x11
        /*001a*/ 	.short	(.L_5 - .L_4)
	.align		4
.L_4:
        /*001c*/ 	.word	index@(fused_divide_kernel0)
        /*0020*/ 	.word	0x00000000


	//----- nvinfo : EIATTR_REGCOUNT
	.align		4
.L_5:
        /*0024*/ 	.byte	0x04, 0x2f
        /*0026*/ 	.short	(.L_7 - .L_6)
	.align		4
.L_6:
        /*0028*/ 	.word	index@(fused_nn_dense_add_kernel0)
        /*002c*/ 	.word	0x00000020


	//----- nvinfo : EIATTR_FRAME_SIZE
	.align		4
.L_7:
        /*0030*/ 	.byte	0x04, 0x11
        /*0032*/ 	.short	(.L_9 - .L_8)
	.align		4
.L_8:
        /*0034*/ 	.word	index@(fused_nn_dense_add_kernel0)
        /*0038*/ 	.word	0x00000000


	//----- nvinfo : EIATTR_REGCOUNT
	.align		4
.L_9:
        /*003c*/ 	.byte	0x04, 0x2f
        /*003e*/ 	.short	(.L_11 - .L_10)
	.align		4
.L_10:
        /*0040*/ 	.word	index@(fused_nn_conv2d_add_nn_relu_7_kernel0)
        /*0044*/ 	.word	0x00000048


	//----- nvinfo : EIATTR_FRAME_SIZE
	.align		4
.L_11:
        /*0048*/ 	.byte	0x04, 0x11
        /*004a*/ 	.short	(.L_13 - .L_12)
	.align		4
.L_12:
        /*004c*/ 	.word	index@(fused_nn_conv2d_add_nn_relu_7_kernel0)
        /*0050*/ 	.word	0x00000000


	//----- nvinfo : EIATTR_REGCOUNT
	.align		4
.L_13:
        /*0054*/ 	.byte	0x04, 0x2f
        /*0056*/ 	.short	(.L_15 - .L_14)
	.align		4
.L_14:
        /*0058*/ 	.word	index@(fused_nn_conv2d_add_nn_relu_10_kernel0)
        /*005c*/ 	.word	0x00000040


	//----- nvinfo : EIATTR_FRAME_SIZE
	.align		4
.L_15:
        /*0060*/ 	.byte	0x04, 0x11
        /*0062*/ 	.short	(.L_17 - .L_16)
	.align		4
.L_16:
        /*0064*/ 	.word	index@(fused_nn_conv2d_add_nn_relu_10_kernel0)
        /*0068*/ 	.word	0x00000000


	//----- nvinfo : EIATTR_REGCOUNT
	.align		4
.L_17:
        /*006c*/ 	.byte	0x04, 0x2f
        /*006e*/ 	.short	(.L_19 - .L_18)
	.align		4
.L_18:
        /*0070*/ 	.word	index@(fused_mean_kernel1)
        /*0074*/ 	.word	0x0000000a


	//----- nvinfo : EIATTR_FRAME_SIZE
	.align		4
.L_19:
        /*0078*/ 	.byte	0x04, 0x11
        /*007a*/ 	.short	(.L_21 - .L_20)
	.align		4
.L_20:
        /*007c*/ 	.word	index@(fused_mean_kernel1)
        /*0080*/ 	.word	0x00000000


	//----- nvinfo : EIATTR_REGCOUNT
	.align		4
.L_21:
        /*0084*/ 	.byte	0x04, 0x2f
        /*0086*/ 	.short	(.L_23 - .L_22)
	.align		4
.L_22:
        /*0088*/ 	.word	index@(fused_nn_max_pool2d_kernel0)
        /*008c*/ 	.word	0x00000011


	//----- nvinfo : EIATTR_FRAME_SIZE
	.align		4
.L_23:
        /*0090*/ 	.byte	0x04, 0x11
        /*0092*/ 	.short	(.L_25 - .L_24)
	.align		4
.L_24:
        /*0094*/ 	.word	index@(fused_nn_max_pool2d_kernel0)
        /*0098*/ 	.word	0x00000000


	//----- nvinfo : EIATTR_REGCOUNT
	.align		4
.L_25:
        /*009c*/ 	.byte	0x04, 0x2f
        /*009e*/ 	.short	(.L_27 - .L_26)
	.align		4
.L_26:
        /*00a0*/ 	.word	index@(fused_nn_conv2d_add_nn_relu_6_kernel0)
        /*00a4*/ 	.word	0x00000020


	//----- nvinfo : EIATTR_FRAME_SIZE
	.align		4
.L_27:
        /*00a8*/ 	.byte	0x04, 0x11
        /*00aa*/ 	.short	(.L_29 - .L_28)
	.align		4
.L_28:
        /*00ac*/ 	.word	index@(fused_nn_conv2d_add_nn_relu_6_kernel0)
        /*00b0*/ 	.word	0x00000000


	//----- nvinfo : EIATTR_REGCOUNT
	.align		4
.L_29:
        /*00b4*/ 	.byte	0x04, 0x2f
        /*00b6*/ 	.short	(.L_31 - .L_30)
	.align		4
.L_30:
        /*00b8*/ 	.word	index@(fused_max_kernel0)
        /*00bc*/ 	.word	0x00000015


	//----- nvinfo : EIATTR_FRAME_SIZE
	.align		4
.L_31:
        /*00c0*/ 	.byte	0x04, 0x11
        /*00c2*/ 	.short	(.L_33 - .L_32)
	.align		4
.L_32:
        /*00c4*/ 	.word	index@(fused_max_kernel0)
        /*00c8*/ 	.word	0x00000000


	//----- nvinfo : EIATTR_REGCOUNT
	.align		4
.L_33:
        /*00cc*/ 	.byte	0x04, 0x2f
        /*00ce*/ 	.short	(.L_35 - .L_34)
	.align		4
.L_34:
        /*00d0*/ 	.word	index@(fused_nn_conv2d_add_nn_relu_5_kernel0)
        /*00d4*/ 	.word	0x00000038


	//----- nvinfo : EIATTR_FRAME_SIZE
	.align		4
.L_35:
        /*00d8*/ 	.byte	0x04, 0x11
        /*00da*/ 	.short	(.L_37 - .L_36)
	.align		4
.L_36:
        /*00dc*/ 	.word	index@(fused_nn_conv2d_add_nn_relu_5_kernel0)
        /*00e0*/ 	.word	0x00000000


	//----- nvinfo : EIATTR_REGCOUNT
	.align		4
.L_37:
        /*00e4*/ 	.byte	0x04, 0x2f
        /*00e6*/ 	.short	(.L_39 - .L_38)
	.align		4
.L_38:
        /*00e8*/ 	.word	index@(fused_nn_conv2d_add_nn_relu_9_kernel0)
        /*00ec*/ 	.word	0x00000030


	//----- nvinfo : EIATTR_FRAME_SIZE
	.align		4
.L_39:
        /*00f0*/ 	.byte	0x04, 0x11
        /*00f2*/ 	.short	(.L_41 - .L_40)
	.align		4
.L_40:
        /*00f4*/ 	.word	index@(fused_nn_conv2d_add_nn_relu_9_kernel0)
        /*00f8*/ 	.word	0x00000000


	//----- nvinfo : EIATTR_REGCOUNT
	.align		4
.L_41:
        /*00fc*/ 	.byte	0x04, 0x2f
        /*00fe*/ 	.short	(.L_43 - .L_42)
	.align		4
.L_42:
        /*0100*/ 	.word	index@(fused_mean_kernel0)
        /*0104*/ 	.word	0x0000000f


	//----- nvinfo : EIATTR_FRAME_SIZE
	.align		4
.L_43:
        /*0108*/ 	.byte	0x04, 0x11
        /*010a*/ 	.short	(.L_45 - .L_44)
	.align		4
.L_44:
        /*010c*/ 	.word	index@(fused_mean_kernel0)
        /*0110*/ 	.word	0x00000000


	//----- nvinfo : EIATTR_REGCOUNT
	.align		4
.L_45:
        /*0114*/ 	.byte	0x04, 0x2f
        /*0116*/ 	.short	(.L_47 - .L_46)
	.align		4
.L_46:
        /*0118*/ 	.word	index@(fused_nn_conv2d_add_nn_relu_kernel0)
        /*011c*/ 	.word	0x0000001f


	//----- nvinfo : EIATTR_FRAME_SIZE
	.align		4
.L_47:
        /*0120*/ 	.byte	0x04, 0x11
        /*0122*/ 	.short	(.L_49 - .L_48)
	.align		4
.L_48:
        /*0124*/ 	.word	index@(fused_nn_conv2d_add_nn_relu_kernel0)
        /*0128*/ 	.word	0x00000000


	//----- nvinfo : EIATTR_REGCOUNT
	.align		4
.L_49:
        /*012c*/ 	.byte	0x04, 0x2f
        /*012e*/ 	.short	(.L_51 - .L_50)
	.align		4
.L_50:
        /*0130*/ 	.word	index@(fused_nn_contrib_conv2d_winograd_without_weight_transform_add_nn_relu_kernel2)
        /*0134*/ 	.word	0x0000001b


	//----- nvinfo : EIATTR_FRAME_SIZE
	.align		4
.L_51:
        /*0138*/ 	.byte	0x04, 0x11
        /*013a*/ 	.short	(.L_53 - .L_52)
	.align		4
.L_52:
        /*013c*/ 	.word	index@(fused_nn_contrib_conv2d_winograd_without_weight_transform_add_nn_relu_kernel2)
        /*0140*/ 	.word	0x00000000


	//----- nvinfo : EIATTR_REGCOUNT
	.align		4
.L_53:
        /*0144*/ 	.byte	0x04, 0x2f
        /*0146*/ 	.short	(.L_55 - .L_54)
	.align		4
.L_54:
        /*0148*/ 	.word	index@(fused_nn_contrib_conv2d_winograd_without_weight_transform_add_nn_relu_2_kernel0)
        /*014c*/ 	.word	0x00000020


	//----- nvinfo : EIATTR_FRAME_SIZE
	.align		4
.L_55:
        /*0150*/ 	.byte	0x04, 0x11
        /*0152*/ 	.short	(.L_57 - .L_56)
	.align		4
.L_56:
        /*0154*/ 	.word	index@(fused_nn_contrib_conv2d_winograd_without_weight_transform_add_nn_relu_2_kernel0)
        /*0158*/ 	.word	0x00000000


	//----- nvinfo : EIATTR_REGCOUNT
	.align		4
.L_57:
        /*015c*/ 	.byte	0x04, 0x2f
        /*015e*/ 	.short	(.L_59 - .L_58)
	.align		4
.L_58:
        /*0160*/ 	.word	index@(fused_nn_contrib_conv2d_winograd_without_weight_transform_add_nn_relu_kernel1)
        /*0164*/ 	.word	0x00000020


	//----- nvinfo : EIATTR_FRAME_SIZE
	.align		4
.L_59:
        /*0168*/ 	.byte	0x04, 0x11
        /*016a*/ 	.short	(.L_61 - .L_60)
	.align		4
.L_60:
        /*016c*/ 	.word	index@(fused_nn_contrib_conv2d_winograd_without_weight_transform_add_nn_relu_kernel1)
        /*0170*/ 	.word	0x00000000


	//----- nvinfo : EIATTR_REGCOUNT
	.align		4
.L_61:
        /*0174*/ 	.byte	0x04, 0x2f
        /*0176*/ 	.short	(.L_63 - .L_62)
	.align		4
.L_62:
        /*0178*/ 	.word	index@(fused_nn_contrib_conv2d_winograd_without_weight_transform_add_nn_relu_2_kernel1)
        /*017c*/ 	.word	0x00000030


	//----- nvinfo : EIATTR_FRAME_SIZE
	.align		4
.L_63:
        /*0180*/ 	.byte	0x04, 0x11
        /*0182*/ 	.short	(.L_65 - .L_64)
	.align		4
.L_64:
        /*0184*/ 	.word	index@(fused_nn_contrib_conv2d_winograd_without_weight_transform_add_nn_relu_2_kernel1)
        /*0188*/ 	.word	0x00000000


	//----- nvinfo : EIATTR_REGCOUNT
	.align		4
.L_65:
        /*018c*/ 	.byte	0x04, 0x2f
        /*018e*/ 	.short	(.L_67 - .L_66)
	.align		4
.L_66:
        /*0190*/ 	.word	index@(fused_nn_conv2d_add_nn_relu_3_kernel0)
        /*0194*/ 	.word	0x00000020


	//----- nvinfo : EIATTR_FRAME_SIZE
	.align		4
.L_67:
        /*0198*/ 	.byte	0x04, 0x11
        /*019a*/ 	.short	(.L_69 - .L_68)
	.align		4
.L_68:
        /*019c*/ 	.word	index@(fused_nn_conv2d_add_nn_relu_3_kernel0)
        /*01a0*/ 	.word	0x00000000


	//----- nvinfo : EIATTR_REGCOUNT
	.align		4
.L_69:
        /*01a4*/ 	.byte	0x04, 0x2f
        /*01a6*/ 	.short	(.L_71 - .L_70)
	.align		4
.L_70:
        /*01a8*/ 	.word	index@(fused_nn_conv2d_add_nn_relu_1_kernel0)
        /*01ac*/ 	.word	0x00000040


	//----- nvinfo : EIATTR_FRAME_SIZE
	.align		4
.L_71:
        /*01b0*/ 	.byte	0x04, 0x11
        /*01b2*/ 	.short	(.L_73 - .L_72)
	.align		4
.L_72:
        /*01b4*/ 	.word	index@(fused_nn_conv2d_add_nn_relu_1_kernel0)
        /*01b8*/ 	.word	0x00000000


	//----- nvinfo : EIATTR_REGCOUNT
	.align		4
.L_73:
        /*01bc*/ 	.byte	0x04, 0x2f
        /*01be*/ 	.short	(.L_75 - .L_74)
	.align		4
.L_74:
        /*01c0*/ 	.word	index@(fused_nn_contrib_conv2d_winograd_without_weight_transform_add_nn_relu_1_kernel1)
        /*01c4*/ 	.word	0x0000002f


	//----- nvinfo : EIATTR_FRAME_SIZE
	.align		4
.L_75:
        /*01c8*/ 	.byte	0x04, 0x11
        /*01ca*/ 	.short	(.L_77 - .L_76)
	.align		4
.L_76:
        /*01cc*/ 	.word	index@(fused_nn_contrib_conv2d_winograd_without_weight_transform_add_nn_relu_1_kernel1)
        /*01d0*/ 	.word	0x00000000


	//----- nvinfo : EIATTR_REGCOUNT
	.align		4
.L_77:
        /*01d4*/ 	.byte	0x04, 0x2f
        /*01d6*/ 	.short	(.L_79 - .L_78)
	.align		4
.L_78:
        /*01d8*/ 	.word	index@(fused_nn_contrib_conv2d_winograd_without_weight_transform_add_nn_relu_2_kernel2)
        /*01dc*/ 	.word	0x0000001b


	//----- nvinfo : EIATTR_FRAME_SIZE
	.align		4
.L_79:
        /*01e0*/ 	.byte	0x04, 0x11
        /*01e2*/ 	.short	(.L_81 - .L_80)
	.align		4
.L_80:
        /*01e4*/ 	.word	index@(fused_nn_contrib_conv2d_winograd_without_weight_transform_add_nn_relu_2_kernel2)
        /*01e8*/ 	.word	0x00000000


	//----- nvinfo : EIATTR_REGCOUNT
	.align		4
.L_81:
        /*01ec*/ 	.byte	0x04, 0x2f
        /*01ee*/ 	.short	(.L_83 - .L_82)
	.align		4
.L_82:
        /*01f0*/ 	.word	index@(fused_nn_contrib_conv2d_winograd_without_weight_transform_add_nn_relu_3_kernel0)
        /*01f4*/ 	.word	0x00000048


	//----- nvinfo : EIATTR_FRAME_SIZE
	.align		4
.L_83:
        /*01f8*/ 	.byte	0x04, 0x11
        /*01fa*/ 	.short	(.L_85 - .L_84)
	.align		4
.L_84:
        /*01fc*/ 	.word	index@(fused_nn_contrib_conv2d_winograd_without_weight_transform_add_nn_relu_3_kernel0)
        /*0200*/ 	.word	0x00000000


	//----- nvinfo : EIATTR_REGCOUNT
	.align		4
.L_85:
        /*0204*/ 	.byte	0x04, 0x2f
        /*0206*/ 	.short	(.L_87 - .L_86)
	.align		4
.L_86:
        /*0208*/ 	.word	index@(fused_sum_kernel0)
        /*020c*/ 	.word	0x00000015


	//----- nvinfo : EIATTR_FRAME_SIZE
	.align		4
.L_87:
        /*0210*/ 	.byte	0x04, 0x11
        /*0212*/ 	.short	(.L_89 - .L_88)
	.align		4
.L_88:
        /*0214*/ 	.word	index@(fused_sum_kernel0)
        /*0218*/ 	.word	0x00000000


	//----- nvinfo : EIATTR_REGCOUNT
	.align		4
.L_89:
        /*021c*/ 	.byte	0x04, 0x2f
        /*021e*/ 	.short	(.L_91 - .L_90)
	.align		4
.L_90:
        /*0220*/ 	.word	index@(fused_cast_kernel0)
        /*0224*/ 	.word	0x0000000a


	//----- nvinfo : EIATTR_FRAME_SIZE
	.align		4
.L_91:
        /*0228*/ 	.byte	0x04, 0x11
        /*022a*/ 	.short	(.L_93 - .L_92)
	.align		4
.L_92:
        /*022c*/ 	.word	index@(fused_cast_kernel0)
        /*0230*/ 	.word	0x00000000


	//----- nvinfo : EIATTR_REGCOUNT
	.align		4
.L_93:
        /*0234*/ 	.byte	0x04, 0x2f
        /*0236*/ 	.short	(.L_95 - .L_94)
	.align		4
.L_94:
        /*0238*/ 	.word	index@(fused_nn_contrib_conv2d_winograd_without_weight_transform_add_nn_relu_3_kernel1)
        /*023c*/ 	.word	0x00000040


	//----- nvinfo : EIATTR_FRAME_SIZE
	.align		4
.L_95:
        /*0240*/ 	.byte	0x04, 0x11
        /*0242*/ 	.short	(.L_97 - .L_96)
	.align		4
.L_96:
        /*0244*/ 	.word	index@(fused_nn_contrib_conv2d_winograd_without_weight_transform_add_nn_relu_3_kernel1)
        /*0248*/ 	.word	0x00000000


	//----- nvinfo : EIATTR_REGCOUNT
	.align		4
.L_97:
        /*024c*/ 	.byte	0x04, 0x2f
        /*024e*/ 	.short	(.L_99 - .L_98)
	.align		4
.L_98:
        /*0250*/ 	.word	index@(fused_nn_contrib_conv2d_winograd_without_weight_transform_add_nn_relu_3_kernel2)
        /*0254*/ 	.word	0x00000028


	//----- nvinfo : EIATTR_FRAME_SIZE
	.align		4
.L_99:
        /*0258*/ 	.byte	0x04, 0x11
        /*025a*/ 	.short	(.L_101 - .L_100)
	.align		4
.L_100:
        /*025c*/ 	.word	index@(fused_nn_contrib_conv2d_winograd_without_weight_transform_add_nn_relu_3_kernel2)
        /*0260*/ 	.word	0x00000000


	//----- nvinfo : EIATTR_REGCOUNT
	.align		4
.L_101:
        /*0264*/ 	.byte	0x04, 0x2f
        /*0266*/ 	.short	(.L_103 - .L_102)
	.align		4
.L_102:
        /*0268*/ 	.word	index@(fused_nn_conv2d_add_3_kernel0)
        /*026c*/ 	.word	0x00000028


	//----- nvinfo : EIATTR_FRAME_SIZE
	.align		4
.L_103:
        /*0270*/ 	.byte	0x04, 0x11
        /*0272*/ 	.short	(.L_105 - .L_104)
	.align		4
.L_104:
        /*0274*/ 	.word	index@(fused_nn_conv2d_add_3_kernel0)
        /*0278*/ 	.word	0x00000000


	//----- nvinfo : EIATTR_REGCOUNT
	.align		4
.L_105:
        /*027c*/ 	.byte	0x04, 0x2f
        /*027e*/ 	.short	(.L_107 - .L_106)
	.align		4
.L_106:
        /*0280*/ 	.word	index@(fused_nn_conv2d_add_add_nn_relu_kernel0)
        /*0284*/ 	.word	0x00000020


	//----- nvinfo : EIATTR_FRAME_SIZE
	.align		4
.L_107:
        /*0288*/ 	.byte	0x04, 0x11
        /*028a*/ 	.short	(.L_109 - .L_108)
	.align		4
.L_108:
        /*028c*/ 	.word	index@(fused_nn_conv2d_add_add_nn_relu_kernel0)
        /*0290*/ 	.word	0x00000000


	//----- nvinfo : EIATTR_REGCOUNT
	.align		4
.L_109:
        /*0294*/ 	.byte	0x04, 0x2f
        /*0296*/ 	.short	(.L_111 - .L_110)
	.align		4
.L_110:
        /*0298*/ 	.word	index@(fused_nn_conv2d_add_kernel0)
        /*029c*/ 	.word	0x00000040


	//----- nvinfo : EIATTR_FRAME_SIZE
	.align		4
.L_111:
        /*02a0*/ 	.byte	0x04, 0x11
        /*02a2*/ 	.short	(.L_113 - .L_112)
	.align		4
.L_112:
        /*02a4*/ 	.word	index@(fused_nn_conv2d_add_kernel0)
        /*02a8*/ 	.word	0x00000000


	//----- nvinfo : EIATTR_REGCOUNT
	.align		4
.L_113:
        /*02ac*/ 	.byte	0x04, 0x2f
        /*02ae*/ 	.short	(.L_115 - .L_114)
	.align		4
.L_114:
        /*02b0*/ 	.word	index@(fused_nn_conv2d_add_nn_relu_2_kernel0)
        /*02b4*/ 	.word	0x0000002b


	//----- nvinfo : EIATTR_FRAME_SIZE
	.align		4
.L_115:
        /*02b8*/ 	.byte	0x04, 0x11
        /*02ba*/ 	.short	(.L_117 - .L_116)
	.align		4
.L_116:
        /*02bc*/ 	.word	index@(fused_nn_conv2d_add_nn_relu_2_kernel0)
        /*02c0*/ 	.word	0x00000000


	//----- nvinfo : EIATTR_REGCOUNT
	.align		4
.L_117:
        /*02c4*/ 	.byte	0x04, 0x2f
        /*02c6*/ 	.short	(.L_119 - .L_118)
	.align		4
.L_118:
        /*02c8*/ 	.word	index@(fused_nn_contrib_conv2d_winograd_without_weight_transform_add_nn_relu_1_kernel0)
        /*02cc*/ 	.word	0x00000020


	//----- nvinfo : EIATTR_FRAME_SIZE
	.align		4
.L_119:
        /*02d0*/ 	.byte	0x04, 0x11
        /*02d2*/ 	.short	(.L_121 - .L_120)
	.align		4
.L_120:
        /*02d4*/ 	.word	index@(fused_nn_contrib_conv2d_winograd_without_weight_transform_add_nn_relu_1_kernel0)
        /*02d8*/ 	.word	0x00000000


	//----- nvinfo : EIATTR_REGCOUNT
	.align		4
.L_121:
        /*02dc*/ 	.byte	0x04, 0x2f
        /*02de*/ 	.short	(.L_123 - .L_122)
	.align		4
.L_122:
        /*02e0*/ 	.word	index@(fused_nn_conv2d_add_1_kernel0)
        /*02e4*/ 	.word	0x0000003e


	//----- nvinfo : EIATTR_FRAME_SIZE
	.align		4
.L_123:
        /*02e8*/ 	.byte	0x04, 0x11
        /*02ea*/ 	.short	(.L_125 - .L_124)
	.align		4
.L_124:
        /*02ec*/ 	.word	index@(fused_nn_conv2d_add_1_kernel0)
        /*02f0*/ 	.word	0x00000000


	//----- nvinfo : EIATTR_REGCOUNT
	.align		4
.L_125:
        /*02f4*/ 	.byte	0x04, 0x2f
        /*02f6*/ 	.short	(.L_127 - .L_126)
	.align		4
.L_126:
        /*02f8*/ 	.word	index@(fused_argmax_kernel0)
        /*02fc*/ 	.word	0x0000000f


	//----- nvinfo : EIATTR_FRAME_SIZE
	.align		4
.L_127:
        /*0300*/ 	.byte	0x04, 0x11
        /*0302*/ 	.short	(.L_129 - .L_128)
	.align		4
.L_128:
        /*0304*/ 	.word	index@(fused_argmax_kernel0)
        /*0308*/ 	.word	0x00000000


	//----- nvinfo : EIATTR_REGCOUNT
	.align		4
.L_129:
        /*030c*/ 	.byte	0x04, 0x2f
        /*030e*/ 	.short	(.L_131 - .L_130)
	.align		4
.L_130:
        /*0310*/ 	.word	index@(fused_nn_conv2d_add_add_nn_relu_2_kernel0)
        /*0314*/ 	.word	0x00000038


	//----- nvinfo : EIATTR_FRAME_SIZE
	.align		4
.L_131:
        /*0318*/ 	.byte	0x04, 0x11
        /*031a*/ 	.short	(.L_133 - .L_132)
	.align		4
.L_132:
        /*031c*/ 	.word	index@(fused_nn_conv2d_add_add_nn_relu_2_kernel0)
        /*0320*/ 	.word	0x00000000


	//----- nvinfo : EIATTR_REGCOUNT
	.align		4
.L_133:
        /*0324*/ 	.byte	0x04, 0x2f
        /*0326*/ 	.short	(.L_135 - .L_134)
	.align		4
.L_134:
        /*0328*/ 	.word	index@(fused_nn_conv2d_add_nn_relu_11_kernel0)
        /*032c*/ 	.word	0x00000059


	//----- nvinfo : EIATTR_FRAME_SIZE
	.align		4
.L_135:
        /*0330*/ 	.byte	0x04, 0x11
        /*0332*/ 	.short	(.L_137 - .L_136)
	.align		4
.L_136:
        /*0334*/ 	.word	index@(fused_nn_conv2d_add_nn_relu_11_kernel0)
        /*0338*/ 	.word	0x00000000


	//----- nvinfo : EIATTR_REGCOUNT
	.align		4
.L_137:
        /*033c*/ 	.byte	0x04, 0x2f
        /*033e*/ 	.short	(.L_139 - .L_138)
	.align		4
.L_138:
        /*0340*/ 	.word	index@(fused_nn_conv2d_add_nn_relu_8_kernel0)
        /*0344*/ 	.word	0x00000040


	//----- nvinfo : EIATTR_FRAME_SIZE
	.align		4
.L_139:
        /*0348*/ 	.byte	0x04, 0x11
        /*034a*/ 	.short	(.L_141 - .L_140)
	.align		4
.L_140:
        /*034c*/ 	.word	index@(fused_nn_conv2d_add_nn_relu_8_kernel0)
        /*0350*/ 	.word	0x00000000


	//----- nvinfo : EIATTR_REGCOUNT
	.align		4
.L_141:
        /*0354*/ 	.byte	0x04, 0x2f
        /*0356*/ 	.short	(.L_143 - .L_142)
	.align		4
.L_142:
        /*0358*/ 	.word	index@(fused_squeeze_nn_batch_flatten_kernel0)
        /*035c*/ 	.word	0x0000000a


	//----- nvinfo : EIATTR_FRAME_SIZE
	.align		4
.L_143:
        /*0360*/ 	.byte	0x04, 0x11
        /*0362*/ 	.short	(.L_145 - .L_144)
	.align		4
.L_144:
        /*0364*/ 	.word	index@(fused_squeeze_nn_batch_flatten_kernel0)
        /*0368*/ 	.word	0x00000000


	//----- nvinfo : EIATTR_REGCOUNT
	.align		4
.L_145:
        /*036c*/ 	.byte	0x04, 0x2f
        /*036e*/ 	.short	(.L_147 - .L_146)
	.align		4
.L_146:
        /*0370*/ 	.word	index@(fused_nn_contrib_conv2d_winograd_without_weight_transform_add_nn_relu_1_kernel2)
        /*0374*/ 	.word	0x0000001b


	//----- nvinfo : EIATTR_FRAME_SIZE
	.align		4
.L_147:
        /*0378*/ 	.byte	0x04, 0x11
        /*037a*/ 	.short	(.L_149 - .L_148)
	.align		4
.L_148:
        /*037c*/ 	.word	index@(fused_nn_contrib_conv2d_winograd_without_weight_transform_add_nn_relu_1_kernel2)
        /*0380*/ 	.word	0x00000000


	//----- nvinfo : EIATTR_REGCOUNT
	.align		4
.L_149:
        /*0384*/ 	.byte	0x04, 0x2f
        /*0386*/ 	.short	(.L_151 - .L_150)
	.align		4
.L_150:
        /*0388*/ 	.word	index@(fused_subtract_exp_kernel0)
        /*038c*/ 	.word	0x0000000e


	//----- nvinfo : EIATTR_FRAME_SIZE
	.align		4
.L_151:
        /*0390*/ 	.byte	0x04, 0x11
        /*0392*/ 	.short	(.L_153 - .L_152)
	.align		4
.L_152:
        /*0394*/ 	.word	index@(fused_subtract_exp_kernel0)
        /*0398*/ 	.word	0x00000000


	//----- nvinfo : EIATTR_REGCOUNT
	.align		4
.L_153:
        /*039c*/ 	.byte	0x04, 0x2f
        /*039e*/ 	.short	(.L_155 - .L_154)
	.align		4
.L_154:
        /*03a0*/ 	.word	index@(fused_nn_conv2d_add_nn_relu_4_kernel0)
        /*03a4*/ 	.word	0x00000080


	//----- nvinfo : EIATTR_FRAME_SIZE
	.align		4
.L_155:
        /*03a8*/ 	.byte	0x04, 0x11
        /*03aa*/ 	.short	(.L_157 - .L_156)
	.align		4
.L_156:
        /*03ac*/ 	.word	index@(fused_nn_conv2d_add_nn_relu_4_kernel0)
        /*03b0*/ 	.word	0x00000000


	//----- nvinfo : EIATTR_REGCOUNT
	.align		4
.L_157:
        /*03b4*/ 	.byte	0x04, 0x2f
        /*03b6*/ 	.short	(.L_159 - .L_158)
	.align		4
.L_158:
        /*03b8*/ 	.word	index@(fused_nn_contrib_conv2d_winograd_without_weight_transform_add_nn_relu_kernel0)
        /*03bc*/ 	.word	0x00000020


	//----- nvinfo : EIATTR_FRAME_SIZE
	.align		4
.L_159:
        /*03c0*/ 	.byte	0x04, 0x11
        /*03c2*/ 	.short	(.L_161 - .L_160)
	.align		4
.L_160:
        /*03c4*/ 	.word	index@(fused_nn_contrib_conv2d_winograd_without_weight_transform_add_nn_relu_kernel0)
        /*03c8*/ 	.word	0x00000000


	//----- nvinfo : EIATTR_REGCOUNT
	.align		4
.L_161:
        /*03cc*/ 	.byte	0x04, 0x2f
        /*03ce*/ 	.short	(.L_163 - .L_162)
	.align		4
.L_162:
        /*03d0*/ 	.word	index@(fused_nn_conv2d_add_2_kernel0)
        /*03d4*/ 	.word	0x00000038


	//----- nvinfo : EIATTR_FRAME_SIZE
	.align		4
.L_163:
        /*03d8*/ 	.byte	0x04, 0x11
        /*03da*/ 	.short	(.L_165 - .L_164)
	.align		4
.L_164:
        /*03dc*/ 	.word	index@(fused_nn_conv2d_add_2_kernel0)
        /*03e0*/ 	.word	0x00000000


	//----- nvinfo : EIATTR_REGCOUNT
	.align		4
.L_165:
        /*03e4*/ 	.byte	0x04, 0x2f
        /*03e6*/ 	.short	(.L_167 - .L_166)
	.align		4
.L_166:
        /*03e8*/ 	.word	index@(fused_nn_conv2d_add_add_nn_relu_1_kernel0)
        /*03ec*/ 	.word	0x00000030


	//----- nvinfo : EIATTR_FRAME_SIZE
	.align		4
.L_167:
        /*03f0*/ 	.byte	0x04, 0x11
        /*03f2*/ 	.short	(.L_169 - .L_168)
	.align		4
.L_168:
        /*03f4*/ 	.word	index@(fused_nn_conv2d_add_add_nn_relu_1_kernel0)
        /*03f8*/ 	.word	0x00000000


	//----- nvinfo : EIATTR_REGCOUNT
	.align		4
.L_169:
        /*03fc*/ 	.byte	0x04, 0x2f
        /*03fe*/ 	.short	(.L_171 - .L_170)
	.align		4
.L_170:
        /*0400*/ 	.word	index@(fused_nn_conv2d_add_add_nn_relu_3_kernel0)
        /*0404*/ 	.word	0x00000040


	//----- nvinfo : EIATTR_FRAME_SIZE
	.align		4
.L_171:
        /*0408*/ 	.byte	0x04, 0x11
        /*040a*/ 	.short	(.L_173 - .L_172)
	.align		4
.L_172:
        /*040c*/ 	.word	index@(fused_nn_conv2d_add_add_nn_relu_3_kernel0)
        /*0410*/ 	.word	0x00000000


	//----- nvinfo : EIATTR_MIN_STACK_SIZE
	.align		4
.L_173:
        /*0414*/ 	.byte	0x04, 0x12
        /*0416*/ 	.short	(.L_175 - .L_174)
	.align		4
.L_174:
        /*0418*/ 	.word	index@(fused_nn_conv2d_add_add_nn_relu_3_kernel0)
        /*041c*/ 	.word	0x00000000


	//----- nvinfo : EIATTR_MIN_STACK_SIZE
	.align		4
.L_175:
        /*0420*/ 	.byte	0x04, 0x12
        /*0422*/ 	.short	(.L_177 - .L_176)
	.align		4
.L_176:
        /*0424*/ 	.word	index@(fused_nn_conv2d_add_add_nn_relu_1_kernel0)
        /*0428*/ 	.word	0x00000000


	//----- nvinfo : EIATTR_MIN_STACK_SIZE
	.align		4
.L_177:
        /*042c*/ 	.byte	0x04, 0x12
        /*042e*/ 	.short	(.L_179 - .L_178)
	.align		4
.L_178:
        /*0430*/ 	.word	index@(fused_nn_conv2d_add_2_kernel0)
        /*0434*/ 	.word	0x00000000


	//----- nvinfo : EIATTR_MIN_STACK_SIZE
	.align		4
.L_179:
        /*0438*/ 	.byte	0x04, 0x12
        /*043a*/ 	.short	(.L_181 - .L_180)
	.align		4
.L_180:
        /*043c*/ 	.word	index@(fused_nn_contrib_conv2d_winograd_without_weight_transform_add_nn_relu_kernel0)
        /*0440*/ 	.word	0x00000000


	//----- nvinfo : EIATTR_MIN_STACK_SIZE
	.align		4
.L_181:
        /*0444*/ 	.byte	0x04, 0x12
        /*0446*/ 	.short	(.L_183 - .L_182)
	.align		4
.L_182:
        /*0448*/ 	.word	index@(fused_nn_conv2d_add_nn_relu_4_kernel0)
        /*044c*/ 	.word	0x00000000


	//----- nvinfo : EIATTR_MIN_STACK_SIZE
	.align		4
.L_183:
        /*0450*/ 	.byte	0x04, 0x12
        /*0452*/ 	.short	(.L_185 - .L_184)
	.align		4
.L_184:
        /*0454*/ 	.word	index@(fused_subtract_exp_kernel0)
        /*0458*/ 	.word	0x00000000


	//----- nvinfo : EIATTR_MIN_STACK_SIZE
	.align		4
.L_185:
        /*045c*/ 	.byte	0x04, 0x12
        /*045e*/ 	.short	(.L_187 - .L_186)
	.align		4
.L_186:
        /*0460*/ 	.word	index@(fused_nn_contrib_conv2d_winograd_without_weight_transform_add_nn_relu_1_kernel2)
        /*0464*/ 	.word	0x00000000


	//----- nvinfo : EIATTR_MIN_STACK_SIZE
	.align		4
.L_187:
        /*0468*/ 	.byte	0x04, 0x12
        /*046a*/ 	.short	(.L_189 - .L_188)
	.align		4
.L_188:
        /*046c*/ 	.word	index@(fused_squeeze_nn_batch_flatten_kernel0)
        /*0470*/ 	.word	0x00000000


	//----- nvinfo : EIATTR_MIN_STACK_SIZE
	.align		4
.L_189:
        /*0474*/ 	.byte	0x04, 0x12
        /*0476*/ 	.short	(.L_191 - .L_190)
	.align		4
.L_190:
        /*0478*/ 	.word	index@(fused_nn_conv2d_add_nn_relu_8_kernel0)
        /*047c*/ 	.word	0x00000000


	//----- nvinfo : EIATTR_MIN_STACK_SIZE
	.align		4
.L_191:
        /*0480*/ 	.byte	0x04, 0x12
        /*0482*/ 	.short	(.L_193 - .L_192)
	.align		4
.L_192:
        /*0484*/ 	.word	index@(fused_nn_conv2d_add_nn_relu_11_kernel0)
        /*0488*/ 	.word	0x00000000


	//----- nvinfo : EIATTR_MIN_STACK_SIZE
	.align		4
.L_193:
        /*048c*/ 	.byte	0x04, 0x12
        /*048e*/ 	.short	(.L_195 - .L_194)
	.align		4
.L_194:
        /*0490*/ 	.word	index@(fused_nn_conv2d_add_add_nn_relu_2_kernel0)
        /*0494*/ 	.word	0x00000000


	//----- nvinfo : EIATTR_MIN_STACK_SIZE
	.align		4
.L_195:
        /*0498*/ 	.byte	0x04, 0x12
        /*049a*/ 	.short	(.L_197 - .L_196)
	.align		4
.L_196:
        /*049c*/ 	.word	index@(fused_argmax_kernel0)
        /*04a0*/ 	.word	0x00000000


	//----- nvinfo : EIATTR_MIN_STACK_SIZE
	.align		4
.L_197:
        /*04a4*/ 	.byte	0x04, 0x12
        /*04a6*/ 	.short	(.L_199 - .L_198)
	.align		4
.L_198:
        /*04a8*/ 	.word	index@(fused_nn_conv2d_add_1_kernel0)
        /*04ac*/ 	.word	0x00000000


	//----- nvinfo : EIATTR_MIN_STACK_SIZE
	.align		4
.L_199:
        /*04b0*/ 	.byte	0x04, 0x12
        /*04b2*/ 	.short	(.L_201 - .L_200)
	.align		4
.L_200:
        /*04b4*/ 	.word	index@(fused_nn_contrib_conv2d_winograd_without_weight_transform_add_nn_relu_1_kernel0)
        /*04b8*/ 	.word	0x00000000


	//----- nvinfo : EIATTR_MIN_STACK_SIZE
	.align		4
.L_201:
        /*04bc*/ 	.byte	0x04, 0x12
        /*04be*/ 	.short	(.L_203 - .L_202)
	.align		4
.L_202:
        /*04c0*/ 	.word	index@(fused_nn_conv2d_add_nn_relu_2_kernel0)
        /*04c4*/ 	.word	0x00000000


	//----- nvinfo : EIATTR_MIN_STACK_SIZE
	.align		4
.L_203:
        /*04c8*/ 	.byte	0x04, 0x12
        /*04ca*/ 	.short	(.L_205 - .L_204)
	.align		4
.L_204:
        /*04cc*/ 	.word	index@(fused_nn_conv2d_add_kernel0)
        /*04d0*/ 	.word	0x00000000


	//----- nvinfo : EIATTR_MIN_STACK_SIZE
	.align		4
.L_205:
        /*04d4*/ 	.byte	0x04, 0x12
        /*04d6*/ 	.short	(.L_207 - .L_206)
	.align		4
.L_206:
        /*04d8*/ 	.word	index@(fused_nn_conv2d_add_add_nn_relu_kernel0)
        /*04dc*/ 	.word	0x00000000


	//----- nvinfo : EIATTR_MIN_STACK_SIZE
	.align		4
.L_207:
        /*04e0*/ 	.byte	0x04, 0x12
        /*04e2*/ 	.short	(.L_209 - .L_208)
	.align		4
.L_208:
        /*04e4*/ 	.word	index@(fused_nn_conv2d_add_3_kernel0)
        /*04e8*/ 	.word	0x00000000


	//----- nvinfo : EIATTR_MIN_STACK_SIZE
	.align		4
.L_209:
        /*04ec*/ 	.byte	0x04, 0x12
        /*04ee*/ 	.short	(.L_211 - .L_210)
	.align		4
.L_210:
        /*04f0*/ 	.word	index@(fused_nn_contrib_conv2d_winograd_without_weight_transform_add_nn_relu_3_kernel2)
        /*04f4*/ 	.word	0x00000000


	//----- nvinfo : EIATTR_MIN_STACK_SIZE
	.align		4
.L_211:
        /*04f8*/ 	.byte	0x04, 0x12
        /*04fa*/ 	.short	(.L_213 - .L_212)
	.align		4
.L_212:
        /*04fc*/ 	.word	index@(fused_nn_contrib_conv2d_winograd_without_weight_transform_add_nn_relu_3_kernel1)
        /*0500*/ 	.word	0x00000000


	//----- nvinfo : EIATTR_MIN_STACK_SIZE
	.align		4
.L_213:
        /*0504*/ 	.byte	0x04, 0x12
        /*0506*/ 	.short	(.L_215 - .L_214)
	.align		4
.L_214:
        /*0508*/ 	.word	index@(fused_cast_kernel0)
        /*050c*/ 	.word	0x00000000


	//----- nvinfo : EIATTR_MIN_STACK_SIZE
	.align		4
.L_215:
        /*0510*/ 	.byte	0x04, 0x12
        /*0512*/ 	.short	(.L_217 - .L_216)
	.align		4
.L_216:
        /*0514*/ 	.word	index@(fused_sum_kernel0)
        /*0518*/ 	.word	0x00000000


	//----- nvinfo : EIATTR_MIN_STACK_SIZE
	.align		4
.L_217:
        /*051c*/ 	.byte	0x04, 0x12
        /*051e*/ 	.short	(.L_219 - .L_218)
	.align		4
.L_218:
        /*0520*/ 	.word	index@(fused_nn_contrib_conv2d_winograd_without_weight_transform_add_nn_relu_3_kernel0)
        /*0524*/ 	.word	0x00000000


	//----- nvinfo : EIATTR_MIN_STACK_SIZE
	.align		4
.L_219:
        /*0528*/ 	.byte	0x04, 0x12
        /*052a*/ 	.short	(.L_221 - .L_220)
	.align		4
.L_220:
        /*052c*/ 	.word	index@(fused_nn_contrib_conv2d_winograd_without_weight_transform_add_nn_relu_2_kernel2)
        /*0530*/ 	.word	0x00000000


	//----- nvinfo : EIATTR_MIN_STACK_SIZE
	.align		4
.L_221:
        /*0534*/ 	.byte	0x04, 0x12
        /*0536*/ 	.short	(.L_223 - .L_222)
	.align		4
.L_222:
        /*0538*/ 	.word	index@(fused_nn_contrib_conv2d_winograd_without_weight_transform_add_nn_relu_1_kernel1)
        /*053c*/ 	.word	0x00000000


	//----- nvinfo : EIATTR_MIN_STACK_SIZE
	.align		4
.L_223:
        /*0540*/ 	.byte	0x04, 0x12
        /*0542*/ 	.short	(.L_225 - .L_224)
	.align		4
.L_224:
        /*0544*/ 	.word	index@(fused_nn_conv2d_add_nn_relu_1_kernel0)
        /*0548*/ 	.word	0x00000000


	//----- nvinfo : EIATTR_MIN_STACK_SIZE
	.align		4
.L_225:
        /*054c*/ 	.byte	0x04, 0x12
        /*054e*/ 	.short	(.L_227 - .L_226)
	.align		4
.L_226:
        /*0550*/ 	.word	index@(fused_nn_conv2d_add_nn_relu_3_kernel0)
        /*0554*/ 	.word	0x00000000


	//----- nvinfo : EIATTR_MIN_STACK_SIZE
	.align		4
.L_227:
        /*0558*/ 	.byte	0x04, 0x12
        /*055a*/ 	.short	(.L_229 - .L_228)
	.align		4
.L_228:
        /*055c*/ 	.word	index@(fused_nn_contrib_conv2d_winograd_without_weight_transform_add_nn_relu_2_kernel1)
        /*0560*/ 	.word	0x00000000


	//----- nvinfo : EIATTR_MIN_STACK_SIZE
	.align		4
.L_229:
        /*0564*/ 	.byte	0x04, 0x12
        /*0566*/ 	.short	(.L_231 - .L_230)
	.align		4
.L_230:
        /*0568*/ 	.word	index@(fused_nn_contrib_conv2d_winograd_without_weight_transform_add_nn_relu_kernel1)
        /*056c*/ 	.word	0x00000000


	//----- nvinfo : EIATTR_MIN_STACK_SIZE
	.align		4
.L_231:
        /*0570*/ 	.byte	0x04, 0x12
        /*0572*/ 	.short	(.L_233 - .L_232)
	.align		4
.L_232:
        /*0574*/ 	.word	index@(fused_nn_contrib_conv2d_winograd_without_weight_transform_add_nn_relu_2_kernel0)
        /*0578*/ 	.word	0x00000000


	//----- nvinfo : EIATTR_MIN_STACK_SIZE
	.align		4
.L_233:
        /*057c*/ 	.byte	0x04, 0x12
        /*057e*/ 	.short	(.L_235 - .L_234)
	.align		4
.L_234:
        /*0580*/ 	.word	index@(fused_nn_contrib_conv2d_winograd_without_weight_transform_add_nn_relu_kernel2)
        /*0584*/ 	.word	0x00000000


	//----- nvinfo : EIATTR_MIN_STACK_SIZE
	.align		4
.L_235:
        /*0588*/ 	.byte	0x04, 0x12
        /*058a*/ 	.short	(.L_237 - .L_236)
	.align		4
.L_236:
        /*058c*/ 	.word	index@(fused_nn_conv2d_add_nn_relu_kernel0)
        /*0590*/ 	.word	0x00000000


	//----- nvinfo : EIATTR_MIN_STACK_SIZE
	.align		4
.L_237:
        /*0594*/ 	.byte	0x04, 0x12
        /*0596*/ 	.short	(.L_239 - .L_238)
	.align		4
.L_238:
        /*0598*/ 	.word	index@(fused_mean_kernel0)
        /*059c*/ 	.word	0x00000000


	//----- nvinfo : EIATTR_MIN_STACK_SIZE
	.align		4
.L_239:
        /*05a0*/ 	.byte	0x04, 0x12
        /*05a2*/ 	.short	(.L_241 - .L_240)
	.align		4
.L_240:
        /*05a4*/ 	.word	index@(fused_nn_conv2d_add_nn_relu_9_kernel0)
        /*05a8*/ 	.word	0x00000000


	//----- nvinfo : EIATTR_MIN_STACK_SIZE
	.align		4
.L_241:
        /*05ac*/ 	.byte	0x04, 0x12
        /*05ae*/ 	.short	(.L_243 - .L_242)
	.align		4
.L_242:
        /*05b0*/ 	.word	index@(fused_nn_conv2d_add_nn_relu_5_kernel0)
        /*05b4*/ 	.word	0x00000000


	//----- nvinfo : EIATTR_MIN_STACK_SIZE
	.align		4
.L_243:
        /*05b8*/ 	.byte	0x04, 0x12
        /*05ba*/ 	.short	(.L_245 - .L_244)
	.align		4
.L_244:
        /*05bc*/ 	.word	index@(fused_max_kernel0)
        /*05c0*/ 	.word	0x00000000


	//----- nvinfo : EIATTR_MIN_STACK_SIZE
	.align		4
.L_245:
        /*05c4*/ 	.byte	0x04, 0x12
        /*05c6*/ 	.short	(.L_247 - .L_246)
	.align		4
.L_246:
        /*05c8*/ 	.word	index@(fused_nn_conv2d_add_nn_relu_6_kernel0)
        /*05cc*/ 	.word	0x00000000


	//----- nvinfo : EIATTR_MIN_STACK_SIZE
	.align		4
.L_247:
        /*05d0*/ 	.byte	0x04, 0x12
        /*05d2*/ 	.short	(.L_249 - .L_248)
	.align		4
.L_248:
        /*05d4*/ 	.word	index@(fused_nn_max_pool2d_kernel0)
        /*05d8*/ 	.word	0x00000000


	//----- nvinfo : EIATTR_MIN_STACK_SIZE
	.align		4
.L_249:
        /*05dc*/ 	.byte	0x04, 0x12
        /*05de*/ 	.short	(.L_251 - .L_250)
	.align		4
.L_250:
        /*05e0*/ 	.word	index@(fused_mean_kernel1)
        /*05e4*/ 	.word	0x00000000


	//----- nvinfo : EIATTR_MIN_STACK_SIZE
	.align		4
.L_251:
        /*05e8*/ 	.byte	0x04, 0x12
        /*05ea*/ 	.short	(.L_253 - .L_252)
	.align		4
.L_252:
        /*05ec*/ 	.word	index@(fused_nn_conv2d_add_nn_relu_10_kernel0)
        /*05f0*/ 	.word	0x00000000


	//----- nvinfo : EIATTR_MIN_STACK_SIZE
	.align		4
.L_253:
        /*05f4*/ 	.byte	0x04, 0x12
        /*05f6*/ 	.short	(.L_255 - .L_254)
	.align		4
.L_254:
        /*05f8*/ 	.word	index@(fused_nn_conv2d_add_nn_relu_7_kernel0)
        /*05fc*/ 	.word	0x00000000


	//----- nvinfo : EIATTR_MIN_STACK_SIZE
	.align		4
.L_255:
        /*0600*/ 	.byte	0x04, 0x12
        /*0602*/ 	.short	(.L_257 - .L_256)
	.align		4
.L_256:
        /*0604*/ 	.word	index@(fused_nn_dense_add_kernel0)
        /*0608*/ 	.word	0x00000000


	//----- nvinfo : EIATTR_MIN_STACK_SIZE
	.align		4
.L_257:
        /*060c*/ 	.byte	0x04, 0x12
        /*060e*/ 	.short	(.L_259 - .L_258)
	.align		4
.L_258:
        /*0610*/ 	.word	index@(fused_divide_kernel0)
        /*0614*/ 	.word	0x00000000
.L_259:


//--------------------- .nv.compat                --------------------------
	.section	.nv.compat,"",@"SHT_CUDA_COMPAT_INFO"
	.align	4
        /*0000*/ 	.byte	0x02, 0x09, 0x00, 0x00, 0x02, 0x02, 0x01, 0x00, 0x02, 0x05, 0x05, 0x00, 0x03, 0x07, 0x01, 0x01
        /*0010*/ 	.byte	0x02, 0x03, 0x00, 0x00, 0x02, 0x06, 0x01, 0x00, 0x04, 0x0b, 0x08, 0x00, 0x01, 0x00, 0x00, 0x00
        /*0020*/ 	.byte	0x00, 0x00, 0x00, 0x00


//--------------------- .nv.info.fused_nn_conv2d_add_add_nn_relu_3_kernel0 --------------------------
	.section	.nv.info.fused_nn_conv2d_add_add_nn_relu_3_kernel0,"",@"SHT_CUDA_INFO"
	.sectionflags	@""
	.align	4


	//----- nvinfo : EIATTR_CUDA_API_VERSION
	.align		4
        /*0000*/ 	.byte	0x04, 0x37
        /*0002*/ 	.short	(.L_261 - .L_260)
.L_260:
        /*0004*/ 	.word	0x00000082


	//----- nvinfo : EIATTR_KPARAM_INFO
	.align		4
.L_261:
        /*0008*/ 	.byte	0x04, 0x17
        /*000a*/ 	.short	(.L_263 - .L_262)
.L_262:
        /*000c*/ 	.word	0x00000000
        /*0010*/ 	.short	0x0004
        /*0012*/ 	.short	0x0020
        /*0014*/ 	.byte	0x00, 0xf5, 0x21, 0x00


	//----- nvinfo : EIATTR_KPARAM_INFO
	.align		4
.L_263:
        /*0018*/ 	.byte	0x04, 0x17
        /*001a*/ 	.short	(.L_265 - .L_264)
.L_264:
        /*001c*/ 	.word	0x00000000
        /*0020*/ 	.short	0x0003
        /*0022*/ 	.short	0x0018
        /*0024*/ 	.byte	0x00, 0xf5, 0x21, 0x00


	//----- nvinfo : EIATTR_KPARAM_INFO
	.align		4
.L_265:
        /*0028*/ 	.byte	0x04, 0x17
        /*002a*/ 	.short	(.L_267 - .L_266)
.L_266:
        /*002c*/ 	.word	0x00000000
        /*0030*/ 	.short	0x0002
        /*0032*/ 	.short	0x0010
        /*0034*/ 	.byte	0x00, 0xf5, 0x21, 0x00


	//----- nvinfo : EIATTR_KPARAM_INFO
	.align		4
.L_267:
        /*0038*/ 	.byte	0x04, 0x17
        /*003a*/ 	.short	(.L_269 - .L_268)
.L_268:
        /*003c*/ 	.word	0x00000000
        /*0040*/ 	.short	0x0001
        /*0042*/ 	.short	0x0008
        /*0044*/ 	.byte	0x00, 0xf5, 0x21, 0x00


	//----- nvinfo : EIATTR_KPARAM_INFO
	.align		4
.L_269:
        /*0048*/ 	.byte	0x04, 0x17
        /*004a*/ 	.short	(.L_271 - .L_270)
.L_270:
        /*004c*/ 	.word	0x00000000
        /*0050*/ 	.short	0x0000
        /*0052*/ 	.short	0x0000
        /*0054*/ 	.byte	0x00, 0xf5, 0x21, 0x00


	//----- nvinfo : EIATTR_SPARSE_MMA_MASK
	.align		4
.L_271:
        /*0058*/ 	.byte	0x03, 0x50
        /*005a*/ 	.short	0x0000


	//----- nvinfo : EIATTR_MAXREG_COUNT
	.align		4
        /*005c*/ 	.byte	0x03, 0x1b
        /*005e*/ 	.short	0x00ff


	//----- nvinfo : EIATTR_NUM_BARRIERS
	.align		4
        /*0060*/ 	.byte	0x02, 0x4c
        /*0062*/ 	.byte	0x01
	.zero		1


	//----- nvinfo : EIATTR_MERCURY_ISA_VERSION
	.align		4
        /*0064*/ 	.byte	0x03, 0x5f
        /*0066*/ 	.short	0x0101


	//----- nvinfo : EIATTR_VRC_CTA_INIT_COUNT
	.align		4
        /*0068*/ 	.byte	0x02, 0x4a
	.zero		1
	.zero		1


	//----- nvinfo : EIATTR_EXIT_INSTR_OFFSETS
	.align		4
        /*006c*/ 	.byte	0x04, 0x1c
        /*006e*/ 	.short	(.L_273 - .L_272)


	//   ....[0]....
.L_272:
        /*0070*/ 	.word	0x00001a00


	//----- nvinfo : EIATTR_CBANK_PARAM_SIZE
	.align		4
.L_273:
        /*0074*/ 	.byte	0x03, 0x19
        /*0076*/ 	.short	0x0028


	//----- nvinfo : EIATTR_PARAM_CBANK
	.align		4
        /*0078*/ 	.byte	0x04, 0x0a
        /*007a*/ 	.short	(.L_275 - .L_274)
	.align		4
.L_274:
        /*007c*/ 	.word	index@(.nv.constant0.fused_nn_conv2d_add_add_nn_relu_3_kernel0)
        /*0080*/ 	.short	0x0380
        /*0082*/ 	.short	0x0028


	//----- nvinfo : EIATTR_SW_WAR
	.align		4
.L_275:
        /*0084*/ 	.byte	0x04, 0x36
        /*0086*/ 	.short	(.L_277 - .L_276)
.L_276:
        /*0088*/ 	.word	0x00000008
.L_277:


//--------------------- .nv.info.fused_nn_conv2d_add_add_nn_relu_1_kernel0 --------------------------
	.section	.nv.info.fused_nn_conv2d_add_add_nn_relu_1_kernel0,"",@"SHT_CUDA_INFO"
	.sectionflags	@""
	.align	4


	//----- nvinfo : EIATTR_CUDA_API_VERSION
	.align		4
        /*0000*/ 	.byte	0x04, 0x37
        /*0002*/ 	.short	(.L_279 - .L_278)
.L_278:
        /*0004*/ 	.word	0x00000082


	//----- nvinfo : EIATTR_KPARAM_INFO
	.align		4
.L_279:
        /*0008*/ 	.byte	0x04, 0x17
        /*000a*/ 	.short	(.L_281 - .L_280)
.L_280:
        /*000c*/ 	.word	0x00000000
        /*0010*/ 	.short	0x0004
        /*0012*/ 	.short	0x0020
        /*0014*/ 	.byte	0x00, 0xf5, 0x21, 0x00


	//----- nvinfo : EIATTR_KPARAM_INFO
	.align		4
.L_281:
        /*0018*/ 	.byte	0x04, 0x17
        /*001a*/ 	.short	(.L_283 - .L_282)
.L_282:
        /*001c*/ 	.word	0x00000000
        /*0020*/ 	.short	0x0003
        /*0022*/ 	.short	0x0018
        /*0024*/ 	.byte	0x00, 0xf5, 0x21, 0x00


	//----- nvinfo : EIATTR_KPARAM_INFO
	.align		4
.L_283:
        /*0028*/ 	.byte	0x04, 0x17
        /*002a*/ 	.short	(.L_285 - .L_284)
.L_284:
        /*002c*/ 	.word	0x00000000
        /*0030*/ 	.short	0x0002
        /*0032*/ 	.short	0x0010
        /*0034*/ 	.byte	0x00, 0xf5, 0x21, 0x00


	//----- nvinfo : EIATTR_KPARAM_INFO
	.align		4
.L_285:
        /*0038*/ 	.byte	0x04, 0x17
        /*003a*/ 	.short	(.L_287 - .L_286)
.L_286:
        /*003c*/ 	.word	0x00000000
        /*0040*/ 	.short	0x0001
        /*0042*/ 	.short	0x0008
        /*0044*/ 	.byte	0x00, 0xf5, 0x21, 0x00


	//----- nvinfo : EIATTR_KPARAM_INFO
	.align		4
.L_287:
        /*0048*/ 	.byte	0x04, 0x17
        /*004a*/ 	.short	(.L_289 - .L_288)
.L_288:
        /*004c*/ 	.word	0x00000000
        /*0050*/ 	.short	0x0000
        /*0052*/ 	.short	0x0000
        /*0054*/ 	.byte	0x00, 0xf5, 0x21, 0x00


	//----- nvinfo : EIATTR_SPARSE_MMA_MASK
	.align		4
.L_289:
        /*0058*/ 	.byte	0x03, 0x50
        /*005a*/ 	.short	0x0000


	//----- nvinfo : EIATTR_MAXREG_COUNT
	.align		4
        /*005c*/ 	.byte	0x03, 0x1b
        /*005e*/ 	.short	0x00ff


	//----- nvinfo : EIATTR_NUM_BARRIERS
	.align		4
        /*0060*/ 	.byte	0x02, 0x4c
        /*0062*/ 	.byte	0x01
	.zero		1


	//----- nvinfo : EIATTR_MERCURY_ISA_VERSION
	.align		4
        /*0064*/ 	.byte	0x03, 0x5f
        /*0066*/ 	.short	0x0101


	//----- nvinfo : EIATTR_VRC_CTA_INIT_COUNT
	.align		4
        /*0068*/ 	.byte	0x02, 0x4a
	.zero		1
	.zero		1


	//----- nvinfo : EIATTR_EXIT_INSTR_OFFSETS
	.align		4
        /*006c*/ 	.byte	0x04, 0x1c
        /*006e*/ 	.short	(.L_291 - .L_290)


	//   ....[0]....
.L_290:
        /*0070*/ 	.word	0x00000ee0


	//----- nvinfo : EIATTR_CBANK_PARAM_SIZE
	.align		4
.L_291:
        /*0074*/ 	.byte	0x03, 0x19
        /*0076*/ 	.short	0x0028


	//----- nvinfo : EIATTR_PARAM_CBANK
	.align		4
        /*0078*/ 	.byte	0x04, 0x0a
        /*007a*/ 	.short	(.L_293 - .L_292)
	.align		4
.L_292:
        /*007c*/ 	.word	index@(.nv.constant0.fused_nn_conv2d_add_add_nn_relu_1_kernel0)
        /*0080*/ 	.short	0x0380
        /*0082*/ 	.short	0x0028


	//----- nvinfo : EIATTR_SW_WAR
	.align		4
.L_293:
        /*0084*/ 	.byte	0x04, 0x36
        /*0086*/ 	.short	(.L_295 - .L_294)
.L_294:
        /*0088*/ 	.word	0x00000008
.L_295:


//--------------------- .nv.info.fused_nn_conv2d_add_2_kernel0 --------------------------
	.section	.nv.info.fused_nn_conv2d_add_2_kernel0,"",@"SHT_CUDA_INFO"
	.sectionflags	@""
	.align	4


	//----- nvinfo : EIATTR_CUDA_API_VERSION
	.align		4
        /*0000*/ 	.byte	0x04, 0x37
        /*0002*/ 	.short	(.L_297 - .L_296)
.L_296:
        /*0004*/ 	.word	0x00000082


	//----- nvinfo : EIATTR_KPARAM_INFO
	.align		4
.L_297:
        /*0008*/ 	.byte	0x04, 0x17
        /*000a*/ 	.short	(.L_299 - .L_298)
.L_298:
        /*000c*/ 	.word	0x00000000
        /*0010*/ 	.short	0x0003
        /*0012*/ 	.short	0x0018
        /*0014*/ 	.byte	0x00, 0xf5, 0x21, 0x00


	//----- nvinfo : EIATTR_KPARAM_INFO
	.align		4
.L_299:
        /*0018*/ 	.byte	0x04, 0x17
        /*001a*/ 	.short	(.L_301 - .L_300)
.L_300:
        /*001c*/ 	.word	0x00000000
        /*0020*/ 	.short	0x0002
        /*0022*/ 	.short	0x0010
        /*0024*/ 	.byte	0x00, 0xf5, 0x21, 0x00


	//----- nvinfo : EIATTR_KPARAM_INFO
	.align		4
.L_301:
        /*0028*/ 	.byte	0x04, 0x17
        /*002a*/ 	.short	(.L_303 - .L_302)
.L_302:
        /*002c*/ 	.word	0x00000000
        /*0030*/ 	.short	0x0001
        /*0032*/ 	.short	0x0008
        /*0034*/ 	.byte	0x00, 0xf5, 0x21, 0x00


	//----- nvinfo : EIATTR_KPARAM_INFO
	.align		4
.L_303:
        /*0038*/ 	.byte	0x04, 0x17
        /*003a*/ 	.short	(.L_305 - .L_304)
.L_304:
        /*003c*/ 	.word	0x00000000
        /*0040*/ 	.short	0x0000
        /*0042*/ 	.short	0x0000
        /*0044*/ 	.byte	0x00, 0xf5, 0x21, 0x00


	//----- nvinfo : EIATTR_SPARSE_MMA_MASK
	.align		4
.L_305:
        /*0048*/ 	.byte	0x03, 0x50
        /*004a*/ 	.short	0x0000


	//----- nvinfo : EIATTR_MAXREG_COUNT
	.align		4
        /*004c*/ 	.byte	0x03, 0x1b
        /*004e*/ 	.short	0x00ff


	//----- nvinfo : EIATTR_NUM_BARRIERS
	.align		4
        /*0050*/ 	.byte	0x02, 0x4c
        /*0052*/ 	.byte	0x01
	.zero		1


	//----- nvinfo : EIATTR_MERCURY_ISA_VERSION
	.align		4
        /*0054*/ 	.byte	0x03, 0x5f
        /*0056*/ 	.short	0x0101


	//----- nvinfo : EIATTR_VRC_CTA_INIT_COUNT
	.align		4
        /*0058*/ 	.byte	0x02, 0x4a
	.zero		1
	.zero		1


	//----- nvinfo : EIATTR_EXIT_INSTR_OFFSETS
	.align		4
        /*005c*/ 	.byte	0x04, 0x1c
        /*005e*/ 	.short	(.L_307 - .L_306)


	//   ....[0]....
.L_306:
        /*0060*/ 	.word	0x00001340


	//----- nvinfo : EIATTR_CBANK_PARAM_SIZE
	.align		4
.L_307:
        /*0064*/ 	.byte	0x03, 0x19
        /*0066*/ 	.short	0x0020


	//----- nvinfo : EIATTR_PARAM_CBANK
	.align		4
        /*0068*/ 	.byte	0x04, 0x0a
        /*006a*/ 	.short	(.L_309 - .L_308)
	.align		4
.L_308:
        /*006c*/ 	.word	index@(.nv.constant0.fused_nn_conv2d_add_2_kernel0)
        /*0070*/ 	.short	0x0380
        /*0072*/ 	.short	0x0020


	//----- nvinfo : EIATTR_SW_WAR
	.align		4
.L_309:
        /*0074*/ 	.byte	0x04, 0x36
        /*0076*/ 	.short	(.L_311 - .L_310)
.L_310:
        /*0078*/ 	.word	0x00000008
.L_311:


//--------------------- .nv.info.fused_nn_contrib_conv2d_winograd_without_weight_transform_add_nn_relu_kernel0 --------------------------
	.section	.nv.info.fused_nn_contrib_conv2d_winograd_without_weight_transform_add_nn_relu_kernel0,"",@"SHT_CUDA_INFO"
	.sectionflags	@""
	.align	4


	//----- nvinfo : EIATTR_CUDA_API_VERSION
	.align		4
        /*0000*/ 	.byte	0x04, 0x37
        /*0002*/ 	.short	(.L_313 - .L_312)
.L_312:
        /*0004*/ 	.word	0x00000082


	//----- nvinfo : EIATTR_KPARAM_INFO
	.align		4
.L_313:
        /*0008*/ 	.byte	0x04, 0x17
        /*000a*/ 	.short	(.L_315 - .L_314)
.L_314:
        /*000c*/ 	.word	0x00000000
        /*0010*/ 	.short	0x0001
        /*0012*/ 	.short	0x0008
        /*0014*/ 	.byte	0x00, 0xf5, 0x21, 0x00


	//----- nvinfo : EIATTR_KPARAM_INFO
	.align		4
.L_315:
        /*0018*/ 	.byte	0x04, 0x17
        /*001a*/ 	.short	(.L_317 - .L_316)
.L_316:
        /*001c*/ 	.word	0x00000000
        /*0020*/ 	.short	0x0000
        /*0022*/ 	.short	0x0000
        /*0024*/ 	.byte	0x00, 0xf5, 0x21, 0x00


	//----- nvinfo : EIATTR_SPARSE_MMA_MASK
	.align		4
.L_317:
        /*0028*/ 	.byte	0x03, 0x50
        /*002a*/ 	.short	0x0000


	//----- nvinfo : EIATTR_MAXREG_COUNT
	.align		4
        /*002c*/ 	.byte	0x03, 0x1b
        /*002e*/ 	.short	0x00ff


	//----- nvinfo : EIATTR_MERCURY_ISA_VERSION
	.align		4
        /*0030*/ 	.byte	0x03, 0x5f
        /*0032*/ 	.short	0x0101


	//----- nvinfo : EIATTR_VRC_CTA_INIT_COUNT
	.align		4
        /*0034*/ 	.byte	0x02, 0x4a
	.zero		1
	.zero		1


	//----- nvinfo : EIATTR_EXIT_INSTR_OFFSETS
	.align		4
        /*0038*/ 	.byte	0x04, 0x1c
        /*003a*/ 	.short	(.L_319 - .L_318)


	//   ....[0]....
.L_318:
        /*003c*/ 	.word	0x000007c0


	//----- nvinfo : EIATTR_CBANK_PARAM_SIZE
	.align		4
.L_319:
        /*0040*/ 	.byte	0x03, 0x19
        /*0042*/ 	.short	0x0010


	//----- nvinfo : EIATTR_PARAM_CBANK
	.align		4
        /*0044*/ 	.byte	0x04, 0x0a
        /*0046*/ 	.short	(.L_321 - .L_320)
	.align		4
.L_320:
        /*0048*/ 	.word	index@(.nv.constant0.fused_nn_contrib_conv2d_winograd_without_weight_transform_add_nn_relu_kernel0)
        /*004c*/ 	.short	0x0380
        /*004e*/ 	.short	0x0010


	//----- nvinfo : EIATTR_SW_WAR
	.align		4
.L_321:
        /*0050*/ 	.byte	0x04, 0x36
        /*0052*/ 	.short	(.L_323 - .L_322)
.L_322:
        /*0054*/ 	.word	0x00000008
.L_323:


//--------------------- .nv.info.fused_nn_conv2d_add_nn_relu_4_kernel0 --------------------------
	.section	.nv.info.fused_nn_conv2d_add_nn_relu_4_kernel0,"",@"SHT_CUDA_INFO"
	.sectionflags	@""
	.align	4


	//----- nvinfo : EIATTR_CUDA_API_VERSION
	.align		4
        /*0000*/ 	.byte	0x04, 0x37
        /*0002*/ 	.short	(.L_325 - .L_324)
.L_324:
        /*0004*/ 	.word	0x00000082


	//----- nvinfo : EIATTR_KPARAM_INFO
	.align		4
.L_325:
        /*0008*/ 	.byte	0x04, 0x17
        /*000a*/ 	.short	(.L_327 - .L_326)
.L_326:
        /*000c*/ 	.word	0x00000000
        /*0010*/ 	.short	0x0003
        /*0012*/ 	.short	0x0018
        /*0014*/ 	.byte	0x00, 0xf5, 0x21, 0x00


	//----- nvinfo : EIATTR_KPARAM_INFO
	.align		4
.L_327:
        /*0018*/ 	.byte	0x04, 0x17
        /*001a*/ 	.short	(.L_329 - .L_328)
.L_328:
        /*001c*/ 	.word	0x00000000
        /*0020*/ 	.short	0x0002
        /*0022*/ 	.short	0x0010
        /*0024*/ 	.byte	0x00, 0xf5, 0x21, 0x00


	//----- nvinfo : EIATTR_KPARAM_INFO
	.align		4
.L_329:
        /*0028*/ 	.byte	0x04, 0x17
        /*002a*/ 	.short	(.L_331 - .L_330)
.L_330:
        /*002c*/ 	.word	0x00000000
        /*0030*/ 	.short	0x0001
        /*0032*/ 	.short	0x0008
        /*0034*/ 	.byte	0x00, 0xf5, 0x21, 0x00


	//----- nvinfo : EIATTR_KPARAM_INFO
	.align		4
.L_331:
        /*0038*/ 	.byte	0x04, 0x17
        /*003a*/ 	.short	(.L_333 - .L_332)
.L_332:
        /*003c*/ 	.word	0x00000000
        /*0040*/ 	.short	0x0000
        /*0042*/ 	.short	0x0000
        /*0044*/ 	.byte	0x00, 0xf5, 0x21, 0x00


	//----- nvinfo : EIATTR_SPARSE_MMA_MASK
	.align		4
.L_333:
        /*0048*/ 	.byte	0x03, 0x50
        /*004a*/ 	.short	0x0000


	//----- nvinfo : EIATTR_MAXREG_COUNT
	.align		4
        /*004c*/ 	.byte	0x03, 0x1b
        /*004e*/ 	.short	0x00ff


	//----- nvinfo : EIATTR_NUM_BARRIERS
	.align		4
        /*0050*/ 	.byte	0x02, 0x4c
        /*0052*/ 	.byte	0x01
	.zero		1


	//----- nvinfo : EIATTR_MERCURY_ISA_VERSION
	.align		4
        /*0054*/ 	.byte	0x03, 0x5f
        /*0056*/ 	.short	0x0101


	//----- nvinfo : EIATTR_VRC_CTA_INIT_COUNT
	.align		4
        /*0058*/ 	.byte	0x02, 0x4a
	.zero		1
	.zero		1


	//----- nvinfo : EIATTR_EXIT_INSTR_OFFSETS
	.align		4
        /*005c*/ 	.byte	0x04, 0x1c
        /*005e*/ 	.short	(.L_335 - .L_334)


	//   ....[0]....
.L_334:
        /*0060*/ 	.word	0x000043d0


	//----- nvinfo : EIATTR_CRS_STACK_SIZE
	.align		4
.L_335:
        /*0064*/ 	.byte	0x04, 0x1e
        /*0066*/ 	.short	(.L_337 - .L_336)
.L_336:
        /*0068*/ 	.word	0x00000000


	//----- nvinfo : EIATTR_CBANK_PARAM_SIZE
	.align		4
.L_337:
        /*006c*/ 	.byte	0x03, 0x19
        /*006e*/ 	.short	0x0020


	//----- nvinfo : EIATTR_PARAM_CBANK
	.align		4
        /*0070*/ 	.byte	0x04, 0x0a
        /*0072*/ 	.short	(.L_339 - .L_338)
	.align		4
.L_338:
        /*0074*/ 	.word	index@(.nv.constant0.fused_nn_conv2d_add_nn_relu_4_kernel0)
        /*0078*/ 	.short	0x0380
        /*007a*/ 	.short	0x0020


	//----- nvinfo : EIATTR_SW_WAR
	.align		4
.L_339:
        /*007c*/ 	.byte	0x04, 0x36
        /*007e*/ 	.short	(.L_341 - .L_340)
.L_340:
        /*0080*/ 	.word	0x00000008
.L_341:


//--------------------- .nv.info.fused_subtract_exp_kernel0 --------------------------
	.section	.nv.info.fused_subtract_exp_kernel0,"",@"SHT_CUDA_INFO"
	.sectionflags	@""
	.align	4


	//----- nvinfo : EIATTR_CUDA_API_VERSION
	.align		4
        /*0000*/ 	.byte	0x04, 0x37
        /*0002*/ 	.short	(.L_343 - .L_342)
.L_342:
        /*0004*/ 	.word	0x00000082


	//----- nvinfo : EIATTR_KPARAM_INFO
	.align		4
.L_343:
        /*0008*/ 	.byte	0x04, 0x17
        /*000a*/ 	.short	(.L_345 - .L_344)
.L_344:
        /*000c*/ 	.word	0x00000000
        /*0010*/ 	.short	0x0002
        /*0012*/ 	.short	0x0010
        /*0014*/ 	.byte	0x00, 0xf5, 0x21, 0x00


	//----- nvinfo : EIATTR_KPARAM_INFO
	.align		4
.L_345:
        /*0018*/ 	.byte	0x04, 0x17
        /*001a*/ 	.short	(.L_347 - .L_346)
.L_346:
        /*001c*/ 	.word	0x00000000
        /*0020*/ 	.short	0x0001
        /*0022*/ 	.short	0x0008
        /*0024*/ 	.byte	0x00, 0xf5, 0x21, 0x00


	//----- nvinfo : EIATTR_KPARAM_INFO
	.align		4
.L_347:
        /*0028*/ 	.byte	0x04, 0x17
        /*002a*/ 	.short	(.L_349 - .L_348)
.L_348:
        /*002c*/ 	.word	0x00000000
        /*0030*/ 	.short	0x0000
        /*0032*/ 	.short	0x0000
        /*0034*/ 	.byte	0x00, 0xf5, 0x21, 0x00


	//----- nvinfo : EIATTR_SPARSE_MMA_MASK
	.align		4
.L_349:
        /*0038*/ 	.byte	0x03, 0x50
        /*003a*/ 	.short	0x0000


	//----- nvinfo : EIATTR_MAXREG_COUNT
	.align		4
        /*003c*/ 	.byte	0x03, 0x1b
        /*003e*/ 	.short	0x00ff


	//----- nvinfo : EIATTR_MERCURY_ISA_VERSION
	.align		4
        /*0040*/ 	.byte	0x03, 0x5f
        /*0042*/ 	.short	0x0101


	//----- nvinfo : EIATTR_VRC_CTA_INIT_COUNT
	.align		4
        /*0044*/ 	.byte	0x02, 0x4a
	.zero		1
	.zero		1


	//----- nvinfo : EIATTR_EXIT_INSTR_OFFSETS
	.align		4
        /*0048*/ 	.byte	0x04, 0x1c
        /*004a*/ 	.short	(.L_351 - .L_350)


	//   ....[0]....
.L_350:
        /*004c*/ 	.word	0x00000110


	//----- nvinfo : EIATTR_CBANK_PARAM_SIZE
	.align		4
.L_351:
        /*0050*/ 	.byte	0x03, 0x19
        /*0052*/ 	.short	0x0018


	//----- nvinfo : EIATTR_PARAM_CBANK
	.align		4
        /*0054*/ 	.byte	0x04, 0x0a
        /*0056*/ 	.short	(.L_353 - .L_352)
	.align		4
.L_352:
        /*0058*/ 	.word	index@(.nv.constant0.fused_subtract_exp_kernel0)
        /*005c*/ 	.short	0x0380
        /*005e*/ 	.short	0x0018


	//----- nvinfo : EIATTR_SW_WAR
	.align		4
.L_353:
        /*0060*/ 	.byte	0x04, 0x36
        /*0062*/ 	.short	(.L_355 - .L_354)
.L_354:
        /*0064*/ 	.word	0x00000008
.L_355:


//--------------------- .nv.info.fused_nn_contrib_conv2d_winograd_without_weight_transform_add_nn_relu_1_kernel2 --------------------------
	.section	.nv.info.fused_nn_contrib_conv2d_winograd_without_weight_transform_add_nn_relu_1_kernel2,"",@"SHT_CUDA_INFO"
	.sectionflags	@""
	.align	4


	//----- nvinfo : EIATTR_CUDA_API_VERSION
	.align		4
        /*0000*/ 	.byte	0x04, 0x37
        /*0002*/ 	.short	(.L_357 - .L_356)
.L_356:
        /*0004*/ 	.word	0x00000082


	//----- nvinfo : EIATTR_KPARAM_INFO
	.align		4
.L_357:
        /*0008*/ 	.byte	0x04, 0x17
        /*000a*/ 	.short	(.L_359 - .L_358)
.L_358:
        /*000c*/ 	.word	0x00000000
        /*0010*/ 	.short	0x0002
        /*0012*/ 	.short	0x0010
        /*0014*/ 	.byte	0x00, 0xf5, 0x21, 0x00


	//----- nvinfo : EIATTR_KPARAM_INFO
	.align		4
.L_359:
        /*0018*/ 	.byte	0x04, 0x17
        /*001a*/ 	.short	(.L_361 - .L_360)
.L_360:
        /*001c*/ 	.word	0x00000000
        /*0020*/ 	.short	0x0001
        /*0022*/ 	.short	0x0008
        /*0024*/ 	.byte	0x00, 0xf5, 0x21, 0x00


	//----- nvinfo : EIATTR_KPARAM_INFO
	.align		4
.L_361:
        /*0028*/ 	.byte	0x04, 0x17
        /*002a*/ 	.short	(.L_363 - .L_362)
.L_362:
        /*002c*/ 	.word	0x00000000
        /*0030*/ 	.short	0x0000
        /*0032*/ 	.short	0x0000
        /*0034*/ 	.byte	0x00, 0xf5, 0x21, 0x00


	//----- nvinfo : EIATTR_SPARSE_MMA_MASK
	.align		4
.L_363:
        /*0038*/ 	.byte	0x03, 0x50
        /*003a*/ 	.short	0x0000


	//----- nvinfo : EIATTR_MAXREG_COUNT
	.align		4
        /*003c*/ 	.byte	0x03, 0x1b
        /*003e*/ 	.short	0x00ff


	//----- nvinfo : EIATTR_MERCURY_ISA_VERSION
	.align		4
        /*0040*/ 	.byte	0x03, 0x5f
        /*0042*/ 	.short	0x0101


	//----- nvinfo : EIATTR_VRC_CTA_INIT_COUNT
	.align		4
        /*0044*/ 	.byte	0x02, 0x4a
	.zero		1
	.zero		1


	//----- nvinfo : EIATTR_EXIT_INSTR_OFFSETS
	.align		4
        /*0048*/ 	.byte	0x04, 0x1c
        /*004a*/ 	.short	(.L_365 - .L_364)


	//   ....[0]....
.L_364:
        /*004c*/ 	.word	0x00000520


	//----- nvinfo : EIATTR_CBANK_PARAM_SIZE
	.align		4
.L_365:
        /*0050*/ 	.byte	0x03, 0x19
        /*0052*/ 	.short	0x0018


	//----- nvinfo : EIATTR_PARAM_CBANK
	.align		4
        /*0054*/ 	.byte	0x04, 0x0a
        /*0056*/ 	.short	(.L_367 - .L_366)
	.align		4
.L_366:
        /*0058*/ 	.word	index@(.nv.constant0.fused_nn_contrib_conv2d_winograd_without_weight_transform_add_nn_relu_1_kernel2)
        /*005c*/ 	.short	0x0380
        /*005e*/ 	.short	0x0018


	//----- nvinfo : EIATTR_SW_WAR
	.align		4
.L_367:
        /*0060*/ 	.byte	0x04, 0x36
        /*0062*/ 	.short	(.L_369 - .L_368)
.L_368:
        /*0064*/ 	.word	0x00000008
.L_369:


//--------------------- .nv.info.fused_squeeze_nn_batch_flatten_kernel0 --------------------------
	.section	.nv.info.fused_squeeze_nn_batch_flatten_kernel0,"",@"SHT_CUDA_INFO"
	.sectionflags	@""
	.align	4


	//----- nvinfo : EIATTR_CUDA_API_VERSION
	.align		4
        /*0000*/ 	.byte	0x04, 0x37
        /*0002*/ 	.short	(.L_371 - .L_370)
.L_370:
        /*0004*/ 	.word	0x00000082


	//----- nvinfo : EIATTR_KPARAM_INFO
	.align		4
.L_371:
        /*0008*/ 	.byte	0x04, 0x17
        /*000a*/ 	.short	(.L_373 - .L_372)
.L_372:
        /*000c*/ 	.word	0x00000000
        /*0010*/ 	.short	0x0001
        /*0012*/ 	.short	0x0008
        /*0014*/ 	.byte	0x00, 0xf5, 0x21, 0x00


	//----- nvinfo : EIATTR_KPARAM_INFO
	.align		4
.L_373:
        /*0018*/ 	.byte	0x04, 0x17
        /*001a*/ 	.short	(.L_375 - .L_374)
.L_374:
        /*001c*/ 	.word	0x00000000
        /*0020*/ 	.short	0x0000
        /*0022*/ 	.short	0x0000
        /*0024*/ 	.byte	0x00, 0xf5, 0x21, 0x00


	//----- nvinfo : EIATTR_SPARSE_MMA_MASK
	.align		4
.L_375:
        /*0028*/ 	.byte	0x03, 0x50
        /*002a*/ 	.short	0x0000


	//----- nvinfo : EIATTR_MAXREG_COUNT
	.align		4
        /*002c*/ 	.byte	0x03, 0x1b
        /*002e*/ 	.short	0x00ff


	//----- nvinfo : EIATTR_MERCURY_ISA_VERSION
	.align		4
        /*0030*/ 	.byte	0x03, 0x5f
        /*0032*/ 	.short	0x0101


	//----- nvinfo : EIATTR_VRC_CTA_INIT_COUNT
	.align		4
        /*0034*/ 	.byte	0x02, 0x4a
	.zero		1
	.zero		1


	//----- nvinfo : EIATTR_EXIT_INSTR_OFFSETS
	.align		4
        /*0038*/ 	.byte	0x04, 0x1c
        /*003a*/ 	.short	(.L_377 - .L_376)


	//   ....[0]....
.L_376:
        /*003c*/ 	.word	0x000000c0


	//----- nvinfo : EIATTR_CBANK_PARAM_SIZE
	.align		4
.L_377:
        /*0040*/ 	.byte	0x03, 0x19
        /*0042*/ 	.short	0x0010


	//----- nvinfo : EIATTR_PARAM_CBANK
	.align		4
        /*0044*/ 	.byte	0x04, 0x0a
        /*0046*/ 	.short	(.L_379 - .L_378)
	.align		4
.L_378:
        /*0048*/ 	.word	index@(.nv.constant0.fused_squeeze_nn_batch_flatten_kernel0)
        /*004c*/ 	.short	0x0380
        /*004e*/ 	.short	0x0010


	//----- nvinfo : EIATTR_SW_WAR
	.align		4
.L_379:
        /*0050*/ 	.byte	0x04, 0x36
        /*0052*/ 	.short	(.L_381 - .L_380)
.L_380:
        /*0054*/ 	.word	0x00000008
.L_381:


//--------------------- .nv.info.fused_nn_conv2d_add_nn_relu_8_kernel0 --------------------------
	.section	.nv.info.fused_nn_conv2d_add_nn_relu_8_kernel0,"",@"SHT_CUDA_INFO"
	.sectionflags	@""
	.align	4


	//----- nvinfo : EIATTR_CUDA_API_VERSION
	.align		4
        /*0000*/ 	.byte	0x04, 0x37
        /*0002*/ 	.short	(.L_383 - .L_382)
.L_382:
        /*0004*/ 	.word	0x00000082


	//----- nvinfo : EIATTR_KPARAM_INFO
	.align		4
.L_383:
        /*0008*/ 	.byte	0x04, 0x17
        /*000a*/ 	.short	(.L_385 - .L_384)
.L_384:
        /*000c*/ 	.word	0x00000000
        /*0010*/ 	.short	0x0003
        /*0012*/ 	.short	0x0018
        /*0014*/ 	.byte	0x00, 0xf5, 0x21, 0x00


	//----- nvinfo : EIATTR_KPARAM_INFO
	.align		4
.L_385:
        /*0018*/ 	.byte	0x04, 0x17
        /*001a*/ 	.short	(.L_387 - .L_386)
.L_386:
        /*001c*/ 	.word	0x00000000
        /*0020*/ 	.short	0x0002
        /*0022*/ 	.short	0x0010
        /*0024*/ 	.byte	0x00, 0xf5, 0x21, 0x00


	//----- nvinfo : EIATTR_KPARAM_INFO
	.align		4
.L_387:
        /*0028*/ 	.byte	0x04, 0x17
        /*002a*/ 	.short	(.L_389 - .L_388)
.L_388:
        /*002c*/ 	.word	0x00000000
        /*0030*/ 	.short	0x0001
        /*0032*/ 	.short	0x0008
        /*0034*/ 	.byte	0x00, 0xf5, 0x21, 0x00


	//----- nvinfo : EIATTR_KPARAM_INFO
	.align		4
.L_389:
        /*0038*/ 	.byte	0x04, 0x17
        /*003a*/ 	.short	(.L_391 - .L_390)
.L_390:
        /*003c*/ 	.word	0x00000000
        /*0040*/ 	.short	0x0000
        /*0042*/ 	.short	0x0000
        /*0044*/ 	.byte	0x00, 0xf5, 0x21, 0x00


	//----- nvinfo : EIATTR_SPARSE_MMA_MASK
	.align		4
.L_391:
        /*0048*/ 	.byte	0x03, 0x50
        /*004a*/ 	.short	0x0000


	//----- nvinfo : EIATTR_MAXREG_COUNT
	.align		4
        /*004c*/ 	.byte	0x03, 0x1b
        /*004e*/ 	.short	0x00ff


	//----- nvinfo : EIATTR_NUM_BARRIERS
	.align		4
        /*0050*/ 	.byte	0x02, 0x4c
        /*0052*/ 	.byte	0x01
	.zero		1


	//----- nvinfo : EIATTR_MERCURY_ISA_VERSION
	.align		4
        /*0054*/ 	.byte	0x03, 0x5f
        /*0056*/ 	.short	0x0101


	//----- nvinfo : EIATTR_VRC_CTA_INIT_COUNT
	.align		4
        /*0058*/ 	.byte	0x02, 0x4a
	.zero		1
	.zero		1


	//----- nvinfo : EIATTR_EXIT_INSTR_OFFSETS
	.align		4
        /*005c*/ 	.byte	0x04, 0x1c
        /*005e*/ 	.short	(.L_393 - .L_392)


	//   ....[0]....
.L_392:
        /*0060*/ 	.word	0x000016a0


	//----- nvinfo : EIATTR_CBANK_PARAM_SIZE
	.align		4
.L_393:
        /*0064*/ 	.byte	0x03, 0x19
        /*0066*/ 	.short	0x0020


	//----- nvinfo : EIATTR_PARAM_CBANK
	.align		4
        /*0068*/ 	.byte	0x04, 0x0a
        /*006a*/ 	.short	(.L_395 - .L_394)
	.align		4
.L_394:
        /*006c*/ 	.word	index@(.nv.constant0.fused_nn_conv2d_add_nn_relu_8_kernel0)
        /*0070*/ 	.short	0x0380
        /*0072*/ 	.short	0x0020


	//----- nvinfo : EIATTR_SW_WAR
	.align		4
.L_395:
        /*0074*/ 	.byte	0x04, 0x36
        /*0076*/ 	.short	(.L_397 - .L_396)
.L_396:
        /*0078*/ 	.word	0x00000008
.L_397:


//--------------------- .nv.info.fused_nn_conv2d_add_nn_relu_11_kernel0 --------------------------
	.section	.nv.info.fused_nn_conv2d_add_nn_relu_11_kernel0,"",@"SHT_CUDA_INFO"
	.sectionflags	@""
	.align	4


	//----- nvinfo : EIATTR_CUDA_API_VERSION
	.align		4
        /*0000*/ 	.byte	0x04, 0x37
        /*0002*/ 	.short	(.L_399 - .L_398)
.L_398:
        /*0004*/ 	.word	0x00000082


	//----- nvinfo : EIATTR_KPARAM_INFO
	.align		4
.L_399:
        /*0008*/ 	.byte	0x04, 0x17
        /*000a*/ 	.short	(.L_401 - .L_400)
.L_400:
        /*000c*/ 	.word	0x00000000
        /*0010*/ 	.short	0x0003
        /*0012*/ 	.short	0x0018
        /*0014*/ 	.byte	0x00, 0xf5, 0x21, 0x00


	//----- nvinfo : EIATTR_KPARAM_INFO
	.align		4
.L_401:
        /*0018*/ 	.byte	0x04, 0x17
        /*001a*/ 	.short	(.L_403 - .L_402)
.L_402:
        /*001c*/ 	.word	0x00000000
        /*0020*/ 	.short	0x0002
        /*0022*/ 	.short	0x0010
        /*0024*/ 	.byte	0x00, 0xf5, 0x21, 0x00


	//----- nvinfo : EIATTR_KPARAM_INFO
	.align		4
.L_403:
        /*0028*/ 	.byte	0x04, 0x17
        /*002a*/ 	.short	(.L_405 - .L_404)
.L_404:
        /*002c*/ 	.word	0x00000000
        /*0030*/ 	.short	0x0001
        /*0032*/ 	.short	0x0008
        /*0034*/ 	.byte	0x00, 0xf5, 0x21, 0x00


	//----- nvinfo : EIATTR_KPARAM_INFO
	.align		4
.L_405:
        /*0038*/ 	.byte	0x04, 0x17
        /*003a*/ 	.short	(.L_407 - .L_406)
.L_406:
        /*003c*/ 	.word	0x00000000
        /*0040*/ 	.short	0x0000
        /*0042*/ 	.short	0x0000
        /*0044*/ 	.byte	0x00, 0xf5, 0x21, 0x00


	//----- nvinfo : EIATTR_SPARSE_MMA_MASK
	.align		4
.L_407:
        /*0048*/ 	.byte	0x03, 0x50
        /*004a*/ 	.short	0x0000


	//----- nvinfo : EIATTR_MAXREG_COUNT
	.align		4
        /*004c*/ 	.byte	0x03, 0x1b
        /*004e*/ 	.short	0x00ff


	//----- nvinfo : EIATTR_NUM_BARRIERS
	.align		4
        /*0050*/ 	.byte	0x02, 0x4c
        /*0052*/ 	.byte	0x01
	.zero		1


	//----- nvinfo : EIATTR_MERCURY_ISA_VERSION
	.align		4
        /*0054*/ 	.byte	0x03, 0x5f
        /*0056*/ 	.short	0x0101


	//----- nvinfo : EIATTR_VRC_CTA_INIT_COUNT
	.align		4
        /*0058*/ 	.byte	0x02, 0x4a
	.zero		1
	.zero		1


	//----- nvinfo : EIATTR_EXIT_INSTR_OFFSETS
	.align		4
        /*005c*/ 	.byte	0x04, 0x1c
        /*005e*/ 	.short	(.L_409 - .L_408)


	//   ....[0]....
.L_408:
        /*0060*/ 	.word	0x00001f90


	//----- nvinfo : EIATTR_CRS_STACK_SIZE
	.align		4
.L_409:
        /*0064*/ 	.byte	0x04, 0x1e
        /*0066*/ 	.short	(.L_411 - .L_410)
.L_410:
        /*0068*/ 	.word	0x00000000


	//----- nvinfo : EIATTR_CBANK_PARAM_SIZE
	.align		4
.L_411:
        /*006c*/ 	.byte	0x03, 0x19
        /*006e*/ 	.short	0x0020


	//----- nvinfo : EIATTR_PARAM_CBANK
	.align		4
        /*0070*/ 	.byte	0x04, 0x0a
        /*0072*/ 	.short	(.L_413 - .L_412)
	.align		4
.L_412:
        /*0074*/ 	.word	index@(.nv.constant0.fused_nn_conv2d_add_nn_relu_11_kernel0)
        /*0078*/ 	.short	0x0380
        /*007a*/ 	.short	0x0020


	//----- nvinfo : EIATTR_SW_WAR
	.align		4
.L_413:
        /*007c*/ 	.byte	0x04, 0x36
        /*007e*/ 	.short	(.L_415 - .L_414)
.L_414:
        /*0080*/ 	.word	0x00000008
.L_415:


//--------------------- .nv.info.fused_nn_conv2d_add_add_nn_relu_2_kernel0 --------------------------
	.section	.nv.info.fused_nn_conv2d_add_add_nn_relu_2_kernel0,"",@"SHT_CUDA_INFO"
	.sectionflags	@""
	.align	4


	//----- nvinfo : EIATTR_CUDA_API_VERSION
	.align		4
        /*0000*/ 	.byte	0x04, 0x37
        /*0002*/ 	.short	(.L_417 - .L_416)
.L_416:
        /*0004*/ 	.word	0x00000082


	//----- nvinfo : EIATTR_KPARAM_INFO
	.align		4
.L_417:
        /*0008*/ 	.byte	0x04, 0x17
        /*000a*/ 	.short	(.L_419 - .L_418)
.L_418:
        /*000c*/ 	.word	0x00000000
        /*0010*/ 	.short	0x0004
        /*0012*/ 	.short	0x0020
        /*0014*/ 	.byte	0x00, 0xf5, 0x21, 0x00


	//----- nvinfo : EIATTR_KPARAM_INFO
	.align		4
.L_419:
        /*0018*/ 	.byte	0x04, 0x17
        /*001a*/ 	.short	(.L_421 - .L_420)
.L_420:
        /*001c*/ 	.word	0x00000000
        /*0020*/ 	.short	0x0003
        /*0022*/ 	.short	0x0018
        /*0024*/ 	.byte	0x00, 0xf5, 0x21, 0x00


	//----- nvinfo : EIATTR_KPARAM_INFO
	.align		4
.L_421:
        /*0028*/ 	.byte	0x04, 0x17
        /*002a*/ 	.short	(.L_423 - .L_422)
.L_422:
        /*002c*/ 	.word	0x00000000
        /*0030*/ 	.short	0x0002
        /*0032*/ 	.short	0x0010
        /*0034*/ 	.byte	0x00, 0xf5, 0x21, 0x00


	//----- nvinfo : EIATTR_KPARAM_INFO
	.align		4
.L_423:
        /*0038*/ 	.byte	0x04, 0x17
        /*003a*/ 	.short	(.L_425 - .L_424)
.L_424:
        /*003c*/ 	.word	0x00000000
        /*0040*/ 	.short	0x0001
        /*0042*/ 	.short	0x0008
        /*0044*/ 	.byte	0x00, 0xf5, 0x21, 0x00


	//----- nvinfo : EIATTR_KPARAM_INFO
	.align		4
.L_425:
        /*0048*/ 	.byte	0x04, 0x17
        /*004a*/ 	.short	(.L_427 - .L_426)
.L_426:
        /*004c*/ 	.word	0x00000000
        /*0050*/ 	.short	0x0000
        /*0052*/ 	.short	0x0000
        /*0054*/ 	.byte	0x00, 0xf5, 0x21, 0x00


	//----- nvinfo : EIATTR_SPARSE_MMA_MASK
	.align		4
.L_427:
        /*0058*/ 	.byte	0x03, 0x50
        /*005a*/ 	.short	0x0000


	//----- nvinfo : EIATTR_MAXREG_COUNT
	.align		4
        /*005c*/ 	.byte	0x03, 0x1b
        /*005e*/ 	.short	0x00ff


	//----- nvinfo : EIATTR_NUM_BARRIERS
	.align		4
        /*0060*/ 	.byte	0x02, 0x4c
        /*0062*/ 	.byte	0x01
	.zero		1


	//----- nvinfo : EIATTR_MERCURY_ISA_VERSION
	.align		4
        /*0064*/ 	.byte	0x03, 0x5f
        /*0066*/ 	.short	0x0101


	//----- nvinfo : EIATTR_VRC_CTA_INIT_COUNT
	.align		4
        /*0068*/ 	.byte	0x02, 0x4a
	.zero		1
	.zero		1


	//----- nvinfo : EIATTR_EXIT_INSTR_OFFSETS
	.align		4
        /*006c*/ 	.byte	0x04, 0x1c
        /*006e*/ 	.short	(.L_429 - .L_428)


	//   ....[0]....
.L_428:
        /*0070*/ 	.word	0x00001570


	//----- nvinfo : EIATTR_CBANK_PARAM_SIZE
	.align		4
.L_429:
        /*0074*/ 	.byte	0x03, 0x19
        /*0076*/ 	.short	0x0028


	//----- nvinfo : EIATTR_PARAM_CBANK
	.align		4
        /*0078*/ 	.byte	0x04, 0x0a
        /*007a*/ 	.short	(.L_431 - .L_430)
	.align		4
.L_430:
        /*007c*/ 	.word	index@(.nv.constant0.fused_nn_conv2d_add_add_nn_relu_2_kernel0)
        /*0080*/ 	.short	0x0380
        /*0082*/ 	.short	0x0028


	//----- nvinfo : EIATTR_SW_WAR
	.align		4
.L_431:
        /*0084*/ 	.byte	0x04, 0x36
        /*0086*/ 	.short	(.L_433 - .L_432)
.L_432:
        /*0088*/ 	.word	0x00000008
.L_433:


//--------------------- .nv.info.fused_argmax_kernel0 --------------------------
	.section	.nv.info.fused_argmax_kernel0,"",@"SHT_CUDA_INFO"
	.sectionflags	@""
	.align	4


	//----- nvinfo : EIATTR_CUDA_API_VERSION
	.align		4
        /*0000*/ 	.byte	0x04, 0x37
        /*0002*/ 	.short	(.L_435 - .L_434)
.L_434:
        /*0004*/ 	.word	0x00000082


	//----- nvinfo : EIATTR_KPARAM_INFO
	.align		4
.L_435:
        /*0008*/ 	.byte	0x04, 0x17
        /*000a*/ 	.short	(.L_437 - .L_436)
.L_436:
        /*000c*/ 	.word	0x00000000
        /*0010*/ 	.short	0x0001
        /*0012*/ 	.short	0x0008
        /*0014*/ 	.byte	0x00, 0xf5, 0x21, 0x00


	//----- nvinfo : EIATTR_KPARAM_INFO
	.align		4
.L_437:
        /*0018*/ 	.byte	0x04, 0x17
        /*001a*/ 	.short	(.L_439 - .L_438)
.L_438:
        /*001c*/ 	.word	0x00000000
        /*0020*/ 	.short	0x0000
        /*0022*/ 	.short	0x0000
        /*0024*/ 	.byte	0x00, 0xf5, 0x21, 0x00


	//----- nvinfo : EIATTR_SPARSE_MMA_MASK
	.align		4
.L_439:
        /*0028*/ 	.byte	0x03, 0x50
        /*002a*/ 	.short	0x0000


	//----- nvinfo : EIATTR_MAXREG_COUNT
	.align		4
        /*002c*/ 	.byte	0x03, 0x1b
        /*002e*/ 	.short	0x00ff


	//----- nvinfo : EIATTR_MERCURY_ISA_VERSION
	.align		4
        /*0030*/ 	.byte	0x03, 0x5f
        /*0032*/ 	.short	0x0101


	//----- nvinfo : EIATTR_COOP_GROUP_MASK_REGIDS
	.align		4
        /*0034*/ 	.byte	0x04, 0x29
        /*0036*/ 	.short	(.L_441 - .L_440)


	//   ....[0]....
.L_440:
        /*0038*/ 	.word	0x05000003


	//   ....[1]....
        /*003c*/ 	.word	0x05000003


	//   ....[2]....
        /*0040*/ 	.word	0x05000003


	//   ....[3]....
        /*0044*/ 	.word	0x05000003


	//   ....[4]....
        /*0048*/ 	.word	0x05000003


	//   ....[5]....
        /*004c*/ 	.word	0x05000003


	//   ....[6]....
        /*0050*/ 	.word	0x05000003


	//   ....[7]....
        /*0054*/ 	.word	0x05000003


	//   ....[8]....
        /*0058*/ 	.word	0x05000003


	//   ....[9]....
        /*005c*/ 	.word	0x05000003


	//   ....[10]....
        /*0060*/ 	.word	0x05000003


	//----- nvinfo : EIATTR_COOP_GROUP_INSTR_OFFSETS
	.align		4
.L_441:
        /*0064*/ 	.byte	0x04, 0x28
        /*0066*/ 	.short	(.L_443 - .L_442)


	//   ....[0]....
.L_442:
        /*0068*/ 	.word	0x000012a0


	//   ....[1]....
        /*006c*/ 	.word	0x000012b0


	//   ....[2]....
        /*0070*/ 	.word	0x000012f0


	//   ....[3]....
        /*0074*/ 	.word	0x00001300


	//   ....[4]....
        /*0078*/ 	.word	0x00001340


	//   ....[5]....
        /*007c*/ 	.word	0x00001350


	//   ....[6]....
        /*0080*/ 	.word	0x00001390


	//   ....[7]....
        /*0084*/ 	.word	0x000013a0


	//   ....[8]....
        /*0088*/ 	.word	0x000013e0


	//   ....[9]....
        /*008c*/ 	.word	0x000013f0


	//   ....[10]....
        /*0090*/ 	.word	0x00001420


	//----- nvinfo : EIATTR_VRC_CTA_INIT_COUNT
	.align		4
.L_443:
        /*0094*/ 	.byte	0x02, 0x4a
	.zero		1
	.zero		1


	//----- nvinfo : EIATTR_EXIT_INSTR_OFFSETS
	.align		4
        /*0098*/ 	.byte	0x04, 0x1c
        /*009a*/ 	.short	(.L_445 - .L_444)


	//   ....[0]....
.L_444:
        /*009c*/ 	.word	0x00001430


	//   ....[1]....
        /*00a0*/ 	.word	0x00001470


	//----- nvinfo : EIATTR_CRS_STACK_SIZE
	.align		4
.L_445:
        /*00a4*/ 	.byte	0x04, 0x1e
        /*00a6*/ 	.short	(.L_447 - .L_446)
.L_446:
        /*00a8*/ 	.word	0x00000000


	//----- nvinfo : EIATTR_CBANK_PARAM_SIZE
	.align		4
.L_447:
        /*00ac*/ 	.byte	0x03, 0x19
        /*00ae*/ 	.short	0x0010


	//----- nvinfo : EIATTR_PARAM_CBANK
	.align		4
        /*00b0*/ 	.byte	0x04, 0x0a
        /*00b2*/ 	.short	(.L_449 - .L_448)
	.align		4
.L_448:
        /*00b4*/ 	.word	index@(.nv.constant0.fused_argmax_kernel0)
        /*00b8*/ 	.short	0x0380
        /*00ba*/ 	.short	0x0010


	//----- nvinfo : EIATTR_SW_WAR
	.align		4
.L_449:
        /*00bc*/ 	.byte	0x04, 0x36
        /*00be*/ 	.short	(.L_451 - .L_450)
.L_450:
        /*00c0*/ 	.word	0x00000008
.L_451:


//--------------------- .nv.info.fused_nn_conv2d_add_1_kernel0 --------------------------
	.section	.nv.info.fused_nn_conv2d_add_1_kernel0,"",@"SHT_CUDA_INFO"
	.sectionflags	@""
	.align	4


	//----- nvinfo : EIATTR_CUDA_API_VERSION
	.align		4
        /*0000*/ 	.byte	0x04, 0x37
        /*0002*/ 	.short	(.L_453 - .L_452)
.L_452:
        /*0004*/ 	.word	0x00000082


	//----- nvinfo : EIATTR_KPARAM_INFO
	.align		4
.L_453:
        /*0008*/ 	.byte	0x04, 0x17
        /*000a*/ 	.short	(.L_455 - .L_454)
.L_454:
        /*000c*/ 	.word	0x00000000
        /*0010*/ 	.short	0x0003
        /*0012*/ 	.short	0x0018
        /*0014*/ 	.byte	0x00, 0xf5, 0x21, 0x00


	//----- nvinfo : EIATTR_KPARAM_INFO
	.align		4
.L_455:
        /*0018*/ 	.byte	0x04, 0x17
        /*001a*/ 	.short	(.L_457 - .L_456)
.L_456:
        /*001c*/ 	.word	0x00000000
        /*0020*/ 	.short	0x0002
        /*0022*/ 	.short	0x0010
        /*0024*/ 	.byte	0x00, 0xf5, 0x21, 0x00


	//----- nvinfo : EIATTR_KPARAM_INFO
	.align		4
.L_457:
        /*0028*/ 	.byte	0x04, 0x17
        /*002a*/ 	.short	(.L_459 - .L_458)
.L_458:
        /*002c*/ 	.word	0x00000000
        /*0030*/ 	.short	0x0001
        /*0032*/ 	.short	0x0008
        /*0034*/ 	.byte	0x00, 0xf5, 0x21, 0x00


	//----- nvinfo : EIATTR_KPARAM_INFO
	.align		4
.L_459:
        /*0038*/ 	.byte	0x04, 0x17
        /*003a*/ 	.short	(.L_461 - .L_460)
.L_460:
        /*003c*/ 	.word	0x00000000
        /*0040*/ 	.short	0x0000
        /*0042*/ 	.short	0x0000
        /*0044*/ 	.byte	0x00, 0xf5, 0x21, 0x00


	//----- nvinfo : EIATTR_SPARSE_MMA_MASK
	.align		4
.L_461:
        /*0048*/ 	.byte	0x03, 0x50
        /*004a*/ 	.short	0x0000


	//----- nvinfo : EIATTR_MAXREG_COUNT
	.align		4
        /*004c*/ 	.byte	0x03, 0x1b
        /*004e*/ 	.short	0x00ff


	//----- nvinfo : EIATTR_NUM_BARRIERS
	.align		4
        /*0050*/ 	.byte	0x02, 0x4c
        /*0052*/ 	.byte	0x01
	.zero		1


	//----- nvinfo : EIATTR_MERCURY_ISA_VERSION
	.align		4
        /*0054*/ 	.byte	0x03, 0x5f
        /*0056*/ 	.short	0x0101


	//----- nvinfo : EIATTR_VRC_CTA_INIT_COUNT
	.align		4
        /*0058*/ 	.byte	0x02, 0x4a
	.zero		1
	.zero		1


	//----- nvinfo : EIATTR_EXIT_INSTR_OFFSETS
	.align		4
        /*005c*/ 	.byte	0x04, 0x1c
        /*005e*/ 	.short	(.L_463 - .L_462)


	//   ....[0]....
.L_462:
        /*0060*/ 	.word	0x000015d0


	//----- nvinfo : EIATTR_CBANK_PARAM_SIZE
	.align		4
.L_463:
        /*0064*/ 	.byte	0x03, 0x19
        /*0066*/ 	.short	0x0020


	//----- nvinfo : EIATTR_PARAM_CBANK
	.align		4
        /*0068*/ 	.byte	0x04, 0x0a
        /*006a*/ 	.short	(.L_465 - .L_464)
	.align		4
.L_464:
        /*006c*/ 	.word	index@(.nv.constant0.fused_nn_conv2d_add_1_kernel0)
        /*0070*/ 	.short	0x0380
        /*0072*/ 	.short	0x0020


	//----- nvinfo : EIATTR_SW_WAR
	.align		4
.L_465:
        /*0074*/ 	.byte	0x04, 0x36
        /*0076*/ 	.short	(.L_467 - .L_466)
.L_466:
        /*0078*/ 	.word	0x00000008
.L_467:


//--------------------- .nv.info.fused_nn_contrib_conv2d_winograd_without_weight_transform_add_nn_relu_1_kernel0 --------------------------
	.section	.nv.info.fused_nn_contrib_conv2d_winograd_without_weight_transform_add_nn_relu_1_kernel0,"",@"SHT_CUDA_INFO"
	.sectionflags	@""
	.align	4


	//----- nvinfo : EIATTR_CUDA_API_VERSION
	.align		4
        /*0000*/ 	.byte	0x04, 0x37
        /*0002*/ 	.short	(.L_469 - .L_468)
.L_468:
        /*0004*/ 	.word	0x00000082


	//----- nvinfo : EIATTR_KPARAM_INFO
	.align		4
.L_469:
        /*0008*/ 	.byte	0x04, 0x17
        /*000a*/ 	.short	(.L_471 - .L_470)
.L_470:
        /*000c*/ 	.word	0x00000000
        /*0010*/ 	.short	0x0001
        /*0012*/ 	.short	0x0008
        /*0014*/ 	.byte	0x00, 0xf5, 0x21, 0x00


	//----- nvinfo : EIATTR_KPARAM_INFO
	.align		4
.L_471:
        /*0018*/ 	.byte	0x04, 0x17
        /*001a*/ 	.short	(.L_473 - .L_472)
.L_472:
        /*001c*/ 	.word	0x00000000
        /*0020*/ 	.short	0x0000
        /*0022*/ 	.short	0x0000
        /*0024*/ 	.byte	0x00, 0xf5, 0x21, 0x00


	//----- nvinfo : EIATTR_SPARSE_MMA_MASK
	.align		4
.L_473:
        /*0028*/ 	.byte	0x03, 0x50
        /*002a*/ 	.short	0x0000


	//----- nvinfo : EIATTR_MAXREG_COUNT
	.align		4
        /*002c*/ 	.byte	0x03, 0x1b
        /*002e*/ 	.short	0x00ff


	//----- nvinfo : EIATTR_MERCURY_ISA_VERSION
	.align		4
        /*0030*/ 	.byte	0x03, 0x5f
        /*0032*/ 	.short	0x0101


	//----- nvinfo : EIATTR_VRC_CTA_INIT_COUNT
	.align		4
        /*0034*/ 	.byte	0x02, 0x4a
	.zero		1
	.zero		1


	//----- nvinfo : EIATTR_EXIT_INSTR_OFFSETS
	.align		4
        /*0038*/ 	.byte	0x04, 0x1c
        /*003a*/ 	.short	(.L_475 - .L_474)


	//   ....[0]....
.L_474:
        /*003c*/ 	.word	0x00000780


	//----- nvinfo : EIATTR_CBANK_PARAM_SIZE
	.align		4
.L_475:
        /*0040*/ 	.byte	0x03, 0x19
        /*0042*/ 	.short	0x0010


	//----- nvinfo : EIATTR_PARAM_CBANK
	.align		4
        /*0044*/ 	.byte	0x04, 0x0a
        /*0046*/ 	.short	(.L_477 - .L_476)
	.align		4
.L_476:
        /*0048*/ 	.word	index@(.nv.constant0.fused_nn_contrib_conv2d_winograd_without_weight_transform_add_nn_relu_1_kernel0)
        /*004c*/ 	.short	0x0380
        /*004e*/ 	.short	0x0010


	//----- nvinfo : EIATTR_SW_WAR
	.align		4
.L_477:
        /*0050*/ 	.byte	0x04, 0x36
        /*0052*/ 	.short	(.L_479 - .L_478)
.L_478:
        /*0054*/ 	.word	0x00000008
.L_479:


//--------------------- .nv.info.fused_nn_conv2d_add_nn_relu_2_kernel0 --------------------------
	.section	.nv.info.fused_nn_conv2d_add_nn_relu_2_kernel0,"",@"SHT_CUDA_INFO"
	.sectionflags	@""
	.align	4


	//----- nvinfo : EIATTR_CUDA_API_VERSION
	.align		4
        /*0000*/ 	.byte	0x04, 0x37
        /*0002*/ 	.short	(.L_481 - .L_480)
.L_480:
        /*0004*/ 	.word	0x00000082


	//----- nvinfo : EIATTR_KPARAM_INFO
	.align		4
.L_481:
        /*0008*/ 	.byte	0x04, 0x17
        /*000a*/ 	.short	(.L_483 - .L_482)
.L_482:
        /*000c*/ 	.word	0x00000000
        /*0010*/ 	.short	0x0003
        /*0012*/ 	.short	0x0018
        /*0014*/ 	.byte	0x00, 0xf5, 0x21, 0x00


	//----- nvinfo : EIATTR_KPARAM_INFO
	.align		4
.L_483:
        /*0018*/ 	.byte	0x04, 0x17
        /*001a*/ 	.short	(.L_485 - .L_484)
.L_484:
        /*001c*/ 	.word	0x00000000
        /*0020*/ 	.short	0x0002
        /*0022*/ 	.short	0x0010
        /*0024*/ 	.byte	0x00, 0xf5, 0x21, 0x00


	//----- nvinfo : EIATTR_KPARAM_INFO
	.align		4
.L_485:
        /*0028*/ 	.byte	0x04, 0x17
        /*002a*/ 	.short	(.L_487 - .L_486)
.L_486:
        /*002c*/ 	.word	0x00000000
        /*0030*/ 	.short	0x0001
        /*0032*/ 	.short	0x0008
        /*0034*/ 	.byte	0x00, 0xf5, 0x21, 0x00


	//----- nvinfo : EIATTR_KPARAM_INFO
	.align		4
.L_487:
        /*0038*/ 	.byte	0x04, 0x17
        /*003a*/ 	.short	(.L_489 - .L_488)
.L_488:
        /*003c*/ 	.word	0x00000000
        /*0040*/ 	.short	0x0000
        /*0042*/ 	.short	0x0000
        /*0044*/ 	.byte	0x00, 0xf5, 0x21, 0x00


	//----- nvinfo : EIATTR_SPARSE_MMA_MASK
	.align		4
.L_489:
        /*0048*/ 	.byte	0x03, 0x50
        /*004a*/ 	.short	0x0000


	//----- nvinfo : EIATTR_MAXREG_COUNT
	.align		4
        /*004c*/ 	.byte	0x03, 0x1b
        /*004e*/ 	.short	0x00ff


	//----- nvinfo : EIATTR_NUM_BARRIERS
	.align		4
        /*0050*/ 	.byte	0x02, 0x4c
        /*0052*/ 	.byte	0x01
	.zero		1


	//----- nvinfo : EIATTR_MERCURY_ISA_VERSION
	.align		4
        /*0054*/ 	.byte	0x03, 0x5f
        /*0056*/ 	.short	0x0101


	//----- nvinfo : EIATTR_VRC_CTA_INIT_COUNT
	.align		4
        /*0058*/ 	.byte	0x02, 0x4a
	.zero		1
	.zero		1


	//----- nvinfo : EIATTR_EXIT_INSTR_OFFSETS
	.align		4
        /*005c*/ 	.byte	0x04, 0x1c
        /*005e*/ 	.short	(.L_491 - .L_490)


	//   ....[0]....
.L_490:
        /*0060*/ 	.word	0x00000db0


	//----- nvinfo : EIATTR_CBANK_PARAM_SIZE
	.align		4
.L_491:
        /*0064*/ 	.byte	0x03, 0x19
        /*0066*/ 	.short	0x0020


	//----- nvinfo : EIATTR_PARAM_CBANK
	.align		4
        /*0068*/ 	.byte	0x04, 0x0a
        /*006a*/ 	.short	(.L_493 - .L_492)
	.align		4
.L_492:
        /*006c*/ 	.word	index@(.nv.constant0.fused_nn_conv2d_add_nn_relu_2_kernel0)
        /*0070*/ 	.short	0x0380
        /*0072*/ 	.short	0x0020


	//----- nvinfo : EIATTR_SW_WAR
	.align		4
.L_493:
        /*0074*/ 	.byte	0x04, 0x36
        /*0076*/ 	.short	(.L_495 - .L_494)
.L_494:
        /*0078*/ 	.word	0x00000008
.L_495:


//--------------------- .nv.info.fused_nn_conv2d_add_kernel0 --------------------------
	.section	.nv.info.fused_nn_conv2d_add_kernel0,"",@"SHT_CUDA_INFO"
	.sectionflags	@""
	.align	4


	//----- nvinfo : EIATTR_CUDA_API_VERSION
	.align		4
        /*0000*/ 	.byte	0x04, 0x37
        /*0002*/ 	.short	(.L_497 - .L_496)
.L_496:
        /*0004*/ 	.word	0x00000082


	//----- nvinfo : EIATTR_KPARAM_INFO
	.align		4
.L_497:
        /*0008*/ 	.byte	0x04, 0x17
        /*000a*/ 	.short	(.L_499 - .L_498)
.L_498:
        /*000c*/ 	.word	0x00000000
        /*0010*/ 	.short	0x0003
        /*0012*/ 	.short	0x0018
        /*0014*/ 	.byte	0x00, 0xf5, 0x21, 0x00


	//----- nvinfo : EIATTR_KPARAM_INFO
	.align		4
.L_499:
        /*0018*/ 	.byte	0x04, 0x17
        /*001a*/ 	.short	(.L_501 - .L_500)
.L_500:
        /*001c*/ 	.word	0x00000000
        /*0020*/ 	.short	0x0002
        /*0022*/ 	.short	0x0010
        /*0024*/ 	.byte	0x00, 0xf5, 0x21, 0x00


	//----- nvinfo : EIATTR_KPARAM_INFO
	.align		4
.L_501:
        /*0028*/ 	.byte	0x04, 0x17
        /*002a*/ 	.short	(.L_503 - .L_502)
.L_502:
        /*002c*/ 	.word	0x00000000
        /*0030*/ 	.short	0x0001
        /*0032*/ 	.short	0x0008
        /*0034*/ 	.byte	0x00, 0xf5, 0x21, 0x00


	//----- nvinfo : EIATTR_KPARAM_INFO
	.align		4
.L_503:
        /*0038*/ 	.byte	0x04, 0x17
        /*003a*/ 	.short	(.L_505 - .L_504)
.L_504:
        /*003c*/ 	.word	0x00000000
        /*0040*/ 	.short	0x0000
        /*0042*/ 	.short	0x0000
        /*0044*/ 	.byte	0x00, 0xf5, 0x21, 0x00


	//----- nvinfo : EIATTR_SPARSE_MMA_MASK
	.align		4
.L_505:
        /*0048*/ 	.byte	0x03, 0x50
        /*004a*/ 	.short	0x0000


	//----- nvinfo : EIATTR_MAXREG_COUNT
	.align		4
        /*004c*/ 	.byte	0x03, 0x1b
        /*004e*/ 	.short	0x00ff


	//----- nvinfo : EIATTR_NUM_BARRIERS
	.align		4
        /*0050*/ 	.byte	0x02, 0x4c
        /*0052*/ 	.byte	0x01
	.zero		1


	//----- nvinfo : EIATTR_MERCURY_ISA_VERSION
	.align		4
        /*0054*/ 	.byte	0x03, 0x5f
        /*0056*/ 	.short	0x0101


	//----- nvinfo : EIATTR_VRC_CTA_INIT_COUNT
	.align		4
        /*0058*/ 	.byte	0x02, 0x4a
	.zero		1
	.zero		1


	//----- nvinfo : EIATTR_EXIT_INSTR_OFFSETS
	.align		4
        /*005c*/ 	.byte	0x04, 0x1c
        /*005e*/ 	.short	(.L_507 - .L_506)


	//   ....[0]....
.L_506:
        /*0060*/ 	.word	0x000016f0


	//----- nvinfo : EIATTR_CBANK_PARAM_SIZE
	.align		4
.L_507:
        /*0064*/ 	.byte	0x03, 0x19
        /*0066*/ 	.short	0x0020


	//----- nvinfo : EIATTR_PARAM_CBANK
	.align		4
        /*0068*/ 	.byte	0x04, 0x0a
        /*006a*/ 	.short	(.L_509 - .L_508)
	.align		4
.L_508:
        /*006c*/ 	.word	index@(.nv.constant0.fused_nn_conv2d_add_kernel0)
        /*0070*/ 	.short	0x0380
        /*0072*/ 	.short	0x0020


	//----- nvinfo : EIATTR_SW_WAR
	.align		4
.L_509:
        /*0074*/ 	.byte	0x04, 0x36
        /*0076*/ 	.short	(.L_511 - .L_510)
.L_510:
        /*0078*/ 	.word	0x00000008
.L_511:


//--------------------- .nv.info.fused_nn_conv2d_add_add_nn_relu_kernel0 --------------------------
	.section	.nv.info.fused_nn_conv2d_add_add_nn_relu_kernel0,"",@"SHT_CUDA_INFO"
	.sectionflags	@""
	.align	4


	//----- nvinfo : EIATTR_CUDA_API_VERSION
	.align		4
        /*0000*/ 	.byte	0x04, 0x37
        /*0002*/ 	.short	(.L_513 - .L_512)
.L_512:
        /*0004*/ 	.word	0x00000082


	//----- nvinfo : EIATTR_KPARAM_INFO
	.align		4
.L_513:
        /*0008*/ 	.byte	0x04, 0x17
        /*000a*/ 	.short	(.L_515 - .L_514)
.L_514:
        /*000c*/ 	.word	0x00000000
        /*0010*/ 	.short	0x0004
        /*0012*/ 	.short	0x0020
        /*0014*/ 	.byte	0x00, 0xf5, 0x21, 0x00


	//----- nvinfo : EIATTR_KPARAM_INFO
	.align		4
.L_515:
        /*0018*/ 	.byte	0x04, 0x17
        /*001a*/ 	.short	(.L_517 - .L_516)
.L_516:
        /*001c*/ 	.word	0x00000000
        /*0020*/ 	.short	0x0003
        /*0022*/ 	.short	0x0018
        /*0024*/ 	.byte	0x00, 0xf5, 0x21, 0x00


	//----- nvinfo : EIATTR_KPARAM_INFO
	.align		4
.L_517:
        /*0028*/ 	.byte	0x04, 0x17
        /*002a*/ 	.short	(.L_519 - .L_518)
.L_518:
        /*002c*/ 	.word	0x00000000
        /*0030*/ 	.short	0x0002
        /*0032*/ 	.short	0x0010
        /*0034*/ 	.byte	0x00, 0xf5, 0x21, 0x00


	//----- nvinfo : EIATTR_KPARAM_INFO
	.align		4
.L_519:
        /*0038*/ 	.byte	0x04, 0x17
        /*003a*/ 	.short	(.L_521 - .L_520)
.L_520:
        /*003c*/ 	.word	0x00000000
        /*0040*/ 	.short	0x0001
        /*0042*/ 	.short	0x0008
        /*0044*/ 	.byte	0x00, 0xf5, 0x21, 0x00


	//----- nvinfo : EIATTR_KPARAM_INFO
	.align		4
.L_521:
        /*0048*/ 	.byte	0x04, 0x17
        /*004a*/ 	.short	(.L_523 - .L_522)
.L_522:
        /*004c*/ 	.word	0x00000000
        /*0050*/ 	.short	0x0000
        /*0052*/ 	.short	0x0000
        /*0054*/ 	.byte	0x00, 0xf5, 0x21, 0x00


	//----- nvinfo : EIATTR_SPARSE_MMA_MASK
	.align		4
.L_523:
        /*0058*/ 	.byte	0x03, 0x50
        /*005a*/ 	.short	0x0000


	//----- nvinfo : EIATTR_MAXREG_COUNT
	.align		4
        /*005c*/ 	.byte	0x03, 0x1b
        /*005e*/ 	.short	0x00ff


	//----- nvinfo : EIATTR_NUM_BARRIERS
	.align		4
        /*0060*/ 	.byte	0x02, 0x4c
        /*0062*/ 	.byte	0x01
	.zero		1


	//----- nvinfo : EIATTR_MERCURY_ISA_VERSION
	.align		4
        /*0064*/ 	.byte	0x03, 0x5f
        /*0066*/ 	.short	0x0101


	//----- nvinfo : EIATTR_VRC_CTA_INIT_COUNT
	.align		4
        /*0068*/ 	.byte	0x02, 0x4a
	.zero		1
	.zero		1


	//----- nvinfo : EIATTR_EXIT_INSTR_OFFSETS
	.align		4
        /*006c*/ 	.byte	0x04, 0x1c
        /*006e*/ 	.short	(.L_525 - .L_524)


	//   ....[0]....
.L_524:
        /*0070*/ 	.word	0x00001920


	//----- nvinfo : EIATTR_CBANK_PARAM_SIZE
	.align		4
.L_525:
        /*0074*/ 	.byte	0x03, 0x19
        /*0076*/ 	.short	0x0028


	//----- nvinfo : EIATTR_PARAM_CBANK
	.align		4
        /*0078*/ 	.byte	0x04, 0x0a
        /*007a*/ 	.short	(.L_527 - .L_526)
	.align		4
.L_526:
        /*007c*/ 	.word	index@(.nv.constant0.fused_nn_conv2d_add_add_nn_relu_kernel0)
        /*0080*/ 	.short	0x0380
        /*0082*/ 	.short	0x0028


	//----- nvinfo : EIATTR_SW_WAR
	.align		4
.L_527:
        /*0084*/ 	.byte	0x04, 0x36
        /*0086*/ 	.short	(.L_529 - .L_528)
.L_528:
        /*0088*/ 	.word	0x00000008
.L_529:


//--------------------- .nv.info.fused_nn_conv2d_add_3_kernel0 --------------------------
	.section	.nv.info.fused_nn_conv2d_add_3_kernel0,"",@"SHT_CUDA_INFO"
	.sectionflags	@""
	.align	4


	//----- nvinfo : EIATTR_CUDA_API_VERSION
	.align		4
        /*0000*/ 	.byte	0x04, 0x37
        /*0002*/ 	.short	(.L_531 - .L_530)
.L_530:
        /*0004*/ 	.word	0x00000082


	//----- nvinfo : EIATTR_KPARAM_INFO
	.align		4
.L_531:
        /*0008*/ 	.byte	0x04, 0x17
        /*000a*/ 	.short	(.L_533 - .L_532)
.L_532:
        /*000c*/ 	.word	0x00000000
        /*0010*/ 	.short	0x0003
        /*0012*/ 	.short	0x0018
        /*0014*/ 	.byte	0x00, 0xf5, 0x21, 0x00


	//----- nvinfo : EIATTR_KPARAM_INFO
	.align		4
.L_533:
        /*0018*/ 	.byte	0x04, 0x17
        /*001a*/ 	.short	(.L_535 - .L_534)
.L_534:
        /*001c*/ 	.word	0x00000000
        /*0020*/ 	.short	0x0002
        /*0022*/ 	.short	0x0010
        /*0024*/ 	.byte	0x00, 0xf5, 0x21, 0x00


	//----- nvinfo : EIATTR_KPARAM_INFO
	.align		4
.L_535:
        /*0028*/ 	.byte	0x04, 0x17
        /*002a*/ 	.short	(.L_537 - .L_536)
.L_536:
        /*002c*/ 	.word	0x00000000
        /*0030*/ 	.short	0x0001
        /*0032*/ 	.short	0x0008
        /*0034*/ 	.byte	0x00, 0xf5, 0x21, 0x00


	//----- nvinfo : EIATTR_KPARAM_INFO
	.align		4
.L_537:
        /*0038*/ 	.byte	0x04, 0x17
        /*003a*/ 	.short	(.L_539 - .L_538)
.L_538:
        /*003c*/ 	.word	0x00000000
        /*0040*/ 	.short	0x0000
        /*0042*/ 	.short	0x0000
        /*0044*/ 	.byte	0x00, 0xf5, 0x21, 0x00


	//----- nvinfo : EIATTR_SPARSE_MMA_MASK
	.align		4
.L_539:
        /*0048*/ 	.byte	0x03, 0x50
        /*004a*/ 	.short	0x0000


	//----- nvinfo : EIATTR_MAXREG_COUNT
	.align		4
        /*004c*/ 	.byte	0x03, 0x1b
        /*004e*/ 	.short	0x00ff


	//----- nvinfo : EIATTR_NUM_BARRIERS
	.align		4
        /*0050*/ 	.byte	0x02, 0x4c
        /*0052*/ 	.byte	0x01
	.zero		1


	//----- nvinfo : EIATTR_MERCURY_ISA_VERSION
	.align		4
        /*0054*/ 	.byte	0x03, 0x5f
        /*0056*/ 	.short	0x0101


	//----- nvinfo : EIATTR_VRC_CTA_INIT_COUNT
	.align		4
        /*0058*/ 	.byte	0x02, 0x4a
	.zero		1
	.zero		1


	//----- nvinfo : EIATTR_EXIT_INSTR_OFFSETS
	.align		4
        /*005c*/ 	.byte	0x04, 0x1c
        /*005e*/ 	.short	(.L_541 - .L_540)


	//   ....[0]....
.L_540:
        /*0060*/ 	.word	0x00000b30


	//----- nvinfo : EIATTR_CBANK_PARAM_SIZE
	.align		4
.L_541:
        /*0064*/ 	.byte	0x03, 0x19
        /*0066*/ 	.short	0x0020


	//----- nvinfo : EIATTR_PARAM_CBANK
	.align		4
        /*0068*/ 	.byte	0x04, 0x0a
        /*006a*/ 	.short	(.L_543 - .L_542)
	.align		4
.L_542:
        /*006c*/ 	.word	index@(.nv.constant0.fused_nn_conv2d_add_3_kernel0)
        /*0070*/ 	.short	0x0380
        /*0072*/ 	.short	0x0020


	//----- nvinfo : EIATTR_SW_WAR
	.align		4
.L_543:
        /*0074*/ 	.byte	0x04, 0x36
        /*0076*/ 	.short	(.L_545 - .L_544)
.L_544:
        /*0078*/ 	.word	0x00000008
.L_545:


//--------------------- .nv.info.fused_nn_contrib_conv2d_winograd_without_weight_transform_add_nn_relu_3_kernel2 --------------------------
	.section	.nv.info.fused_nn_contrib_conv2d_winograd_without_weight_transform_add_nn_relu_3_kernel2,"",@"SHT_CUDA_INFO"
	.sectionflags	@""
	.align	4


	//----- nvinfo : EIATTR_CUDA_API_VERSION
	.align		4
        /*0000*/ 	.byte	0x04, 0x37
        /*0002*/ 	.short	(.L_547 - .L_546)
.L_546:
        /*0004*/ 	.word	0x00000082


	//----- nvinfo : EIATTR_KPARAM_INFO
	.align		4
.L_547:
        /*0008*/ 	.byte	0x04, 0x17
        /*000a*/ 	.short	(.L_549 - .L_548)
.L_548:
        /*000c*/ 	.word	0x00000000
        /*0010*/ 	.short	0x0002
        /*0012*/ 	.short	0x0010
        /*0014*/ 	.byte	0x00, 0xf5, 0x21, 0x00


	//----- nvinfo : EIATTR_KPARAM_INFO
	.align		4
.L_549:
        /*0018*/ 	.byte	0x04, 0x17
        /*001a*/ 	.short	(.L_551 - .L_550)
.L_550:
        /*001c*/ 	.word	0x00000000
        /*0020*/ 	.short	0x0001
        /*0022*/ 	.short	0x0008
        /*0024*/ 	.byte	0x00, 0xf5, 0x21, 0x00


	//----- nvinfo : EIATTR_KPARAM_INFO
	.align		4
.L_551:
        /*0028*/ 	.byte	0x04, 0x17
        /*002a*/ 	.short	(.L_553 - .L_552)
.L_552:
        /*002c*/ 	.word	0x00000000
        /*0030*/ 	.short	0x0000
        /*0032*/ 	.short	0x0000
        /*0034*/ 	.byte	0x00, 0xf5, 0x21, 0x00


	//----- nvinfo : EIATTR_SPARSE_MMA_MASK
	.align		4
.L_553:
        /*0038*/ 	.byte	0x03, 0x50
        /*003a*/ 	.short	0x0000


	//----- nvinfo : EIATTR_MAXREG_COUNT
	.align		4
        /*003c*/ 	.byte	0x03, 0x1b
        /*003e*/ 	.short	0x00ff


	//----- nvinfo : EIATTR_MERCURY_ISA_VERSION
	.align		4
        /*0040*/ 	.byte	0x03, 0x5f
        /*0042*/ 	.short	0x0101


	//----- nvinfo : EIATTR_VRC_CTA_INIT_COUNT
	.align		4
        /*0044*/ 	.byte	0x02, 0x4a
	.zero		1
	.zero		1


	//----- nvinfo : EIATTR_EXIT_INSTR_OFFSETS
	.align		4
        /*0048*/ 	.byte	0x04, 0x1c
        /*004a*/ 	.short	(.L_555 - .L_554)


	//   ....[0]....
.L_554:
        /*004c*/ 	.word	0x00001a10


	//----- nvinfo : EIATTR_CBANK_PARAM_SIZE
	.align		4
.L_555:
        /*0050*/ 	.byte	0x03, 0x19
        /*0052*/ 	.short	0x0018


	//----- nvinfo : EIATTR_PARAM_CBANK
	.align		4
        /*0054*/ 	.byte	0x04, 0x0a
        /*0056*/ 	.short	(.L_557 - .L_556)
	.align		4
.L_556:
        /*0058*/ 	.word	index@(.nv.constant0.fused_nn_contrib_conv2d_winograd_without_weight_transform_add_nn_relu_3_kernel2)
        /*005c*/ 	.short	0x0380
        /*005e*/ 	.short	0x0018


	//----- nvinfo : EIATTR_SW_WAR
	.align		4
.L_557:
        /*0060*/ 	.byte	0x04, 0x36
        /*0062*/ 	.short	(.L_559 - .L_558)
.L_558:
        /*0064*/ 	.word	0x00000008
.L_559:


//--------------------- .nv.info.fused_nn_contrib_conv2d_winograd_without_weight_transform_add_nn_relu_3_kernel1 --------------------------
	.section	.nv.info.fused_nn_contrib_conv2d_winograd_without_weight_transform_add_nn_relu_3_kernel1,"",@"SHT_CUDA_INFO"
	.sectionflags	@""
	.align	4


	//----- nvinfo : EIATTR_CUDA_API_VERSION
	.align		4
        /*0000*/ 	.byte	0x04, 0x37
        /*0002*/ 	.short	(.L_561 - .L_560)
.L_560:
        /*0004*/ 	.word	0x00000082


	//----- nvinfo : EIATTR_KPARAM_INFO
	.align		4
.L_561:
        /*0008*/ 	.byte	0x04, 0x17
        /*000a*/ 	.short	(.L_563 - .L_562)
.L_562:
        /*000c*/ 	.word	0x00000000
        /*0010*/ 	.short	0x0002
        /*0012*/ 	.short	0x0010
        /*0014*/ 	.byte	0x00, 0xf5, 0x21, 0x00


	//----- nvinfo : EIATTR_KPARAM_INFO
	.align		4
.L_563:
        /*0018*/ 	.byte	0x04, 0x17
        /*001a*/ 	.short	(.L_565 - .L_564)
.L_564:
        /*001c*/ 	.word	0x00000000
        /*0020*/ 	.short	0x0001
        /*0022*/ 	.short	0x0008
        /*0024*/ 	.byte	0x00, 0xf5, 0x21, 0x00


	//----- nvinfo : EIATTR_KPARAM_INFO
	.align		4
.L_565:
        /*0028*/ 	.byte	0x04, 0x17
        /*002a*/ 	.short	(.L_567 - .L_566)
.L_566:
        /*002c*/ 	.word	0x00000000
        /*0030*/ 	.short	0x0000
        /*0032*/ 	.short	0x0000
        /*0034*/ 	.byte	0x00, 0xf5, 0x21, 0x00


	//----- nvinfo : EIATTR_SPARSE_MMA_MASK
	.align		4
.L_567:
        /*0038*/ 	.byte	0x03, 0x50
        /*003a*/ 	.short	0x0000


	//----- nvinfo : EIATTR_MAXREG_COUNT
	.align		4
        /*003c*/ 	.byte	0x03, 0x1b
        /*003e*/ 	.short	0x00ff


	//----- nvinfo : EIATTR_NUM_BARRIERS
	.align		4
        /*0040*/ 	.byte	0x02, 0x4c
        /*0042*/ 	.byte	0x01
	.zero		1


	//----- nvinfo : EIATTR_MERCURY_ISA_VERSION
	.align		4
        /*0044*/ 	.byte	0x03, 0x5f
        /*0046*/ 	.short	0x0101


	//----- nvinfo : EIATTR_VRC_CTA_INIT_COUNT
	.align		4
        /*0048*/ 	.byte	0x02, 0x4a
	.zero		1
	.zero		1


	//----- nvinfo : EIATTR_EXIT_INSTR_OFFSETS
	.align		4
        /*004c*/ 	.byte	0x04, 0x1c
        /*004e*/ 	.short	(.L_569 - .L_568)


	//   ....[0]....
.L_568:
        /*0050*/ 	.word	0x00001200


	//----- nvinfo : EIATTR_CBANK_PARAM_SIZE
	.align		4
.L_569:
        /*0054*/ 	.byte	0x03, 0x19
        /*0056*/ 	.short	0x0018


	//----- nvinfo : EIATTR_PARAM_CBANK
	.align		4
        /*0058*/ 	.byte	0x04, 0x0a
        /*005a*/ 	.short	(.L_571 - .L_570)
	.align		4
.L_570:
        /*005c*/ 	.word	index@(.nv.constant0.fused_nn_contrib_conv2d_winograd_without_weight_transform_add_nn_relu_3_kernel1)
        /*0060*/ 	.short	0x0380
        /*0062*/ 	.short	0x0018


	//----- nvinfo : EIATTR_SW_WAR
	.align		4
.L_571:
        /*0064*/ 	.byte	0x04, 0x36
        /*0066*/ 	.short	(.L_573 - .L_572)
.L_572:
        /*0068*/ 	.word	0x00000008
.L_573:


//--------------------- .nv.info.fused_cast_kernel0 --------------------------
	.section	.nv.info.fused_cast_kernel0,"",@"SHT_CUDA_INFO"
	.sectionflags	@""
	.align	4


	//----- nvinfo : EIATTR_CUDA_API_VERSION
	.align		4
        /*0000*/ 	.byte	0x04, 0x37
        /*0002*/ 	.short	(.L_575 - .L_574)
.L_574:
        /*0004*/ 	.word	0x00000082


	//----- nvinfo : EIATTR_KPARAM_INFO
	.align		4
.L_575:
        /*0008*/ 	.byte	0x04, 0x17
        /*000a*/ 	.short	(.L_577 - .L_576)
.L_576:
        /*000c*/ 	.word	0x00000000
        /*0010*/ 	.short	0x0001
        /*0012*/ 	.short	0x0008
        /*0014*/ 	.byte	0x00, 0xf5, 0x21, 0x00


	//----- nvinfo : EIATTR_KPARAM_INFO
	.align		4
.L_577:
        /*0018*/ 	.byte	0x04, 0x17
        /*001a*/ 	.short	(.L_579 - .L_578)
.L_578:
        /*001c*/ 	.word	0x00000000
        /*0020*/ 	.short	0x0000
        /*0022*/ 	.short	0x0000
        /*0024*/ 	.byte	0x00, 0xf5, 0x21, 0x00


	//----- nvinfo : EIATTR_SPARSE_MMA_MASK
	.align		4
.L_579:
        /*0028*/ 	.byte	0x03, 0x50
        /*002a*/ 	.short	0x0000


	//----- nvinfo : EIATTR_MAXREG_COUNT
	.align		4
        /*002c*/ 	.byte	0x03, 0x1b
        /*002e*/ 	.short	0x00ff


	//----- nvinfo : EIATTR_MERCURY_ISA_VERSION
	.align		4
        /*0030*/ 	.byte	0x03, 0x5f
        /*0032*/ 	.short	0x0101


	//----- nvinfo : EIATTR_VRC_CTA_INIT_COUNT
	.align		4
        /*0034*/ 	.byte	0x02, 0x4a
	.zero		1
	.zero		1


	//----- nvinfo : EIATTR_EXIT_INSTR_OFFSETS
	.align		4
        /*0038*/ 	.byte	0x04, 0x1c
        /*003a*/ 	.short	(.L_581 - .L_580)


	//   ....[0]....
.L_580:
        /*003c*/ 	.word	0x00000070


	//----- nvinfo : EIATTR_CBANK_PARAM_SIZE
	.align		4
.L_581:
        /*0040*/ 	.byte	0x03, 0x19
        /*0042*/ 	.short	0x0010


	//----- nvinfo : EIATTR_PARAM_CBANK
	.align		4
        /*0044*/ 	.byte	0x04, 0x0a
        /*0046*/ 	.short	(.L_583 - .L_582)
	.align		4
.L_582:
        /*0048*/ 	.word	index@(.nv.constant0.fused_cast_kernel0)
        /*004c*/ 	.short	0x0380
        /*004e*/ 	.short	0x0010


	//----- nvinfo : EIATTR_SW_WAR
	.align		4
.L_583:
        /*0050*/ 	.byte	0x04, 0x36
        /*0052*/ 	.short	(.L_585 - .L_584)
.L_584:
        /*0054*/ 	.word	0x00000008
.L_585:


//--------------------- .nv.info.fused_sum_kernel0 --------------------------
	.section	.nv.info.fused_sum_kernel0,"",@"SHT_CUDA_INFO"
	.sectionflags	@""
	.align	4


	//----- nvinfo : EIATTR_CUDA_API_VERSION
	.align		4
        /*0000*/ 	.byte	0x04, 0x37
        /*0002*/ 	.short	(.L_587 - .L_586)
.L_586:
        /*0004*/ 	.word	0x00000082


	//----- nvinfo : EIATTR_KPARAM_INFO
	.align		4
.L_587:
        /*0008*/ 	.byte	0x04, 0x17
        /*000a*/ 	.short	(.L_589 - .L_588)
.L_588:
        /*000c*/ 	.word	0x00000000
        /*0010*/ 	.short	0x0001
        /*0012*/ 	.short	0x0008
        /*0014*/ 	.byte	0x00, 0xf5, 0x21, 0x00


	//----- nvinfo : EIATTR_KPARAM_INFO
	.align		4
.L_589:
        /*0018*/ 	.byte	0x04, 0x17
        /*001a*/ 	.short	(.L_591 - .L_590)
.L_590:
        /*001c*/ 	.word	0x00000000
        /*0020*/ 	.short	0x0000
        /*0022*/ 	.short	0x0000
        /*0024*/ 	.byte	0x00, 0xf5, 0x21, 0x00


	//----- nvinfo : EIATTR_SPARSE_MMA_MASK
	.align		4
.L_591:
        /*0028*/ 	.byte	0x03, 0x50
        /*002a*/ 	.short	0x0000


	//----- nvinfo : EIATTR_MAXREG_COUNT
	.align		4
        /*002c*/ 	.byte	0x03, 0x1b
        /*002e*/ 	.short	0x00ff


	//----- nvinfo : EIATTR_MERCURY_ISA_VERSION
	.align		4
        /*0030*/ 	.byte	0x03, 0x5f
        /*0032*/ 	.short	0x0101


	//----- nvinfo : EIATTR_COOP_GROUP_MASK_REGIDS
	.align		4
        /*0034*/ 	.byte	0x04, 0x29
        /*0036*/ 	.short	(.L_593 - .L_592)


	//   ....[0]....
.L_592:
        /*0038*/ 	.word	0x05000006


	//   ....[1]....
        /*003c*/ 	.word	0x05000006


	//   ....[2]....
        /*0040*/ 	.word	0x05000006


	//   ....[3]....
        /*0044*/ 	.word	0x05000006


	//   ....[4]....
        /*0048*/ 	.word	0x05000006


	//   ....[5]....
        /*004c*/ 	.word	0x05000006


	//----- nvinfo : EIATTR_COOP_GROUP_INSTR_OFFSETS
	.align		4
.L_593:
        /*0050*/ 	.byte	0x04, 0x28
        /*0052*/ 	.short	(.L_595 - .L_594)


	//   ....[0]....
.L_594:
        /*0054*/ 	.word	0x00000880


	//   ....[1]....
        /*0058*/ 	.word	0x000008a0


	//   ....[2]....
        /*005c*/ 	.word	0x000008c0


	//   ....[3]....
        /*0060*/ 	.word	0x000008e0


	//   ....[4]....
        /*0064*/ 	.word	0x00000910


	//   ....[5]....
        /*0068*/ 	.word	0x00000930


	//----- nvinfo : EIATTR_VRC_CTA_INIT_COUNT
	.align		4
.L_595:
        /*006c*/ 	.byte	0x02, 0x4a
	.zero		1
	.zero		1


	//----- nvinfo : EIATTR_EXIT_INSTR_OFFSETS
	.align		4
        /*0070*/ 	.byte	0x04, 0x1c
        /*0072*/ 	.short	(.L_597 - .L_596)


	//   ....[0]....
.L_596:
        /*0074*/ 	.word	0x00000940


	//   ....[1]....
        /*0078*/ 	.word	0x00000980


	//----- nvinfo : EIATTR_CBANK_PARAM_SIZE
	.align		4
.L_597:
        /*007c*/ 	.byte	0x03, 0x19
        /*007e*/ 	.short	0x0010


	//----- nvinfo : EIATTR_PARAM_CBANK
	.align		4
        /*0080*/ 	.byte	0x04, 0x0a
        /*0082*/ 	.short	(.L_599 - .L_598)
	.align		4
.L_598:
        /*0084*/ 	.word	index@(.nv.constant0.fused_sum_kernel0)
        /*0088*/ 	.short	0x0380
        /*008a*/ 	.short	0x0010


	//----- nvinfo : EIATTR_SW_WAR
	.align		4
.L_599:
        /*008c*/ 	.byte	0x04, 0x36
        /*008e*/ 	.short	(.L_601 - .L_600)
.L_600:
        /*0090*/ 	.word	0x00000008
.L_601:


//--------------------- .nv.info.fused_nn_contrib_conv2d_winograd_without_weight_transform_add_nn_relu_3_kernel0 --------------------------
	.section	.nv.info.fused_nn_contrib_conv2d_winograd_without_weight_transform_add_nn_relu_3_kernel0,"",@"SHT_CUDA_INFO"
	.sectionflags	@""
	.align	4


	//----- nvinfo : EIATTR_CUDA_API_VERSION
	.align		4
        /*0000*/ 	.byte	0x04, 0x37
        /*0002*/ 	.short	(.L_603 - .L_602)
.L_602:
        /*0004*/ 	.word	0x00000082


	//----- nvinfo : EIATTR_KPARAM_INFO
	.align		4
.L_603:
        /*0008*/ 	.byte	0x04, 0x17
        /*000a*/ 	.short	(.L_605 - .L_604)
.L_604:
        /*000c*/ 	.word	0x00000000
        /*0010*/ 	.short	0x0001
        /*0012*/ 	.short	0x0008
        /*0014*/ 	.byte	0x00, 0xf5, 0x21, 0x00


	//----- nvinfo : EIATTR_KPARAM_INFO
	.align		4
.L_605:
        /*0018*/ 	.byte	0x04, 0x17
        /*001a*/ 	.short	(.L_607 - .L_606)
.L_606:
        /*001c*/ 	.word	0x00000000
        /*0020*/ 	.short	0x0000
        /*0022*/ 	.short	0x0000
        /*0024*/ 	.byte	0x00, 0xf5, 0x21, 0x00


	//----- nvinfo : EIATTR_SPARSE_MMA_MASK
	.align		4
.L_607:
        /*0028*/ 	.byte	0x03, 0x50
        /*002a*/ 	.short	0x0000


	//----- nvinfo : EIATTR_MAXREG_COUNT
	.align		4
        /*002c*/ 	.byte	0x03, 0x1b
        /*002e*/ 	.short	0x00ff


	//----- nvinfo : EIATTR_MERCURY_ISA_VERSION
	.align		4
        /*0030*/ 	.byte	0x03, 0x5f
        /*0032*/ 	.short	0x0101


	//----- nvinfo : EIATTR_VRC_CTA_INIT_COUNT
	.align		4
        /*0034*/ 	.byte	0x02, 0x4a
	.zero		1
	.zero		1


	//----- nvinfo : EIATTR_EXIT_INSTR_OFFSETS
	.align		4
        /*0038*/ 	.byte	0x04, 0x1c
        /*003a*/ 	.short	(.L_609 - .L_608)


	//   ....[0]....
.L_608:
        /*003c*/ 	.word	0x00003550


	//----- nvinfo : EIATTR_CBANK_PARAM_SIZE
	.align		4
.L_609:
        /*0040*/ 	.byte	0x03, 0x19
        /*0042*/ 	.short	0x0010


	//----- nvinfo : EIATTR_PARAM_CBANK
	.align		4
        /*0044*/ 	.byte	0x04, 0x0a
        /*0046*/ 	.short	(.L_611 - .L_610)
	.align		4
.L_610:
        /*0048*/ 	.word	index@(.nv.constant0.fused_nn_contrib_conv2d_winograd_without_weight_transform_add_nn_relu_3_kernel0)
        /*004c*/ 	.short	0x0380
        /*004e*/ 	.short	0x0010


	//----- nvinfo : EIATTR_SW_WAR
	.align		4
.L_611:
        /*0050*/ 	.byte	0x04, 0x36
        /*0052*/ 	.short	(.L_613 - .L_612)
.L_612:
        /*0054*/ 	.word	0x00000008
.L_613:


//--------------------- .nv.info.fused_nn_contrib_conv2d_winograd_without_weight_transform_add_nn_relu_2_kernel2 --------------------------
	.section	.nv.info.fused_nn_contrib_conv2d_winograd_without_weight_transform_add_nn_relu_2_kernel2,"",@"SHT_CUDA_INFO"
	.sectionflags	@""
	.align	4


	//----- nvinfo : EIATTR_CUDA_API_VERSION
	.align		4
        /*0000*/ 	.byte	0x04, 0x37
        /*0002*/ 	.short	(.L_615 - .L_614)
.L_614:
        /*0004*/ 	.word	0x00000082


	//----- nvinfo : EIATTR_KPARAM_INFO
	.align		4
.L_615:
        /*0008*/ 	.byte	0x04, 0x17
        /*000a*/ 	.short	(.L_617 - .L_616)
.L_616:
        /*000c*/ 	.word	0x00000000
        /*0010*/ 	.short	0x0002
        /*0012*/ 	.short	0x0010
        /*0014*/ 	.byte	0x00, 0xf5, 0x21, 0x00


	//----- nvinfo : EIATTR_KPARAM_INFO
	.align		4
.L_617:
        /*0018*/ 	.byte	0x04, 0x17
        /*001a*/ 	.short	(.L_619 - .L_618)
.L_618:
        /*001c*/ 	.word	0x00000000
        /*0020*/ 	.short	0x0001
        /*0022*/ 	.short	0x0008
        /*0024*/ 	.byte	0x00, 0xf5, 0x21, 0x00


	//----- nvinfo : EIATTR_KPARAM_INFO
	.align		4
.L_619:
        /*0028*/ 	.byte	0x04, 0x17
        /*002a*/ 	.short	(.L_621 - .L_620)
.L_620:
        /*002c*/ 	.word	0x00000000
        /*0030*/ 	.short	0x0000
        /*0032*/ 	.short	0x0000
        /*0034*/ 	.byte	0x00, 0xf5, 0x21, 0x00


	//----- nvinfo : EIATTR_SPARSE_MMA_MASK
	.align		4
.L_621:
        /*0038*/ 	.byte	0x03, 0x50
        /*003a*/ 	.short	0x0000


	//----- nvinfo : EIATTR_MAXREG_COUNT
	.align		4
        /*003c*/ 	.byte	0x03, 0x1b
        /*003e*/ 	.short	0x00ff


	//----- nvinfo : EIATTR_MERCURY_ISA_VERSION
	.align		4
        /*0040*/ 	.byte	0x03, 0x5f
        /*0042*/ 	.short	0x0101


	//----- nvinfo : EIATTR_VRC_CTA_INIT_COUNT
	.align		4
        /*0044*/ 	.byte	0x02, 0x4a
	.zero		1
	.zero		1


	//----- nvinfo : EIATTR_EXIT_INSTR_OFFSETS
	.align		4
        /*0048*/ 	.byte	0x04, 0x1c
        /*004a*/ 	.short	(.L_623 - .L_622)


	//   ....[0]....
.L_622:
        /*004c*/ 	.word	0x00000520


	//----- nvinfo : EIATTR_CBANK_PARAM_SIZE
	.align		4
.L_623:
        /*0050*/ 	.byte	0x03, 0x19
        /*0052*/ 	.short	0x0018


	//----- nvinfo : EIATTR_PARAM_CBANK
	.align		4
        /*0054*/ 	.byte	0x04, 0x0a
        /*0056*/ 	.short	(.L_625 - .L_624)
	.align		4
.L_624:
        /*0058*/ 	.word	index@(.nv.constant0.fused_nn_contrib_conv2d_winograd_without_weight_transform_add_nn_relu_2_kernel2)
        /*005c*/ 	.short	0x0380
        /*005e*/ 	.short	0x0018


	//----- nvinfo : EIATTR_SW_WAR
	.align		4
.L_625:
        /*0060*/ 	.byte	0x04, 0x36
        /*0062*/ 	.short	(.L_627 - .L_626)
.L_626:
        /*0064*/ 	.word	0x00000008
.L_627:


//--------------------- .nv.info.fused_nn_contrib_conv2d_winograd_without_weight_transform_add_nn_relu_1_kernel1 --------------------------
	.section	.nv.info.fused_nn_contrib_conv2d_winograd_without_weight_transform_add_nn_relu_1_kernel1,"",@"SHT_CUDA_INFO"
	.sectionflags	@""
	.align	4


	//----- nvinfo : EIATTR_CUDA_API_VERSION
	.align		4
        /*0000*/ 	.byte	0x04, 0x37
        /*0002*/ 	.short	(.L_629 - .L_628)
.L_628:
        /*0004*/ 	.word	0x00000082


	//----- nvinfo : EIATTR_KPARAM_INFO
	.align		4
.L_629:
        /*0008*/ 	.byte	0x04, 0x17
        /*000a*/ 	.short	(.L_631 - .L_630)
.L_630:
        /*000c*/ 	.word	0x00000000
        /*0010*/ 	.short	0x0002
        /*0012*/ 	.short	0x0010
        /*0014*/ 	.byte	0x00, 0xf5, 0x21, 0x00


	//----- nvinfo : EIATTR_KPARAM_INFO
	.align		4
.L_631:
        /*0018*/ 	.byte	0x04, 0x17
        /*001a*/ 	.short	(.L_633 - .L_632)
.L_632:
        /*001c*/ 	.word	0x00000000
        /*0020*/ 	.short	0x0001
        /*0022*/ 	.short	0x0008
        /*0024*/ 	.byte	0x00, 0xf5, 0x21, 0x00


	//----- nvinfo : EIATTR_KPARAM_INFO
	.align		4
.L_633:
        /*0028*/ 	.byte	0x04, 0x17
        /*002a*/ 	.short	(.L_635 - .L_634)
.L_634:
        /*002c*/ 	.word	0x00000000
        /*0030*/ 	.short	0x0000
        /*0032*/ 	.short	0x0000
        /*0034*/ 	.byte	0x00, 0xf5, 0x21, 0x00


	//----- nvinfo : EIATTR_SPARSE_MMA_MASK
	.align		4
.L_635:
        /*0038*/ 	.byte	0x03, 0x50
        /*003a*/ 	.short	0x0000


	//----- nvinfo : EIATTR_MAXREG_COUNT
	.align		4
        /*003c*/ 	.byte	0x03, 0x1b
        /*003e*/ 	.short	0x00ff


	//----- nvinfo : EIATTR_NUM_BARRIERS
	.align		4
        /*0040*/ 	.byte	0x02, 0x4c
        /*0042*/ 	.byte	0x01
	.zero		1


	//----- nvinfo : EIATTR_MERCURY_ISA_VERSION
	.align		4
        /*0044*/ 	.byte	0x03, 0x5f
        /*0046*/ 	.short	0x0101


	//----- nvinfo : EIATTR_VRC_CTA_INIT_COUNT
	.align		4
        /*0048*/ 	.byte	0x02, 0x4a
	.zero		1
	.zero		1


	//----- nvinfo : EIATTR_EXIT_INSTR_OFFSETS
	.align		4
        /*004c*/ 	.byte	0x04, 0x1c
        /*004e*/ 	.short	(.L_637 - .L_636)


	//   ....[0]....
.L_636:
        /*0050*/ 	.word	0x000011c0


	//----- nvinfo : EIATTR_CBANK_PARAM_SIZE
	.align		4
.L_637:
        /*0054*/ 	.byte	0x03, 0x19
        /*0056*/ 	.short	0x0018


	//----- nvinfo : EIATTR_PARAM_CBANK
	.align		4
        /*0058*/ 	.byte	0x04, 0x0a
        /*005a*/ 	.short	(.L_639 - .L_638)
	.align		4
.L_638:
        /*005c*/ 	.word	index@(.nv.constant0.fused_nn_contrib_conv2d_winograd_without_weight_transform_add_nn_relu_1_kernel1)
        /*0060*/ 	.short	0x0380
        /*0062*/ 	.short	0x0018


	//----- nvinfo : EIATTR_SW_WAR
	.align		4
.L_639:
        /*0064*/ 	.byte	0x04, 0x36
        /*0066*/ 	.short	(.L_641 - .L_640)
.L_640:
        /*0068*/ 	.word	0x00000008
.L_641:


//--------------------- .nv.info.fused_nn_conv2d_add_nn_relu_1_kernel0 --------------------------
	.section	.nv.info.fused_nn_conv2d_add_nn_relu_1_kernel0,"",@"SHT_CUDA_INFO"
	.sectionflags	@""
	.align	4


	//----- nvinfo : EIATTR_CUDA_API_VERSION
	.align		4
        /*0000*/ 	.byte	0x04, 0x37
        /*0002*/ 	.short	(.L_643 - .L_642)
.L_642:
        /*0004*/ 	.word	0x00000082


	//----- nvinfo : EIATTR_KPARAM_INFO
	.align		4
.L_643:
        /*0008*/ 	.byte	0x04, 0x17
        /*000a*/ 	.short	(.L_645 - .L_644)
.L_644:
        /*000c*/ 	.word	0x00000000
        /*0010*/ 	.short	0x0003
        /*0012*/ 	.short	0x0018
        /*0014*/ 	.byte	0x00, 0xf5, 0x21, 0x00


	//----- nvinfo : EIATTR_KPARAM_INFO
	.align		4
.L_645:
        /*0018*/ 	.byte	0x04, 0x17
        /*001a*/ 	.short	(.L_647 - .L_646)
.L_646:
        /*001c*/ 	.word	0x00000000
        /*0020*/ 	.short	0x0002
        /*0022*/ 	.short	0x0010
        /*0024*/ 	.byte	0x00, 0xf5, 0x21, 0x00


	//----- nvinfo : EIATTR_KPARAM_INFO
	.align		4
.L_647:
        /*0028*/ 	.byte	0x04, 0x17
        /*002a*/ 	.short	(.L_649 - .L_648)
.L_648:
        /*002c*/ 	.word	0x00000000
        /*0030*/ 	.short	0x0001
        /*0032*/ 	.short	0x0008
        /*0034*/ 	.byte	0x00, 0xf5, 0x21, 0x00


	//----- nvinfo : EIATTR_KPARAM_INFO
	.align		4
.L_649:
        /*0038*/ 	.byte	0x04, 0x17
        /*003a*/ 	.short	(.L_651 - .L_650)
.L_650:
        /*003c*/ 	.word	0x00000000
        /*0040*/ 	.short	0x0000
        /*0042*/ 	.short	0x0000
        /*0044*/ 	.byte	0x00, 0xf5, 0x21, 0x00


	//----- nvinfo : EIATTR_SPARSE_MMA_MASK
	.align		4
.L_651:
        /*0048*/ 	.byte	0x03, 0x50
        /*004a*/ 	.short	0x0000


	//----- nvinfo : EIATTR_MAXREG_COUNT
	.align		4
        /*004c*/ 	.byte	0x03, 0x1b
        /*004e*/ 	.short	0x00ff


	//----- nvinfo : EIATTR_NUM_BARRIERS
	.align		4
        /*0050*/ 	.byte	0x02, 0x4c
        /*0052*/ 	.byte	0x01
	.zero		1


	//----- nvinfo : EIATTR_MERCURY_ISA_VERSION
	.align		4
        /*0054*/ 	.byte	0x03, 0x5f
        /*0056*/ 	.short	0x0101


	//----- nvinfo : EIATTR_VRC_CTA_INIT_COUNT
	.align		4
        /*0058*/ 	.byte	0x02, 0x4a
	.zero		1
	.zero		1


	//----- nvinfo : EIATTR_EXIT_INSTR_OFFSETS
	.align		4
        /*005c*/ 	.byte	0x04, 0x1c
        /*005e*/ 	.short	(.L_653 - .L_652)


	//   ....[0]....
.L_652:
        /*0060*/ 	.word	0x000026a0


	//----- nvinfo : EIATTR_CRS_STACK_SIZE
	.align		4
.L_653:
        /*0064*/ 	.byte	0x04, 0x1e
        /*0066*/ 	.short	(.L_655 - .L_654)
.L_654:
        /*0068*/ 	.word	0x00000000


	//----- nvinfo : EIATTR_CBANK_PARAM_SIZE
	.align		4
.L_655:
        /*006c*/ 	.byte	0x03, 0x19
        /*006e*/ 	.short	0x0020


	//----- nvinfo : EIATTR_PARAM_CBANK
	.align		4
        /*0070*/ 	.byte	0x04, 0x0a
        /*0072*/ 	.short	(.L_657 - .L_656)
	.align		4
.L_656:
        /*0074*/ 	.word	index@(.nv.constant0.fused_nn_conv2d_add_nn_relu_1_kernel0)
        /*0078*/ 	.short	0x0380
        /*007a*/ 	.short	0x0020


	//----- nvinfo : EIATTR_SW_WAR
	.align		4
.L_657:
        /*007c*/ 	.byte	0x04, 0x36
        /*007e*/ 	.short	(.L_659 - .L_658)
.L_658:
        /*0080*/ 	.word	0x00000008
.L_659:


//--------------------- .nv.info.fused_nn_conv2d_add_nn_relu_3_kernel0 --------------------------
	.section	.nv.info.fused_nn_conv2d_add_nn_relu_3_kernel0,"",@"SHT_CUDA_INFO"
	.sectionflags	@""
	.align	4


	//----- nvinfo : EIATTR_CUDA_API_VERSION
	.align		4
        /*0000*/ 	.byte	0x04, 0x37
        /*0002*/ 	.short	(.L_661 - .L_660)
.L_660:
        /*0004*/ 	.word	0x00000082


	//----- nvinfo : EIATTR_KPARAM_INFO
	.align		4
.L_661:
        /*0008*/ 	.byte	0x04, 0x17
        /*000a*/ 	.short	(.L_663 - .L_662)
.L_662:
        /*000c*/ 	.word	0x00000000
        /*0010*/ 	.short	0x0003
        /*0012*/ 	.short	0x0018
        /*0014*/ 	.byte	0x00, 0xf5, 0x21, 0x00


	//----- nvinfo : EIATTR_KPARAM_INFO
	.align		4
.L_663:
        /*0018*/ 	.byte	0x04, 0x17
        /*001a*/ 	.short	(.L_665 - .L_664)
.L_664:
        /*001c*/ 	.word	0x00000000
        /*0020*/ 	.short	0x0002
        /*0022*/ 	.short	0x0010
        /*0024*/ 	.byte	0x00, 0xf5, 0x21, 0x00


	//----- nvinfo : EIATTR_KPARAM_INFO
	.align		4
.L_665:
        /*0028*/ 	.byte	0x04, 0x17
        /*002a*/ 	.short	(.L_667 - .L_666)
.L_666:
        /*002c*/ 	.word	0x00000000
        /*0030*/ 	.short	0x0001
        /*0032*/ 	.short	0x0008
        /*0034*/ 	.byte	0x00, 0xf5, 0x21, 0x00


	//----- nvinfo : EIATTR_KPARAM_INFO
	.align		4
.L_667:
        /*0038*/ 	.byte	0x04, 0x17
        /*003a*/ 	.short	(.L_669 - .L_668)
.L_668:
        /*003c*/ 	.word	0x00000000
        /*0040*/ 	.short	0x0000
        /*0042*/ 	.short	0x0000
        /*0044*/ 	.byte	0x00, 0xf5, 0x21, 0x00


	//----- nvinfo : EIATTR_SPARSE_MMA_MASK
	.align		4
.L_669:
        /*0048*/ 	.byte	0x03, 0x50
        /*004a*/ 	.short	0x0000


	//----- nvinfo : EIATTR_MAXREG_COUNT
	.align		4
        /*004c*/ 	.byte	0x03, 0x1b
        /*004e*/ 	.short	0x00ff


	//----- nvinfo : EIATTR_NUM_BARRIERS
	.align		4
        /*0050*/ 	.byte	0x02, 0x4c
        /*0052*/ 	.byte	0x01
	.zero		1


	//----- nvinfo : EIATTR_MERCURY_ISA_VERSION
	.align		4
        /*0054*/ 	.byte	0x03, 0x5f
        /*0056*/ 	.short	0x0101


	//----- nvinfo : EIATTR_VRC_CTA_INIT_COUNT
	.align		4
        /*0058*/ 	.byte	0x02, 0x4a
	.zero		1
	.zero		1


	//----- nvinfo : EIATTR_EXIT_INSTR_OFFSETS
	.align		4
        /*005c*/ 	.byte	0x04, 0x1c
        /*005e*/ 	.short	(.L_671 - .L_670)


	//   ....[0]....
.L_670:
        /*0060*/ 	.word	0x00000880


	//----- nvinfo : EIATTR_CBANK_PARAM_SIZE
	.align		4
.L_671:
        /*0064*/ 	.byte	0x03, 0x19
        /*0066*/ 	.short	0x0020


	//----- nvinfo : EIATTR_PARAM_CBANK
	.align		4
        /*0068*/ 	.byte	0x04, 0x0a
        /*006a*/ 	.short	(.L_673 - .L_672)
	.align		4
.L_672:
        /*006c*/ 	.word	index@(.nv.constant0.fused_nn_conv2d_add_nn_relu_3_kernel0)
        /*0070*/ 	.short	0x0380
        /*0072*/ 	.short	0x0020


	//----- nvinfo : EIATTR_SW_WAR
	.align		4
.L_673:
        /*0074*/ 	.byte	0x04, 0x36
        /*0076*/ 	.short	(.L_675 - .L_674)
.L_674:
        /*0078*/ 	.word	0x00000008
.L_675:


//--------------------- .nv.info.fused_nn_contrib_conv2d_winograd_without_weight_transform_add_nn_relu_2_kernel1 --------------------------
	.section	.nv.info.fused_nn_contrib_conv2d_winograd_without_weight_transform_add_nn_relu_2_kernel1,"",@"SHT_CUDA_INFO"
	.sectionflags	@""
	.align	4


	//----- nvinfo : EIATTR_CUDA_API_VERSION
	.align		4
        /*0000*/ 	.byte	0x04, 0x37
        /*0002*/ 	.short	(.L_677 - .L_676)
.L_676:
        /*0004*/ 	.word	0x00000082


	//----- nvinfo : EIATTR_KPARAM_INFO
	.align		4
.L_677:
        /*0008*/ 	.byte	0x04, 0x17
        /*000a*/ 	.short	(.L_679 - .L_678)
.L_678:
        /*000c*/ 	.word	0x00000000
        /*0010*/ 	.short	0x0002
        /*0012*/ 	.short	0x0010
        /*0014*/ 	.byte	0x00, 0xf5, 0x21, 0x00


	//----- nvinfo : EIATTR_KPARAM_INFO
	.align		4
.L_679:
        /*0018*/ 	.byte	0x04, 0x17
        /*001a*/ 	.short	(.L_681 - .L_680)
.L_680:
        /*001c*/ 	.word	0x00000000
        /*0020*/ 	.short	0x0001
        /*0022*/ 	.short	0x0008
        /*0024*/ 	.byte	0x00, 0xf5, 0x21, 0x00


	//----- nvinfo : EIATTR_KPARAM_INFO
	.align		4
.L_681:
        /*0028*/ 	.byte	0x04, 0x17
        /*002a*/ 	.short	(.L_683 - .L_682)
.L_682:
        /*002c*/ 	.word	0x00000000
        /*0030*/ 	.short	0x0000
        /*0032*/ 	.short	0x0000
        /*0034*/ 	.byte	0x00, 0xf5, 0x21, 0x00


	//----- nvinfo : EIATTR_SPARSE_MMA_MASK
	.align		4
.L_683:
        /*0038*/ 	.byte	0x03, 0x50
        /*003a*/ 	.short	0x0000


	//----- nvinfo : EIATTR_MAXREG_COUNT
	.align		4
        /*003c*/ 	.byte	0x03, 0x1b
        /*003e*/ 	.short	0x00ff


	//----- nvinfo : EIATTR_NUM_BARRIERS
	.align		4
        /*0040*/ 	.byte	0x02, 0x4c
        /*0042*/ 	.byte	0x01
	.zero		1


	//----- nvinfo : EIATTR_MERCURY_ISA_VERSION
	.align		4
        /*0044*/ 	.byte	0x03, 0x5f
        /*0046*/ 	.short	0x0101


	//----- nvinfo : EIATTR_VRC_CTA_INIT_COUNT
	.align		4
        /*0048*/ 	.byte	0x02, 0x4a
	.zero		1
	.zero		1


	//----- nvinfo : EIATTR_EXIT_INSTR_OFFSETS
	.align		4
        /*004c*/ 	.byte	0x04, 0x1c
        /*004e*/ 	.short	(.L_685 - .L_684)


	//   ....[0]....
.L_684:
        /*0050*/ 	.word	0x000013a0


	//----- nvinfo : EIATTR_CBANK_PARAM_SIZE
	.align		4
.L_685:
        /*0054*/ 	.byte	0x03, 0x19
        /*0056*/ 	.short	0x0018


	//----- nvinfo : EIATTR_PARAM_CBANK
	.align		4
        /*0058*/ 	.byte	0x04, 0x0a
        /*005a*/ 	.short	(.L_687 - .L_686)
	.align		4
.L_686:
        /*005c*/ 	.word	index@(.nv.constant0.fused_nn_contrib_conv2d_winograd_without_weight_transform_add_nn_relu_2_kernel1)
        /*0060*/ 	.short	0x0380
        /*0062*/ 	.short	0x0018


	//----- nvinfo : EIATTR_SW_WAR
	.align		4
.L_687:
        /*0064*/ 	.byte	0x04, 0x36
        /*0066*/ 	.short	(.L_689 - .L_688)
.L_688:
        /*0068*/ 	.word	0x00000008
.L_689:


//--------------------- .nv.info.fused_nn_contrib_conv2d_winograd_without_weight_transform_add_nn_relu_kernel1 --------------------------
	.section	.nv.info.fused_nn_contrib_conv2d_winograd_without_weight_transform_add_nn_relu_kernel1,"",@"SHT_CUDA_INFO"
	.sectionflags	@""
	.align	4


	//----- nvinfo : EIATTR_CUDA_API_VERSION
	.align		4
        /*0000*/ 	.byte	0x04, 0x37
        /*0002*/ 	.short	(.L_691 - .L_690)
.L_690:
        /*0004*/ 	.word	0x00000082


	//----- nvinfo : EIATTR_KPARAM_INFO
	.align		4
.L_691:
        /*0008*/ 	.byte	0x04, 0x17
        /*000a*/ 	.short	(.L_693 - .L_692)
.L_692:
        /*000c*/ 	.word	0x00000000
        /*0010*/ 	.short	0x0002
        /*0012*/ 	.short	0x0010
        /*0014*/ 	.byte	0x00, 0xf5, 0x21, 0x00


	//----- nvinfo : EIATTR_KPARAM_INFO
	.align		4
.L_693:
        /*0018*/ 	.byte	0x04, 0x17
        /*001a*/ 	.short	(.L_695 - .L_694)
.L_694:
        /*001c*/ 	.word	0x00000000
        /*0020*/ 	.short	0x0001
        /*0022*/ 	.short	0x0008
        /*0024*/ 	.byte	0x00, 0xf5, 0x21, 0x00


	//----- nvinfo : EIATTR_KPARAM_INFO
	.align		4
.L_695:
        /*0028*/ 	.byte	0x04, 0x17
        /*002a*/ 	.short	(.L_697 - .L_696)
.L_696:
        /*002c*/ 	.word	0x00000000
        /*0030*/ 	.short	0x0000
        /*0032*/ 	.short	0x0000
        /*0034*/ 	.byte	0x00, 0xf5, 0x21, 0x00


	//----- nvinfo : EIATTR_SPARSE_MMA_MASK
	.align		4
.L_697:
        /*0038*/ 	.byte	0x03, 0x50
        /*003a*/ 	.short	0x0000


	//----- nvinfo : EIATTR_MAXREG_COUNT
	.align		4
        /*003c*/ 	.byte	0x03, 0x1b
        /*003e*/ 	.short	0x00ff


	//----- nvinfo : EIATTR_NUM_BARRIERS
	.align		4
        /*0040*/ 	.byte	0x02, 0x4c
        /*0042*/ 	.byte	0x01
	.zero		1


	//----- nvinfo : EIATTR_MERCURY_ISA_VERSION
	.align		4
        /*0044*/ 	.byte	0x03, 0x5f
        /*0046*/ 	.short	0x0101


	//----- nvinfo : EIATTR_VRC_CTA_INIT_COUNT
	.align		4
        /*0048*/ 	.byte	0x02, 0x4a
	.zero		1
	.zero		1


	//----- nvinfo : EIATTR_EXIT_INSTR_OFFSETS
	.align		4
        /*004c*/ 	.byte	0x04, 0x1c
        /*004e*/ 	.short	(.L_699 - .L_698)


	//   ....[0]....
.L_698:
        /*0050*/ 	.word	0x00000ea0


	//----- nvinfo : EIATTR_CBANK_PARAM_SIZE
	.align		4
.L_699:
        /*0054*/ 	.byte	0x03, 0x19
        /*0056*/ 	.short	0x0018


	//----- nvinfo : EIATTR_PARAM_CBANK
	.align		4
        /*0058*/ 	.byte	0x04, 0x0a
        /*005a*/ 	.short	(.L_701 - .L_700)
	.align		4
.L_700:
        /*005c*/ 	.word	index@(.nv.constant0.fused_nn_contrib_conv2d_winograd_without_weight_transform_add_nn_relu_kernel1)
        /*0060*/ 	.short	0x0380
        /*0062*/ 	.short	0x0018


	//----- nvinfo : EIATTR_SW_WAR
	.align		4
.L_701:
        /*0064*/ 	.byte	0x04, 0x36
        /*0066*/ 	.short	(.L_703 - .L_702)
.L_702:
        /*0068*/ 	.word	0x00000008
.L_703:


//--------------------- .nv.info.fused_nn_contrib_conv2d_winograd_without_weight_transform_add_nn_relu_2_kernel0 --------------------------
	.section	.nv.info.fused_nn_contrib_conv2d_winograd_without_weight_transform_add_nn_relu_2_kernel0,"",@"SHT_CUDA_INFO"
	.sectionflags	@""
	.align	4


	//----- nvinfo : EIATTR_CUDA_API_VERSION
	.align		4
        /*0000*/ 	.byte	0x04, 0x37
        /*0002*/ 	.short	(.L_705 - .L_704)
.L_704:
        /*0004*/ 	.word	0x00000082


	//----- nvinfo : EIATTR_KPARAM_INFO
	.align		4
.L_705:
        /*0008*/ 	.byte	0x04, 0x17
        /*000a*/ 	.short	(.L_707 - .L_706)
.L_706:
        /*000c*/ 	.word	0x00000000
        /*0010*/ 	.short	0x0001
        /*0012*/ 	.short	0x0008
        /*0014*/ 	.byte	0x00, 0xf5, 0x21, 0x00


	//----- nvinfo : EIATTR_KPARAM_INFO
	.align		4
.L_707:
        /*0018*/ 	.byte	0x04, 0x17
        /*001a*/ 	.short	(.L_709 - .L_708)
.L_708:
        /*001c*/ 	.word	0x00000000
        /*0020*/ 	.short	0x0000
        /*0022*/ 	.short	0x0000
        /*0024*/ 	.byte	0x00, 0xf5, 0x21, 0x00


	//----- nvinfo : EIATTR_SPARSE_MMA_MASK
	.align		4
.L_709:
        /*0028*/ 	.byte	0x03, 0x50
        /*002a*/ 	.short	0x0000


	//----- nvinfo : EIATTR_MAXREG_COUNT
	.align		4
        /*002c*/ 	.byte	0x03, 0x1b
        /*002e*/ 	.short	0x00ff


	//----- nvinfo : EIATTR_MERCURY_ISA_VERSION
	.align		4
        /*0030*/ 	.byte	0x03, 0x5f
        /*0032*/ 	.short	0x0101


	//----- nvinfo : EIATTR_VRC_CTA_INIT_COUNT
	.align		4
        /*0034*/ 	.byte	0x02, 0x4a
	.zero		1
	.zero		1


	//----- nvinfo : EIATTR_EXIT_INSTR_OFFSETS
	.align		4
        /*0038*/ 	.byte	0x04, 0x1c
        /*003a*/ 	.short	(.L_711 - .L_710)


	//   ....[0]....
.L_710:
        /*003c*/ 	.word	0x00000780


	//----- nvinfo : EIATTR_CBANK_PARAM_SIZE
	.align		4
.L_711:
        /*0040*/ 	.byte	0x03, 0x19
        /*0042*/ 	.short	0x0010


	//----- nvinfo : EIATTR_PARAM_CBANK
	.align		4
        /*0044*/ 	.byte	0x04, 0x0a
        /*0046*/ 	.short	(.L_713 - .L_712)
	.align		4
.L_712:
        /*0048*/ 	.word	index@(.nv.constant0.fused_nn_contrib_conv2d_winograd_without_weight_transform_add_nn_relu_2_kernel0)
        /*004c*/ 	.short	0x0380
        /*004e*/ 	.short	0x0010


	//----- nvinfo : EIATTR_SW_WAR
	.align		4
.L_713:
        /*0050*/ 	.byte	0x04, 0x36
        /*0052*/ 	.short	(.L_715 - .L_714)
.L_714:
        /*0054*/ 	.word	0x00000008
.L_715:


//--------------------- .nv.info.fused_nn_contrib_conv2d_winograd_without_weight_transform_add_nn_relu_kernel2 --------------------------
	.section	.nv.info.fused_nn_contrib_conv2d_winograd_without_weight_transform_add_nn_relu_kernel2,"",@"SHT_CUDA_INFO"
	.sectionflags	@""
	.align	4


	//----- nvinfo : EIATTR_CUDA_API_VERSION
	.align		4
        /*0000*/ 	.byte	0x04, 0x37
        /*0002*/ 	.short	(.L_717 - .L_716)
.L_716:
        /*0004*/ 	.word	0x00000082


	//----- nvinfo : EIATTR_KPARAM_INFO
	.align		4
.L_717:
        /*0008*/ 	.byte	0x04, 0x17
        /*000a*/ 	.short	(.L_719 - .L_718)
.L_718:
        /*000c*/ 	.word	0x00000000
        /*0010*/ 	.short	0x0002
        /*0012*/ 	.short	0x0010
        /*0014*/ 	.byte	0x00, 0xf5, 0x21, 0x00


	//----- nvinfo : EIATTR_KPARAM_INFO
	.align		4
.L_719:
        /*0018*/ 	.byte	0x04, 0x17
        /*001a*/ 	.short	(.L_721 - .L_720)
.L_720:
        /*001c*/ 	.word	0x00000000
        /*0020*/ 	.short	0x0001
        /*0022*/ 	.short	0x0008
        /*0024*/ 	.byte	0x00, 0xf5, 0x21, 0x00


	//----- nvinfo : EIATTR_KPARAM_INFO
	.align		4
.L_721:
        /*0028*/ 	.byte	0x04, 0x17
        /*002a*/ 	.short	(.L_723 - .L_722)
.L_722:
        /*002c*/ 	.word	0x00000000
        /*0030*/ 	.short	0x0000
        /*0032*/ 	.short	0x0000
        /*0034*/ 	.byte	0x00, 0xf5, 0x21, 0x00


	//----- nvinfo : EIATTR_SPARSE_MMA_MASK
	.align		4
.L_723:
        /*0038*/ 	.byte	0x03, 0x50
        /*003a*/ 	.short	0x0000


	//----- nvinfo : EIATTR_MAXREG_COUNT
	.align		4
        /*003c*/ 	.byte	0x03, 0x1b
        /*003e*/ 	.short	0x00ff


	//----- nvinfo : EIATTR_MERCURY_ISA_VERSION
	.align		4
        /*0040*/ 	.byte	0x03, 0x5f
        /*0042*/ 	.short	0x0101


	//----- nvinfo : EIATTR_VRC_CTA_INIT_COUNT
	.align		4
        /*0044*/ 	.byte	0x02, 0x4a
	.zero		1
	.zero		1


	//----- nvinfo : EIATTR_EXIT_INSTR_OFFSETS
	.align		4
        /*0048*/ 	.byte	0x04, 0x1c
        /*004a*/ 	.short	(.L_725 - .L_724)


	//   ....[0]....
.L_724:
        /*004c*/ 	.word	0x000004e0


	//   ....[1]....
        /*0050*/ 	.word	0x00000540


	//   ....[2]....
        /*0054*/ 	.word	0x00000580


	//----- nvinfo : EIATTR_CBANK_PARAM_SIZE
	.align		4
.L_725:
        /*0058*/ 	.byte	0x03, 0x19
        /*005a*/ 	.short	0x0018


	//----- nvinfo : EIATTR_PARAM_CBANK
	.align		4
        /*005c*/ 	.byte	0x04, 0x0a
        /*005e*/ 	.short	(.L_727 - .L_726)
	.align		4
.L_726:
        /*0060*/ 	.word	index@(.nv.constant0.fused_nn_contrib_conv2d_winograd_without_weight_transform_add_nn_relu_kernel2)
        /*0064*/ 	.short	0x0380
        /*0066*/ 	.short	0x0018


	//----- nvinfo : EIATTR_SW_WAR
	.align		4
.L_727:
        /*0068*/ 	.byte	0x04, 0x36
        /*006a*/ 	.short	(.L_729 - .L_728)
.L_728:
        /*006c*/ 	.word	0x00000008
.L_729:


//--------------------- .nv.info.fused_nn_conv2d_add_nn_relu_kernel0 --------------------------
	.section	.nv.info.fused_nn_conv2d_add_nn_relu_kernel0,"",@"SHT_CUDA_INFO"
	.sectionflags	@""
	.align	4


	//----- nvinfo : EIATTR_CUDA_API_VERSION
	.align		4
        /*0000*/ 	.byte	0x04, 0x37
        /*0002*/ 	.short	(.L_731 - .L_730)
.L_730:
        /*0004*/ 	.word	0x00000082


	//----- nvinfo : EIATTR_KPARAM_INFO
	.align		4
.L_731:
        /*0008*/ 	.byte	0x04, 0x17
        /*000a*/ 	.short	(.L_733 - .L_732)
.L_732:
        /*000c*/ 	.word	0x00000000
        /*0010*/ 	.short	0x0003
        /*0012*/ 	.short	0x0018
        /*0014*/ 	.byte	0x00, 0xf5, 0x21, 0x00


	//----- nvinfo : EIATTR_KPARAM_INFO
	.align		4
.L_733:
        /*0018*/ 	.byte	0x04, 0x17
        /*001a*/ 	.short	(.L_735 - .L_734)
.L_734:
        /*001c*/ 	.word	0x00000000
        /*0020*/ 	.short	0x0002
        /*0022*/ 	.short	0x0010
        /*0024*/ 	.byte	0x00, 0xf5, 0x21, 0x00


	//----- nvinfo : EIATTR_KPARAM_INFO
	.align		4
.L_735:
        /*0028*/ 	.byte	0x04, 0x17
        /*002a*/ 	.short	(.L_737 - .L_736)
.L_736:
        /*002c*/ 	.word	0x00000000
        /*0030*/ 	.short	0x0001
        /*0032*/ 	.short	0x0008
        /*0034*/ 	.byte	0x00, 0xf5, 0x21, 0x00


	//----- nvinfo : EIATTR_KPARAM_INFO
	.align		4
.L_737:
        /*0038*/ 	.byte	0x04, 0x17
        /*003a*/ 	.short	(.L_739 - .L_738)
.L_738:
        /*003c*/ 	.word	0x00000000
        /*0040*/ 	.short	0x0000
        /*0042*/ 	.short	0x0000
        /*0044*/ 	.byte	0x00, 0xf5, 0x21, 0x00


	//----- nvinfo : EIATTR_SPARSE_MMA_MASK
	.align		4
.L_739:
        /*0048*/ 	.byte	0x03, 0x50
        /*004a*/ 	.short	0x0000


	//----- nvinfo : EIATTR_MAXREG_COUNT
	.align		4
        /*004c*/ 	.byte	0x03, 0x1b
        /*004e*/ 	.short	0x00ff


	//----- nvinfo : EIATTR_NUM_BARRIERS
	.align		4
        /*0050*/ 	.byte	0x02, 0x4c
        /*0052*/ 	.byte	0x01
	.zero		1


	//----- nvinfo : EIATTR_MERCURY_ISA_VERSION
	.align		4
        /*0054*/ 	.byte	0x03, 0x5f
        /*0056*/ 	.short	0x0101


	//----- nvinfo : EIATTR_VRC_CTA_INIT_COUNT
	.align		4
        /*0058*/ 	.byte	0x02, 0x4a
	.zero		1
	.zero		1


	//----- nvinfo : EIATTR_EXIT_INSTR_OFFSETS
	.align		4
        /*005c*/ 	.byte	0x04, 0x1c
        /*005e*/ 	.short	(.L_741 - .L_740)


	//   ....[0]....
.L_740:
        /*0060*/ 	.word	0x00000870


	//----- nvinfo : EIATTR_CBANK_PARAM_SIZE
	.align		4
.L_741:
        /*0064*/ 	.byte	0x03, 0x19
        /*0066*/ 	.short	0x0020


	//----- nvinfo : EIATTR_PARAM_CBANK
	.align		4
        /*0068*/ 	.byte	0x04, 0x0a
        /*006a*/ 	.short	(.L_743 - .L_742)
	.align		4
.L_742:
        /*006c*/ 	.word	index@(.nv.constant0.fused_nn_conv2d_add_nn_relu_kernel0)
        /*0070*/ 	.short	0x0380
        /*0072*/ 	.short	0x0020


	//----- nvinfo : EIATTR_SW_WAR
	.align		4
.L_743:
        /*0074*/ 	.byte	0x04, 0x36
        /*0076*/ 	.short	(.L_745 - .L_744)
.L_744:
        /*0078*/ 	.word	0x00000008
.L_745:


//--------------------- .nv.info.fused_mean_kernel0 --------------------------
	.section	.nv.info.fused_mean_kernel0,"",@"SHT_CUDA_INFO"
	.sectionflags	@""
	.align	4


	//----- nvinfo : EIATTR_CUDA_API_VERSION
	.align		4
        /*0000*/ 	.byte	0x04, 0x37
        /*0002*/ 	.short	(.L_747 - .L_746)
.L_746:
        /*0004*/ 	.word	0x00000082


	//----- nvinfo : EIATTR_KPARAM_INFO
	.align		4
.L_747:
        /*0008*/ 	.byte	0x04, 0x17
        /*000a*/ 	.short	(.L_749 - .L_748)
.L_748:
        /*000c*/ 	.word	0x00000000
        /*0010*/ 	.short	0x0001
        /*0012*/ 	.short	0x0008
        /*0014*/ 	.byte	0x00, 0xf5, 0x21, 0x00


	//----- nvinfo : EIATTR_KPARAM_INFO
	.align		4
.L_749:
        /*0018*/ 	.byte	0x04, 0x17
        /*001a*/ 	.short	(.L_751 - .L_750)
.L_750:
        /*001c*/ 	.word	0x00000000
        /*0020*/ 	.short	0x0000
        /*0022*/ 	.short	0x0000
        /*0024*/ 	.byte	0x00, 0xf5, 0x21, 0x00


	//----- nvinfo : EIATTR_SPARSE_MMA_MASK
	.align		4
.L_751:
        /*0028*/ 	.byte	0x03, 0x50
        /*002a*/ 	.short	0x0000


	//----- nvinfo : EIATTR_MAXREG_COUNT
	.align		4
        /*002c*/ 	.byte	0x03, 0x1b
        /*002e*/ 	.short	0x00ff


	//----- nvinfo : EIATTR_MERCURY_ISA_VERSION
	.align		4
        /*0030*/ 	.byte	0x03, 0x5f
        /*0032*/ 	.short	0x0101


	//----- nvinfo : EIATTR_COOP_GROUP_MASK_REGIDS
	.align		4
        /*0034*/ 	.byte	0x04, 0x29
        /*0036*/ 	.short	(.L_753 - .L_752)


	//   ....[0]....
.L_752:
        /*0038*/ 	.word	0x05000007


	//   ....[1]....
        /*003c*/ 	.word	0x05000007


	//   ....[2]....
        /*0040*/ 	.word	0x05000007


	//   ....[3]....
        /*0044*/ 	.word	0x05000007


	//   ....[4]....
        /*0048*/ 	.word	0x05000007


	//   ....[5]....
        /*004c*/ 	.word	0x05000007


	//----- nvinfo : EIATTR_COOP_GROUP_INSTR_OFFSETS
	.align		4
.L_753:
        /*0050*/ 	.byte	0x04, 0x28
        /*0052*/ 	.short	(.L_755 - .L_754)


	//   ....[0]....
.L_754:
        /*0054*/ 	.word	0x00000120


	//   ....[1]....
        /*0058*/ 	.word	0x00000140


	//   ....[2]....
        /*005c*/ 	.word	0x00000160


	//   ....[3]....
        /*0060*/ 	.word	0x00000180


	//   ....[4]....
        /*0064*/ 	.word	0x000001a0


	//   ....[5]....
        /*0068*/ 	.word	0x000001c0


	//----- nvinfo : EIATTR_VRC_CTA_INIT_COUNT
	.align		4
.L_755:
        /*006c*/ 	.byte	0x02, 0x4a
	.zero		1
	.zero		1


	//----- nvinfo : EIATTR_EXIT_INSTR_OFFSETS
	.align		4
        /*0070*/ 	.byte	0x04, 0x1c
        /*0072*/ 	.short	(.L_757 - .L_756)


	//   ....[0]....
.L_756:
        /*0074*/ 	.word	0x000001d0


	//   ....[1]....
        /*0078*/ 	.word	0x00000220


	//----- nvinfo : EIATTR_CBANK_PARAM_SIZE
	.align		4
.L_757:
        /*007c*/ 	.byte	0x03, 0x19
        /*007e*/ 	.short	0x0010


	//----- nvinfo : EIATTR_PARAM_CBANK
	.align		4
        /*0080*/ 	.byte	0x04, 0x0a
        /*0082*/ 	.short	(.L_759 - .L_758)
	.align		4
.L_758:
        /*0084*/ 	.word	index@(.nv.constant0.fused_mean_kernel0)
        /*0088*/ 	.short	0x0380
        /*008a*/ 	.short	0x0010


	//----- nvinfo : EIATTR_SW_WAR
	.align		4
.L_759:
        /*008c*/ 	.byte	0x04, 0x36
        /*008e*/ 	.short	(.L_761 - .L_760)
.L_760:
        /*0090*/ 	.word	0x00000008
.L_761:


//--------------------- .nv.info.fused_nn_conv2d_add_nn_relu_9_kernel0 --------------------------
	.section	.nv.info.fused_nn_conv2d_add_nn_relu_9_kernel0,"",@"SHT_CUDA_INFO"
	.sectionflags	@""
	.align	4


	//----- nvinfo : EIATTR_CUDA_API_VERSION
	.align		4
        /*0000*/ 	.byte	0x04, 0x37
        /*0002*/ 	.short	(.L_763 - .L_762)
.L_762:
        /*0004*/ 	.word	0x00000082


	//----- nvinfo : EIATTR_KPARAM_INFO
	.align		4
.L_763:
        /*0008*/ 	.byte	0x04, 0x17
        /*000a*/ 	.short	(.L_765 - .L_764)
.L_764:
        /*000c*/ 	.word	0x00000000
        /*0010*/ 	.short	0x0003
        /*0012*/ 	.short	0x0018
        /*0014*/ 	.byte	0x00, 0xf5, 0x21, 0x00


	//----- nvinfo : EIATTR_KPARAM_INFO
	.align		4
.L_765:
        /*0018*/ 	.byte	0x04, 0x17
        /*001a*/ 	.short	(.L_767 - .L_766)
.L_766:
        /*001c*/ 	.word	0x00000000
        /*0020*/ 	.short	0x0002
        /*0022*/ 	.short	0x0010
        /*0024*/ 	.byte	0x00, 0xf5, 0x21, 0x00


	//----- nvinfo : EIATTR_KPARAM_INFO
	.align		4
.L_767:
        /*0028*/ 	.byte	0x04, 0x17
        /*002a*/ 	.short	(.L_769 - .L_768)
.L_768:
        /*002c*/ 	.word	0x00000000
        /*0030*/ 	.short	0x0001
        /*0032*/ 	.short	0x0008
        /*0034*/ 	.byte	0x00, 0xf5, 0x21, 0x00


	//----- nvinfo : EIATTR_KPARAM_INFO
	.align		4
.L_769:
        /*0038*/ 	.byte	0x04, 0x17
        /*003a*/ 	.short	(.L_771 - .L_770)
.L_770:
        /*003c*/ 	.word	0x00000000
        /*0040*/ 	.short	0x0000
        /*0042*/ 	.short	0x0000
        /*0044*/ 	.byte	0x00, 0xf5, 0x21, 0x00


	//----- nvinfo : EIATTR_SPARSE_MMA_MASK
	.align		4
.L_771:
        /*0048*/ 	.byte	0x03, 0x50
        /*004a*/ 	.short	0x0000


	//----- nvinfo : EIATTR_MAXREG_COUNT
	.align		4
        /*004c*/ 	.byte	0x03, 0x1b
        /*004e*/ 	.short	0x00ff


	//----- nvinfo : EIATTR_NUM_BARRIERS
	.align		4
        /*0050*/ 	.byte	0x02, 0x4c
        /*0052*/ 	.byte	0x01
	.zero		1


	//----- nvinfo : EIATTR_MERCURY_ISA_VERSION
	.align		4
        /*0054*/ 	.byte	0x03, 0x5f
        /*0056*/ 	.short	0x0101


	//----- nvinfo : EIATTR_VRC_CTA_INIT_COUNT
	.align		4
        /*0058*/ 	.byte	0x02, 0x4a
	.zero		1
	.zero		1


	//----- nvinfo : EIATTR_EXIT_INSTR_OFFSETS
	.align		4
        /*005c*/ 	.byte	0x04, 0x1c
        /*005e*/ 	.short	(.L_773 - .L_772)


	//   ....[0]....
.L_772:
        /*0060*/ 	.word	0x00001600


	//----- nvinfo : EIATTR_CBANK_PARAM_SIZE
	.align		4
.L_773:
        /*0064*/ 	.byte	0x03, 0x19
        /*0066*/ 	.short	0x0020


	//----- nvinfo : EIATTR_PARAM_CBANK
	.align		4
        /*0068*/ 	.byte	0x04, 0x0a
        /*006a*/ 	.short	(.L_775 - .L_774)
	.align		4
.L_774:
        /*006c*/ 	.word	index@(.nv.constant0.fused_nn_conv2d_add_nn_relu_9_kernel0)
        /*0070*/ 	.short	0x0380
        /*0072*/ 	.short	0x0020


	//----- nvinfo : EIATTR_SW_WAR
	.align		4
.L_775:
        /*0074*/ 	.byte	0x04, 0x36
        /*0076*/ 	.short	(.L_777 - .L_776)
.L_776:
        /*0078*/ 	.word	0x00000008
.L_777:


//--------------------- .nv.info.fused_nn_conv2d_add_nn_relu_5_kernel0 --------------------------
	.section	.nv.info.fused_nn_conv2d_add_nn_relu_5_kernel0,"",@"SHT_CUDA_INFO"
	.sectionflags	@""
	.align	4


	//----- nvinfo : EIATTR_CUDA_API_VERSION
	.align		4
        /*0000*/ 	.byte	0x04, 0x37
        /*0002*/ 	.short	(.L_779 - .L_778)
.L_778:
        /*0004*/ 	.word	0x00000082


	//----- nvinfo : EIATTR_KPARAM_INFO
	.align		4
.L_779:
        /*0008*/ 	.byte	0x04, 0x17
        /*000a*/ 	.short	(.L_781 - .L_780)
.L_780:
        /*000c*/ 	.word	0x00000000
        /*0010*/ 	.short	0x0003
        /*0012*/ 	.short	0x0018
        /*0014*/ 	.byte	0x00, 0xf5, 0x21, 0x00


	//----- nvinfo : EIATTR_KPARAM_INFO
	.align		4
.L_781:
        /*0018*/ 	.byte	0x04, 0x17
        /*001a*/ 	.short	(.L_783 - .L_782)
.L_782:
        /*001c*/ 	.word	0x00000000
        /*0020*/ 	.short	0x0002
        /*0022*/ 	.short	0x0010
        /*0024*/ 	.byte	0x00, 0xf5, 0x21, 0x00


	//----- nvinfo : EIATTR_KPARAM_INFO
	.align		4
.L_783:
        /*0028*/ 	.byte	0x04, 0x17
        /*002a*/ 	.short	(.L_785 - .L_784)
.L_784:
        /*002c*/ 	.word	0x00000000
        /*0030*/ 	.short	0x0001
        /*0032*/ 	.short	0x0008
        /*0034*/ 	.byte	0x00, 0xf5, 0x21, 0x00


	//----- nvinfo : EIATTR_KPARAM_INFO
	.align		4
.L_785:
        /*0038*/ 	.byte	0x04, 0x17
        /*003a*/ 	.short	(.L_787 - .L_786)
.L_786:
        /*003c*/ 	.word	0x00000000
        /*0040*/ 	.short	0x0000
        /*0042*/ 	.short	0x0000
        /*0044*/ 	.byte	0x00, 0xf5, 0x21, 0x00


	//----- nvinfo : EIATTR_SPARSE_MMA_MASK
	.align		4
.L_787:
        /*0048*/ 	.byte	0x03, 0x50
        /*004a*/ 	.short	0x0000


	//----- nvinfo : EIATTR_MAXREG_COUNT
	.align		4
        /*004c*/ 	.byte	0x03, 0x1b
        /*004e*/ 	.short	0x00ff


	//----- nvinfo : EIATTR_NUM_BARRIERS
	.align		4
        /*0050*/ 	.byte	0x02, 0x4c
        /*0052*/ 	.byte	0x01
	.zero		1


	//----- nvinfo : EIATTR_MERCURY_ISA_VERSION
	.align		4
        /*0054*/ 	.byte	0x03, 0x5f
        /*0056*/ 	.short	0x0101


	//----- nvinfo : EIATTR_VRC_CTA_INIT_COUNT
	.align		4
        /*0058*/ 	.byte	0x02, 0x4a
	.zero		1
	.zero		1


	//----- nvinfo : EIATTR_EXIT_INSTR_OFFSETS
	.align		4
        /*005c*/ 	.byte	0x04, 0x1c
        /*005e*/ 	.short	(.L_789 - .L_788)


	//   ....[0]....
.L_788:
        /*0060*/ 	.word	0x00001ad0


	//----- nvinfo : EIATTR_CBANK_PARAM_SIZE
	.align		4
.L_789:
        /*0064*/ 	.byte	0x03, 0x19
        /*0066*/ 	.short	0x0020


	//----- nvinfo : EIATTR_PARAM_CBANK
	.align		4
        /*0068*/ 	.byte	0x04, 0x0a
        /*006a*/ 	.short	(.L_791 - .L_790)
	.align		4
.L_790:
        /*006c*/ 	.word	index@(.nv.constant0.fused_nn_conv2d_add_nn_relu_5_kernel0)
        /*0070*/ 	.short	0x0380
        /*0072*/ 	.short	0x0020


	//----- nvinfo : EIATTR_SW_WAR
	.align		4
.L_791:
        /*0074*/ 	.byte	0x04, 0x36
        /*0076*/ 	.short	(.L_793 - .L_792)
.L_792:
        /*0078*/ 	.word	0x00000008
.L_793:


//--------------------- .nv.info.fused_max_kernel0 --------------------------
	.section	.nv.info.fused_max_kernel0,"",@"SHT_CUDA_INFO"
	.sectionflags	@""
	.align	4


	//----- nvinfo : EIATTR_CUDA_API_VERSION
	.align		4
        /*0000*/ 	.byte	0x04, 0x37
        /*0002*/ 	.short	(.L_795 - .L_794)
.L_794:
        /*0004*/ 	.word	0x00000082


	//----- nvinfo : EIATTR_KPARAM_INFO
	.align		4
.L_795:
        /*0008*/ 	.byte	0x04, 0x17
        /*000a*/ 	.short	(.L_797 - .L_796)
.L_796:
        /*000c*/ 	.word	0x00000000
        /*0010*/ 	.short	0x0001
        /*0012*/ 	.short	0x0008
        /*0014*/ 	.byte	0x00, 0xf5, 0x21, 0x00


	//----- nvinfo : EIATTR_KPARAM_INFO
	.align		4
.L_797:
        /*0018*/ 	.byte	0x04, 0x17
        /*001a*/ 	.short	(.L_799 - .L_798)
.L_798:
        /*001c*/ 	.word	0x00000000
        /*0020*/ 	.short	0x0000
        /*0022*/ 	.short	0x0000
        /*0024*/ 	.byte	0x00, 0xf5, 0x21, 0x00


	//----- nvinfo : EIATTR_SPARSE_MMA_MASK
	.align		4
.L_799:
        /*0028*/ 	.byte	0x03, 0x50
        /*002a*/ 	.short	0x0000


	//----- nvinfo : EIATTR_MAXREG_COUNT
	.align		4
        /*002c*/ 	.byte	0x03, 0x1b
        /*002e*/ 	.short	0x00ff


	//----- nvinfo : EIATTR_MERCURY_ISA_VERSION
	.align		4
        /*0030*/ 	.byte	0x03, 0x5f
        /*0032*/ 	.short	0x0101


	//----- nvinfo : EIATTR_COOP_GROUP_MASK_REGIDS
	.align		4
        /*0034*/ 	.byte	0x04, 0x29
        /*0036*/ 	.short	(.L_801 - .L_800)


	//   ....[0]....
.L_800:
        /*0038*/ 	.word	0x05000006


	//   ....[1]....
        /*003c*/ 	.word	0x05000006


	//   ....[2]....
        /*0040*/ 	.word	0x05000006


	//   ....[3]....
        /*0044*/ 	.word	0x05000006


	//   ....[4]....
        /*0048*/ 	.word	0x05000006


	//   ....[5]....
        /*004c*/ 	.word	0x05000006


	//----- nvinfo : EIATTR_COOP_GROUP_INSTR_OFFSETS
	.align		4
.L_801:
        /*0050*/ 	.byte	0x04, 0x28
        /*0052*/ 	.short	(.L_803 - .L_802)


	//   ....[0]....
.L_802:
        /*0054*/ 	.word	0x00000880


	//   ....[1]....
        /*0058*/ 	.word	0x000008a0


	//   ....[2]....
        /*005c*/ 	.word	0x000008c0


	//   ....[3]....
        /*0060*/ 	.word	0x000008e0


	//   ....[4]....
        /*0064*/ 	.word	0x00000910


	//   ....[5]....
        /*0068*/ 	.word	0x00000930


	//----- nvinfo : EIATTR_VRC_CTA_INIT_COUNT
	.align		4
.L_803:
        /*006c*/ 	.byte	0x02, 0x4a
	.zero		1
	.zero		1


	//----- nvinfo : EIATTR_EXIT_INSTR_OFFSETS
	.align		4
        /*0070*/ 	.byte	0x04, 0x1c
        /*0072*/ 	.short	(.L_805 - .L_804)


	//   ....[0]....
.L_804:
        /*0074*/ 	.word	0x00000940


	//   ....[1]....
        /*0078*/ 	.word	0x00000980


	//----- nvinfo : EIATTR_CBANK_PARAM_SIZE
	.align		4
.L_805:
        /*007c*/ 	.byte	0x03, 0x19
        /*007e*/ 	.short	0x0010


	//----- nvinfo : EIATTR_PARAM_CBANK
	.align		4
        /*0080*/ 	.byte	0x04, 0x0a
        /*0082*/ 	.short	(.L_807 - .L_806)
	.align		4
.L_806:
        /*0084*/ 	.word	index@(.nv.constant0.fused_max_kernel0)
        /*0088*/ 	.short	0x0380
        /*008a*/ 	.short	0x0010


	//----- nvinfo : EIATTR_SW_WAR
	.align		4
.L_807:
        /*008c*/ 	.byte	0x04, 0x36
        /*008e*/ 	.short	(.L_809 - .L_808)
.L_808:
        /*0090*/ 	.word	0x00000008
.L_809:


//--------------------- .nv.info.fused_nn_conv2d_add_nn_relu_6_kernel0 --------------------------
	.section	.nv.info.fused_nn_conv2d_add_nn_relu_6_kernel0,"",@"SHT_CUDA_INFO"
	.sectionflags	@""
	.align	4


	//----- nvinfo : EIATTR_CUDA_API_VERSION
	.align		4
        /*0000*/ 	.byte	0x04, 0x37
        /*0002*/ 	.short	(.L_811 - .L_810)
.L_810:
        /*0004*/ 	.word	0x00000082


	//----- nvinfo : EIATTR_KPARAM_INFO
	.align		4
.L_811:
        /*0008*/ 	.byte	0x04, 0x17
        /*000a*/ 	.short	(.L_813 - .L_812)
.L_812:
        /*000c*/ 	.word	0x00000000
        /*0010*/ 	.short	0x0003
        /*0012*/ 	.short	0x0018
        /*0014*/ 	.byte	0x00, 0xf5, 0x21, 0x00


	//----- nvinfo : EIATTR_KPARAM_INFO
	.align		4
.L_813:
        /*0018*/ 	.byte	0x04, 0x17
        /*001a*/ 	.short	(.L_815 - .L_814)
.L_814:
        /*001c*/ 	.word	0x00000000
        /*0020*/ 	.short	0x0002
        /*0022*/ 	.short	0x0010
        /*0024*/ 	.byte	0x00, 0xf5, 0x21, 0x00


	//----- nvinfo : EIATTR_KPARAM_INFO
	.align		4
.L_815:
        /*0028*/ 	.byte	0x04, 0x17
        /*002a*/ 	.short	(.L_817 - .L_816)
.L_816:
        /*002c*/ 	.word	0x00000000
        /*0030*/ 	.short	0x0001
        /*0032*/ 	.short	0x0008
        /*0034*/ 	.byte	0x00, 0xf5, 0x21, 0x00


	//----- nvinfo : EIATTR_KPARAM_INFO
	.align		4
.L_817:
        /*0038*/ 	.byte	0x04, 0x17
        /*003a*/ 	.short	(.L_819 - .L_818)
.L_818:
        /*003c*/ 	.word	0x00000000
        /*0040*/ 	.short	0x0000
        /*0042*/ 	.short	0x0000
        /*0044*/ 	.byte	0x00, 0xf5, 0x21, 0x00


	//----- nvinfo : EIATTR_SPARSE_MMA_MASK
	.align		4
.L_819:
        /*0048*/ 	.byte	0x03, 0x50
        /*004a*/ 	.short	0x0000


	//----- nvinfo : EIATTR_MAXREG_COUNT
	.align		4
        /*004c*/ 	.byte	0x03, 0x1b
        /*004e*/ 	.short	0x00ff


	//----- nvinfo : EIATTR_NUM_BARRIERS
	.align		4
        /*0050*/ 	.byte	0x02, 0x4c
        /*0052*/ 	.byte	0x01
	.zero		1


	//----- nvinfo : EIATTR_MERCURY_ISA_VERSION
	.align		4
        /*0054*/ 	.byte	0x03, 0x5f
        /*0056*/ 	.short	0x0101


	//----- nvinfo : EIATTR_VRC_CTA_INIT_COUNT
	.align		4
        /*0058*/ 	.byte	0x02, 0x4a
	.zero		1
	.zero		1


	//----- nvinfo : EIATTR_EXIT_INSTR_OFFSETS
	.align		4
        /*005c*/ 	.byte	0x04, 0x1c
        /*005e*/ 	.short	(.L_821 - .L_820)


	//   ....[0]....
.L_820:
        /*0060*/ 	.word	0x00000830


	//----- nvinfo : EIATTR_CBANK_PARAM_SIZE
	.align		4
.L_821:
        /*0064*/ 	.byte	0x03, 0x19
        /*0066*/ 	.short	0x0020


	//----- nvinfo : EIATTR_PARAM_CBANK
	.align		4
        /*0068*/ 	.byte	0x04, 0x0a
        /*006a*/ 	.short	(.L_823 - .L_822)
	.align		4
.L_822:
        /*006c*/ 	.word	index@(.nv.constant0.fused_nn_conv2d_add_nn_relu_6_kernel0)
        /*0070*/ 	.short	0x0380
        /*0072*/ 	.short	0x0020


	//----- nvinfo : EIATTR_SW_WAR
	.align		4
.L_823:
        /*0074*/ 	.byte	0x04, 0x36
        /*0076*/ 	.short	(.L_825 - .L_824)
.L_824:
        /*0078*/ 	.word	0x00000008
.L_825:


//--------------------- .nv.info.fused_nn_max_pool2d_kernel0 --------------------------
	.section	.nv.info.fused_nn_max_pool2d_kernel0,"",@"SHT_CUDA_INFO"
	.sectionflags	@""
	.align	4


	//----- nvinfo : EIATTR_CUDA_API_VERSION
	.align		4
        /*0000*/ 	.byte	0x04, 0x37
        /*0002*/ 	.short	(.L_827 - .L_826)
.L_826:
        /*0004*/ 	.word	0x00000082


	//----- nvinfo : EIATTR_KPARAM_INFO
	.align		4
.L_827:
        /*0008*/ 	.byte	0x04, 0x17
        /*000a*/ 	.short	(.L_829 - .L_828)
.L_828:
        /*000c*/ 	.word	0x00000000
        /*0010*/ 	.short	0x0001
        /*0012*/ 	.short	0x0008
        /*0014*/ 	.byte	0x00, 0xf5, 0x21, 0x00


	//----- nvinfo : EIATTR_KPARAM_INFO
	.align		4
.L_829:
        /*0018*/ 	.byte	0x04, 0x17
        /*001a*/ 	.short	(.L_831 - .L_830)
.L_830:
        /*001c*/ 	.word	0x00000000
        /*0020*/ 	.short	0x0000
        /*0022*/ 	.short	0x0000
        /*0024*/ 	.byte	0x00, 0xf5, 0x21, 0x00


	//----- nvinfo : EIATTR_SPARSE_MMA_MASK
	.align		4
.L_831:
        /*0028*/ 	.byte	0x03, 0x50
        /*002a*/ 	.short	0x0000


	//----- nvinfo : EIATTR_MAXREG_COUNT
	.align		4
        /*002c*/ 	.byte	0x03, 0x1b
        /*002e*/ 	.short	0x00ff


	//----- nvinfo : EIATTR_MERCURY_ISA_VERSION
	.align		4
        /*0030*/ 	.byte	0x03, 0x5f
        /*0032*/ 	.short	0x0101


	//----- nvinfo : EIATTR_VRC_CTA_INIT_COUNT
	.align		4
        /*0034*/ 	.byte	0x02, 0x4a
	.zero		1
	.zero		1


	//----- nvinfo : EIATTR_EXIT_INSTR_OFFSETS
	.align		4
        /*0038*/ 	.byte	0x04, 0x1c
        /*003a*/ 	.short	(.L_833 - .L_832)


	//   ....[0]....
.L_832:
        /*003c*/ 	.word	0x000002b0


	//----- nvinfo : EIATTR_CBANK_PARAM_SIZE
	.align		4
.L_833:
        /*0040*/ 	.byte	0x03, 0x19
        /*0042*/ 	.short	0x0010


	//----- nvinfo : EIATTR_PARAM_CBANK
	.align		4
        /*0044*/ 	.byte	0x04, 0x0a
        /*0046*/ 	.short	(.L_835 - .L_834)
	.align		4
.L_834:
        /*0048*/ 	.word	index@(.nv.constant0.fused_nn_max_pool2d_kernel0)
        /*004c*/ 	.short	0x0380
        /*004e*/ 	.short	0x0010


	//----- nvinfo : EIATTR_SW_WAR
	.align		4
.L_835:
        /*0050*/ 	.byte	0x04, 0x36
        /*0052*/ 	.short	(.L_837 - .L_836)
.L_836:
        /*0054*/ 	.word	0x00000008
.L_837:


//--------------------- .nv.info.fused_mean_kernel1 --------------------------
	.section	.nv.info.fused_mean_kernel1,"",@"SHT_CUDA_INFO"
	.sectionflags	@""
	.align	4


	//----- nvinfo : EIATTR_CUDA_API_VERSION
	.align		4
        /*0000*/ 	.byte	0x04, 0x37
        /*0002*/ 	.short	(.L_839 - .L_838)
.L_838:
        /*0004*/ 	.word	0x00000082


	//----- nvinfo : EIATTR_KPARAM_INFO
	.align		4
.L_839:
        /*0008*/ 	.byte	0x04, 0x17
        /*000a*/ 	.short	(.L_841 - .L_840)
.L_840:
        /*000c*/ 	.word	0x00000000
        /*0010*/ 	.short	0x0001
        /*0012*/ 	.short	0x0008
        /*0014*/ 	.byte	0x00, 0xf5, 0x21, 0x00


	//----- nvinfo : EIATTR_KPARAM_INFO
	.align		4
.L_841:
        /*0018*/ 	.byte	0x04, 0x17
        /*001a*/ 	.short	(.L_843 - .L_842)
.L_842:
        /*001c*/ 	.word	0x00000000
        /*0020*/ 	.short	0x0000
        /*0022*/ 	.short	0x0000
        /*0024*/ 	.byte	0x00, 0xf5, 0x21, 0x00


	//----- nvinfo : EIATTR_SPARSE_MMA_MASK
	.align		4
.L_843:
        /*0028*/ 	.byte	0x03, 0x50
        /*002a*/ 	.short	0x0000


	//----- nvinfo : EIATTR_MAXREG_COUNT
	.align		4
        /*002c*/ 	.byte	0x03, 0x1b
        /*002e*/ 	.short	0x00ff


	//----- nvinfo : EIATTR_MERCURY_ISA_VERSION
	.align		4
        /*0030*/ 	.byte	0x03, 0x5f
        /*0032*/ 	.short	0x0101


	//----- nvinfo : EIATTR_VRC_CTA_INIT_COUNT
	.align		4
        /*0034*/ 	.byte	0x02, 0x4a
	.zero		1
	.zero		1


	//----- nvinfo : EIATTR_EXIT_INSTR_OFFSETS
	.align		4
        /*0038*/ 	.byte	0x04, 0x1c
        /*003a*/ 	.short	(.L_845 - .L_844)


	//   ....[0]....
.L_844:
        /*003c*/ 	.word	0x000000d0


	//----- nvinfo : EIATTR_CBANK_PARAM_SIZE
	.align		4
.L_845:
        /*0040*/ 	.byte	0x03, 0x19
        /*0042*/ 	.short	0x0010


	//----- nvinfo : EIATTR_PARAM_CBANK
	.align		4
        /*0044*/ 	.byte	0x04, 0x0a
        /*0046*/ 	.short	(.L_847 - .L_846)
	.align		4
.L_846:
        /*0048*/ 	.word	index@(.nv.constant0.fused_mean_kernel1)
        /*004c*/ 	.short	0x0380
        /*004e*/ 	.short	0x0010


	//----- nvinfo : EIATTR_SW_WAR
	.align		4
.L_847:
        /*0050*/ 	.byte	0x04, 0x36
        /*0052*/ 	.short	(.L_849 - .L_848)
.L_848:
        /*0054*/ 	.word	0x00000008
.L_849:


//--------------------- .nv.info.fused_nn_conv2d_add_nn_relu_10_kernel0 --------------------------
	.section	.nv.info.fused_nn_conv2d_add_nn_relu_10_kernel0,"",@"SHT_CUDA_INFO"
	.sectionflags	@""
	.align	4


	//----- nvinfo : EIATTR_CUDA_API_VERSION
	.align		4
        /*0000*/ 	.byte	0x04, 0x37
        /*0002*/ 	.short	(.L_851 - .L_850)
.L_850:
        /*0004*/ 	.word	0x00000082


	//----- nvinfo : EIATTR_KPARAM_INFO
	.align		4
.L_851:
        /*0008*/ 	.byte	0x04, 0x17
        /*000a*/ 	.short	(.L_853 - .L_852)
.L_852:
        /*000c*/ 	.word	0x00000000
        /*0010*/ 	.short	0x0003
        /*0012*/ 	.short	0x0018
        /*0014*/ 	.byte	0x00, 0xf5, 0x21, 0x00


	//----- nvinfo : EIATTR_KPARAM_INFO
	.align		4
.L_853:
        /*0018*/ 	.byte	0x04, 0x17
        /*001a*/ 	.short	(.L_855 - .L_854)
.L_854:
        /*001c*/ 	.word	0x00000000
        /*0020*/ 	.short	0x0002
        /*0022*/ 	.short	0x0010
        /*0024*/ 	.byte	0x00, 0xf5, 0x21, 0x00


	//----- nvinfo : EIATTR_KPARAM_INFO
	.align		4
.L_855:
        /*0028*/ 	.byte	0x04, 0x17
        /*002a*/ 	.short	(.L_857 - .L_856)
.L_856:
        /*002c*/ 	.word	0x00000000
        /*0030*/ 	.short	0x0001
        /*0032*/ 	.short	0x0008
        /*0034*/ 	.byte	0x00, 0xf5, 0x21, 0x00


	//----- nvinfo : EIATTR_KPARAM_INFO
	.align		4
.L_857:
        /*0038*/ 	.byte	0x04, 0x17
        /*003a*/ 	.short	(.L_859 - .L_858)
.L_858:
        /*003c*/ 	.word	0x00000000
        /*0040*/ 	.short	0x0000
        /*0042*/ 	.short	0x0000
        /*0044*/ 	.byte	0x00, 0xf5, 0x21, 0x00


	//----- nvinfo : EIATTR_SPARSE_MMA_MASK
	.align		4
.L_859:
        /*0048*/ 	.byte	0x03, 0x50
        /*004a*/ 	.short	0x0000


	//----- nvinfo : EIATTR_MAXREG_COUNT
	.align		4
        /*004c*/ 	.byte	0x03, 0x1b
        /*004e*/ 	.short	0x00ff


	//----- nvinfo : EIATTR_NUM_BARRIERS
	.align		4
        /*0050*/ 	.byte	0x02, 0x4c
        /*0052*/ 	.byte	0x01
	.zero		1


	//----- nvinfo : EIATTR_MERCURY_ISA_VERSION
	.align		4
        /*0054*/ 	.byte	0x03, 0x5f
        /*0056*/ 	.short	0x0101


	//----- nvinfo : EIATTR_VRC_CTA_INIT_COUNT
	.align		4
        /*0058*/ 	.byte	0x02, 0x4a
	.zero		1
	.zero		1


	//----- nvinfo : EIATTR_EXIT_INSTR_OFFSETS
	.align		4
        /*005c*/ 	.byte	0x04, 0x1c
        /*005e*/ 	.short	(.L_861 - .L_860)


	//   ....[0]....
.L_860:
        /*0060*/ 	.word	0x00001970


	//----- nvinfo : EIATTR_CBANK_PARAM_SIZE
	.align		4
.L_861:
        /*0064*/ 	.byte	0x03, 0x19
        /*0066*/ 	.short	0x0020


	//----- nvinfo : EIATTR_PARAM_CBANK
	.align		4
        /*0068*/ 	.byte	0x04, 0x0a
        /*006a*/ 	.short	(.L_863 - .L_862)
	.align		4
.L_862:
        /*006c*/ 	.word	index@(.nv.constant0.fused_nn_conv2d_add_nn_relu_10_kernel0)
        /*0070*/ 	.short	0x0380
        /*0072*/ 	.short	0x0020


	//----- nvinfo : EIATTR_SW_WAR
	.align		4
.L_863:
        /*0074*/ 	.byte	0x04, 0x36
        /*0076*/ 	.short	(.L_865 - .L_864)
.L_864:
        /*0078*/ 	.word	0x00000008
.L_865:


//--------------------- .nv.info.fused_nn_conv2d_add_nn_relu_7_kernel0 --------------------------
	.section	.nv.info.fused_nn_conv2d_add_nn_relu_7_kernel0,"",@"SHT_CUDA_INFO"
	.sectionflags	@""
	.align	4


	//----- nvinfo : EIATTR_CUDA_API_VERSION
	.align		4
        /*0000*/ 	.byte	0x04, 0x37
        /*0002*/ 	.short	(.L_867 - .L_866)
.L_866:
        /*0004*/ 	.word	0x00000082


	//----- nvinfo : EIATTR_KPARAM_INFO
	.align		4
.L_867:
        /*0008*/ 	.byte	0x04, 0x17
        /*000a*/ 	.short	(.L_869 - .L_868)
.L_868:
        /*000c*/ 	.word	0x00000000
        /*0010*/ 	.short	0x0003
        /*0012*/ 	.short	0x0018
        /*0014*/ 	.byte	0x00, 0xf5, 0x21, 0x00


	//----- nvinfo : EIATTR_KPARAM_INFO
	.align		4
.L_869:
        /*0018*/ 	.byte	0x04, 0x17
        /*001a*/ 	.short	(.L_871 - .L_870)
.L_870:
        /*001c*/ 	.word	0x00000000
        /*0020*/ 	.short	0x0002
        /*0022*/ 	.short	0x0010
        /*0024*/ 	.byte	0x00, 0xf5, 0x21, 0x00


	//----- nvinfo : EIATTR_KPARAM_INFO
	.align		4
.L_871:
        /*0028*/ 	.byte	0x04, 0x17
        /*002a*/ 	.short	(.L_873 - .L_872)
.L_872:
        /*002c*/ 	.word	0x00000000
        /*0030*/ 	.short	0x0001
        /*0032*/ 	.short	0x0008
        /*0034*/ 	.byte	0x00, 0xf5, 0x21, 0x00


	//----- nvinfo : EIATTR_KPARAM_INFO
	.align		4
.L_873:
        /*0038*/ 	.byte	0x04, 0x17
        /*003a*/ 	.short	(.L_875 - .L_874)
.L_874:
        /*003c*/ 	.word	0x00000000
        /*0040*/ 	.short	0x0000
        /*0042*/ 	.short	0x0000
        /*0044*/ 	.byte	0x00, 0xf5, 0x21, 0x00


	//----- nvinfo : EIATTR_SPARSE_MMA_MASK
	.align		4
.L_875:
        /*0048*/ 	.byte	0x03, 0x50
        /*004a*/ 	.short	0x0000


	//----- nvinfo : EIATTR_MAXREG_COUNT
	.align		4
        /*004c*/ 	.byte	0x03, 0x1b
        /*004e*/ 	.short	0x00ff


	//----- nvinfo : EIATTR_NUM_BARRIERS
	.align		4
        /*0050*/ 	.byte	0x02, 0x4c
        /*0052*/ 	.byte	0x01
	.zero		1


	//----- nvinfo : EIATTR_MERCURY_ISA_VERSION
	.align		4
        /*0054*/ 	.byte	0x03, 0x5f
        /*0056*/ 	.short	0x0101


	//----- nvinfo : EIATTR_VRC_CTA_INIT_COUNT
	.align		4
        /*0058*/ 	.byte	0x02, 0x4a
	.zero		1
	.zero		1


	//----- nvinfo : EIATTR_EXIT_INSTR_OFFSETS
	.align		4
        /*005c*/ 	.byte	0x04, 0x1c
        /*005e*/ 	.short	(.L_877 - .L_876)


	//   ....[0]....
.L_876:
        /*0060*/ 	.word	0x00002ed0


	//----- nvinfo : EIATTR_CRS_STACK_SIZE
	.align		4
.L_877:
        /*0064*/ 	.byte	0x04, 0x1e
        /*0066*/ 	.short	(.L_879 - .L_878)
.L_878:
        /*0068*/ 	.word	0x00000000


	//----- nvinfo : EIATTR_CBANK_PARAM_SIZE
	.align		4
.L_879:
        /*006c*/ 	.byte	0x03, 0x19
        /*006e*/ 	.short	0x0020


	//----- nvinfo : EIATTR_PARAM_CBANK
	.align		4
        /*0070*/ 	.byte	0x04, 0x0a
        /*0072*/ 	.short	(.L_881 - .L_880)
	.align		4
.L_880:
        /*0074*/ 	.word	index@(.nv.constant0.fused_nn_conv2d_add_nn_relu_7_kernel0)
        /*0078*/ 	.short	0x0380
        /*007a*/ 	.short	0x0020


	//----- nvinfo : EIATTR_SW_WAR
	.align		4
.L_881:
        /*007c*/ 	.byte	0x04, 0x36
        /*007e*/ 	.short	(.L_883 - .L_882)
.L_882:
        /*0080*/ 	.word	0x00000008
.L_883:


//--------------------- .nv.info.fused_nn_dense_add_kernel0 --------------------------
	.section	.nv.info.fused_nn_dense_add_kernel0,"",@"SHT_CUDA_INFO"
	.sectionflags	@""
	.align	4


	//----- nvinfo : EIATTR_CUDA_API_VERSION
	.align		4
        /*0000*/ 	.byte	0x04, 0x37
        /*0002*/ 	.short	(.L_885 - .L_884)
.L_884:
        /*0004*/ 	.word	0x00000082


	//----- nvinfo : EIATTR_KPARAM_INFO
	.align		4
.L_885:
        /*0008*/ 	.byte	0x04, 0x17
        /*000a*/ 	.short	(.L_887 - .L_886)
.L_886:
        /*000c*/ 	.word	0x00000000
        /*0010*/ 	.short	0x0003
        /*0012*/ 	.short	0x0018
        /*0014*/ 	.byte	0x00, 0xf5, 0x21, 0x00


	//----- nvinfo : EIATTR_KPARAM_INFO
	.align		4
.L_887:
        /*0018*/ 	.byte	0x04, 0x17
        /*001a*/ 	.short	(.L_889 - .L_888)
.L_888:
        /*001c*/ 	.word	0x00000000
        /*0020*/ 	.short	0x0002
        /*0022*/ 	.short	0x0010
        /*0024*/ 	.byte	0x00, 0xf5, 0x21, 0x00


	//----- nvinfo : EIATTR_KPARAM_INFO
	.align		4
.L_889:
        /*0028*/ 	.byte	0x04, 0x17
        /*002a*/ 	.short	(.L_891 - .L_890)
.L_890:
        /*002c*/ 	.word	0x00000000
        /*0030*/ 	.short	0x0001
        /*0032*/ 	.short	0x0008
        /*0034*/ 	.byte	0x00, 0xf5, 0x21, 0x00


	//----- nvinfo : EIATTR_KPARAM_INFO
	.align		4
.L_891:
        /*0038*/ 	.byte	0x04, 0x17
        /*003a*/ 	.short	(.L_893 - .L_892)
.L_892:
        /*003c*/ 	.word	0x00000000
        /*0040*/ 	.short	0x0000
        /*0042*/ 	.short	0x0000
        /*0044*/ 	.byte	0x00, 0xf5, 0x21, 0x00


	//----- nvinfo : EIATTR_SPARSE_MMA_MASK
	.align		4
.L_893:
        /*0048*/ 	.byte	0x03, 0x50
        /*004a*/ 	.short	0x0000


	//----- nvinfo : EIATTR_MAXREG_COUNT
	.align		4
        /*004c*/ 	.byte	0x03, 0x1b
        /*004e*/ 	.short	0x00ff


	//----- nvinfo : EIATTR_NUM_BARRIERS
	.align		4
        /*0050*/ 	.byte	0x02, 0x4c
        /*0052*/ 	.byte	0x01
	.zero		1


	//----- nvinfo : EIATTR_MERCURY_ISA_VERSION
	.align		4
        /*0054*/ 	.byte	0x03, 0x5f
        /*0056*/ 	.short	0x0101


	//----- nvinfo : EIATTR_VRC_CTA_INIT_COUNT
	.align		4
        /*0058*/ 	.byte	0x02, 0x4a
	.zero		1
	.zero		1


	//----- nvinfo : EIATTR_EXIT_INSTR_OFFSETS
	.align		4
        /*005c*/ 	.byte	0x04, 0x1c
        /*005e*/ 	.short	(.L_895 - .L_894)


	//   ....[0]....
.L_894:
        /*0060*/ 	.word	0x00000910


	//   ....[1]....
        /*0064*/ 	.word	0x000009b0


	//----- nvinfo : EIATTR_CRS_STACK_SIZE
	.align		4
.L_895:
        /*0068*/ 	.byte	0x04, 0x1e
        /*006a*/ 	.short	(.L_897 - .L_896)
.L_896:
        /*006c*/ 	.word	0x00000000


	//----- nvinfo : EIATTR_CBANK_PARAM_SIZE
	.align		4
.L_897:
        /*0070*/ 	.byte	0x03, 0x19
        /*0072*/ 	.short	0x0020


	//----- nvinfo : EIATTR_PARAM_CBANK
	.align		4
        /*0074*/ 	.byte	0x04, 0x0a
        /*0076*/ 	.short	(.L_899 - .L_898)
	.align		4
.L_898:
        /*0078*/ 	.word	index@(.nv.constant0.fused_nn_dense_add_kernel0)
        /*007c*/ 	.short	0x0380
        /*007e*/ 	.short	0x0020


	//----- nvinfo : EIATTR_SW_WAR
	.align		4
.L_899:
        /*0080*/ 	.byte	0x04, 0x36
        /*0082*/ 	.short	(.L_901 - .L_900)
.L_900:
        /*0084*/ 	.word	0x00000008
.L_901:


//--------------------- .nv.info.fused_divide_kernel0 --------------------------
	.section	.nv.info.fused_divide_kernel0,"",@"SHT_CUDA_INFO"
	.sectionflags	@""
	.align	4


	//----- nvinfo : EIATTR_CUDA_API_VERSION
	.align		4
        /*0000*/ 	.byte	0x04, 0x37
        /*0002*/ 	.short	(.L_903 - .L_902)
.L_902:
        /*0004*/ 	.word	0x00000082


	//----- nvinfo : EIATTR_KPARAM_INFO
	.align		4
.L_903:
        /*0008*/ 	.byte	0x04, 0x17
        /*000a*/ 	.short	(.L_905 - .L_904)
.L_904:
        /*000c*/ 	.word	0x00000000
        /*0010*/ 	.short	0x0002
        /*0012*/ 	.short	0x0010
        /*0014*/ 	.byte	0x00, 0xf5, 0x21, 0x00


	//----- nvinfo : EIATTR_KPARAM_INFO
	.align		4
.L_905:
        /*0018*/ 	.byte	0x04, 0x17
        /*001a*/ 	.short	(.L_907 - .L_906)
.L_906:
        /*001c*/ 	.word	0x00000000
        /*0020*/ 	.short	0x0001
        /*0022*/ 	.short	0x0008
        /*0024*/ 	.byte	0x00, 0xf5, 0x21, 0x00


	//----- nvinfo : EIATTR_KPARAM_INFO
	.align		4
.L_907:
        /*0028*/ 	.byte	0x04, 0x17
        /*002a*/ 	.short	(.L_909 - .L_908)
.L_908:
        /*002c*/ 	.word	0x00000000
        /*0030*/ 	.short	0x0000
        /*0032*/ 	.short	0x0000
        /*0034*/ 	.byte	0x00, 0xf5, 0x21, 0x00


	//----- nvinfo : EIATTR_SPARSE_MMA_MASK
	.align		4
.L_909:
        /*0038*/ 	.byte	0x03, 0x50
        /*003a*/ 	.short	0x0000


	//----- nvinfo : EIATTR_MAXREG_COUNT
	.align		4
        /*003c*/ 	.byte	0x03, 0x1b
        /*003e*/ 	.short	0x00ff


	//----- nvinfo : EIATTR_MERCURY_ISA_VERSION
	.align		4
        /*0040*/ 	.byte	0x03, 0x5f
        /*0042*/ 	.short	0x0101


	//----- nvinfo : EIATTR_VRC_CTA_INIT_COUNT
	.align		4
        /*0044*/ 	.byte	0x02, 0x4a
	.zero		1
	.zero		1


	//----- nvinfo : EIATTR_EXIT_INSTR_OFFSETS
	.align		4
        /*0048*/ 	.byte	0x04, 0x1c
        /*004a*/ 	.short	(.L_911 - .L_910)


	//   ....[0]....
.L_910:
        /*004c*/ 	.word	0x00000180


	//----- nvinfo : EIATTR_CRS_STACK_SIZE
	.align		4
.L_911:
        /*0050*/ 	.byte	0x04, 0x1e
        /*0052*/ 	.short	(.L_913 - .L_912)
.L_912:
        /*0054*/ 	.word	0x00000000


	//----- nvinfo : EIATTR_CBANK_PARAM_SIZE
	.align		4
.L_913:
        /*0058*/ 	.byte	0x03, 0x19
        /*005a*/ 	.short	0x0018


	//----- nvinfo : EIATTR_PARAM_CBANK
	.align		4
        /*005c*/ 	.byte	0x04, 0x0a
        /*005e*/ 	.short	(.L_915 - .L_914)
	.align		4
.L_914:
        /*0060*/ 	.word	index@(.nv.constant0.fused_divide_kernel0)
        /*0064*/ 	.short	0x0380
        /*0066*/ 	.short	0x0018


	//----- nvinfo : EIATTR_SW_WAR
	.align		4
.L_915:
        /*0068*/ 	.byte	0x04, 0x36
        /*006a*/ 	.short	(.L_917 - .L_916)
.L_916:
        /*006c*/ 	.word	0x00000008
.L_917:


//--------------------- .nv.callgraph             --------------------------
	.section	.nv.callgraph,"",@"SHT_CUDA_CALLGRAPH"
	.align	4
	.sectionentsize	8
	.align		4
        /*0000*/ 	.word	0x00000000
	.align		4
        /*0004*/ 	.word	0xffffffff
	.align		4
        /*0008*/ 	.word	0x00000000
	.align		4
        /*000c*/ 	.word	0xfffffffe
	.align		4
        /*0010*/ 	.word	0x00000000
	.align		4
        /*0014*/ 	.word	0xfffffffd
	.align		4
        /*0018*/ 	.word	0x00000000
	.align		4
        /*001c*/ 	.word	0xfffffffc


//--------------------- .text.fused_nn_conv2d_add_add_nn_relu_3_kernel0 --------------------------
	.section	.text.fused_nn_conv2d_add_add_nn_relu_3_kernel0,"ax",@progbits
	.align	128
        .global         fused_nn_conv2d_add_add_nn_relu_3_kernel0
        .type           fused_nn_conv2d_add_add_nn_relu_3_kernel0,@function
        .size           fused_nn_conv2d_add_add_nn_relu_3_kernel0,(.L_x_201 - fused_nn_conv2d_add_add_nn_relu_3_kernel0)
        .other          fused_nn_conv2d_add_add_nn_relu_3_kernel0,@"STO_CUDA_ENTRY STV_DEFAULT"
fused_nn_conv2d_add_add_nn_relu_3_kernel0:
.text.fused_nn_conv2d_add_add_nn_relu_3_kernel0:
[----:B------:R-:W-:Y:S01]  /*0000*/  LDC R1, c[0x0][0x37c] ;  /* 0x0000df00ff017b82 */ /* 0x000fe20000000800 */
[----:B------:R-:W0:Y:S07]  /*0010*/  S2R R11, SR_TID.X ;  /* 0x00000000000b7919 */ /* 0x000e2e0000002100 */
[----:B------:R-:W1:Y:S01]  /*0020*/  S2UR UR5, SR_CgaCtaId ;  /* 0x00000000000579c3 */ /* 0x000e620000008800 */
[----:B------:R-:W-:Y:S01]  /*0030*/  UMOV UR4, 0x400 ;  /* 0x0000040000047882 */ /* 0x000fe20000000000 */
[----:B------:R-:W-:Y:S01]  /*0040*/  HFMA2 R53, -RZ, RZ, 0, 0 ;  /* 0x00000000ff357431 */ /* 0x000fe200000001ff */
[----:B------:R-:W2:Y:S01]  /*0050*/  S2R R10, SR_TID.Z ;  /* 0x00000000000a7919 */ /* 0x000ea20000002300 */
[----:B------:R-:W-:Y:S01]  /*0060*/  UIADD3 UR4, UPT, UPT, UR4, 0x1c00, URZ ;  /* 0x00001c0004047890 */ /* 0x000fe2000fffe0ff */
[----:B------:R-:W-:Y:S01]  /*0070*/  HFMA2 R47, -RZ, RZ, 0, 0 ;  /* 0x00000000ff2f7431 */ /* 0x000fe200000001ff */
[----:B------:R-:W-:-:S02]  /*0080*/  CS2R R26, SRZ ;  /* 0x00000000001a7805 */ /* 0x000fc4000001ff00 */
[----:B------:R-:W-:Y:S02]  /*0090*/  CS2R R28, SRZ ;  /* 0x00000000001c7805 */ /* 0x000fe4000001ff00 */
[----:B------:R-:W-:Y:S02]  /*00a0*/  CS2R R24, SRZ ;  /* 0x0000000000187805 */ /* 0x000fe4000001ff00 */
[----:B------:R-:W-:Y:S02]  /*00b0*/  CS2R R48, SRZ ;  /* 0x0000000000307805 */ /* 0x000fe4000001ff00 */
[----:B------:R-:W-:Y:S02]  /*00c0*/  MOV R58, RZ ;  /* 0x000000ff003a7202 */ /* 0x000fe40000000f00 */
[----:B------:R-:W-:Y:S02]  /*00d0*/  CS2R R50, SRZ ;  /* 0x0000000000327805 */ /* 0x000fe4000001ff00 */
[----:B------:R-:W-:-:S02]  /*00e0*/  MOV R55, RZ ;  /* 0x000000ff00377202 */ /* 0x000fc40000000f00 */
[----:B------:R-:W-:Y:S01]  /*00f0*/  CS2R R30, SRZ ;  /* 0x00000000001e7805 */ /* 0x000fe2000001ff00 */
[----:B------:R-:W3:Y:S01]  /*0100*/  LDCU.64 UR6, c[0x0][0x358] ;  /* 0x00006b00ff0677ac */ /* 0x000ee20008000a00 */
[----:B-1----:R-:W-:Y:S01]  /*0110*/  ULEA UR4, UR5, UR4, 0x18 ;  /* 0x0000000405047291 */ /* 0x002fe2000f8ec0ff */
[C---:B0-----:R-:W-:Y:S01]  /*0120*/  SHF.L.U32 R9, R11.reuse, 0x2, RZ ;  /* 0x000000020b097819 */ /* 0x041fe200000006ff */
[C---:B------:R-:W-:Y:S01]  /*0130*/  IMAD R7, R11.reuse, 0xc, RZ ;  /* 0x0000000c0b077824 */ /* 0x040fe200078e02ff */
[----:B------:R-:W-:Y:S02]  /*0140*/  LEA R3, R11, R11, 0x1 ;  /* 0x0000000b0b037211 */ /* 0x000fe400078e08ff */
[----:B------:R-:W-:Y:S01]  /*0150*/  LOP3.LUT R0, R9, 0xffff, RZ, 0xc0, !PT ;  /* 0x0000ffff09007812 */ /* 0x000fe200078ec0ff */
[----:B--2---:R-:W-:Y:S01]  /*0160*/  IMAD R39, R10, 0xc40, RZ ;  /* 0x00000c400a277824 */ /* 0x004fe200078e02ff */
[C---:B------:R-:W-:Y:S02]  /*0170*/  IADD3 R5, PT, PT, R3.reuse, 0x1, RZ ;  /* 0x0000000103057810 */ /* 0x040fe40007ffe0ff */
[C---:B------:R-:W-:Y:S01]  /*0180*/  IADD3 R12, PT, PT, R3.reuse, 0x2, RZ ;  /* 0x00000002030c7810 */ /* 0x040fe20007ffe0ff */
[----:B------:R-:W-:Y:S01]  /*0190*/  IMAD R0, R0, 0x925, RZ ;  /* 0x0000092500007824 */ /* 0x000fe200078e02ff */
[----:B------:R-:W-:-:S02]  /*01a0*/  LOP3.LUT R4, R3, 0xf, RZ, 0xc0, !PT ;  /* 0x0000000f03047812 */ /* 0x000fc400078ec0ff */
[----:B------:R-:W-:Y:S02]  /*01b0*/  LEA R8, R10, R3, 0x6 ;  /* 0x000000030a087211 */ /* 0x000fe400078e30ff */
[----:B------:R-:W-:Y:S02]  /*01c0*/  SHF.R.U32.HI R0, RZ, 0x10, R0 ;  /* 0x00000010ff007819 */ /* 0x000fe40000011600 */
[----:B------:R-:W-:Y:S02]  /*01d0*/  SHF.R.U32.HI R3, RZ, 0x4, R5 ;  /* 0x00000004ff037819 */ /* 0x000fe40000011605 */
[C---:B------:R-:W-:Y:S02]  /*01e0*/  SHF.L.U32 R6, R5.reuse, 0x2, RZ ;  /* 0x0000000205067819 */ /* 0x040fe400000006ff */
[----:B------:R-:W-:Y:S02]  /*01f0*/  LOP3.LUT R5, R5, 0xf, RZ, 0xc0, !PT ;  /* 0x0000000f05057812 */ /* 0x000fe400078ec0ff */
[----:B------:R-:W-:-:S02]  /*0200*/  PRMT R41, R0, 0x9910, RZ ;  /* 0x0000991000297816 */ /* 0x000fc400000000ff */
[C---:B------:R-:W-:Y:S02]  /*0210*/  SHF.L.U32 R0, R12.reuse, 0x2, RZ ;  /* 0x000000020c007819 */ /* 0x040fe400000006ff */
[----:B------:R-:W-:Y:S02]  /*0220*/  LOP3.LUT R13, R12, 0xf, RZ, 0xc0, !PT ;  /* 0x0000000f0c0d7812 */ /* 0x000fe400078ec0ff */
[----:B------:R-:W-:Y:S02]  /*0230*/  LOP3.LUT R6, R5, 0xc0, R6, 0xf8, !PT ;  /* 0x000000c005067812 */ /* 0x000fe400078ef806 */
[----:B------:R-:W-:Y:S01]  /*0240*/  LOP3.LUT R5, R13, 0xc0, R0, 0xf8, !PT ;  /* 0x000000c00d057812 */ /* 0x000fe200078ef800 */
[----:B------:R-:W-:Y:S01]  /*0250*/  HFMA2 R0, -RZ, RZ, 0, 0 ;  /* 0x00000000ff007431 */ /* 0x000fe200000001ff */
[C---:B------:R-:W-:Y:S02]  /*0260*/  IADD3 R12, PT, PT, R9.reuse, 0x1, RZ ;  /* 0x00000001090c7810 */ /* 0x040fe40007ffe0ff */
[----:B------:R-:W-:-:S02]  /*0270*/  IADD3 R13, PT, PT, R9, 0x2, RZ ;  /* 0x00000002090d7810 */ /* 0x000fc40007ffe0ff */
[----:B------:R-:W-:Y:S02]  /*0280*/  IADD3 R14, PT, PT, R9, 0x3, RZ ;  /* 0x00000003090e7810 */ /* 0x000fe40007ffe0ff */
[----:B------:R-:W-:Y:S02]  /*0290*/  LOP3.LUT R12, R12, 0xffff, RZ, 0xc0, !PT ;  /* 0x0000ffff0c0c7812 */ /* 0x000fe400078ec0ff */
[----:B------:R-:W-:Y:S02]  /*02a0*/  LOP3.LUT R13, R13, 0xffff, RZ, 0xc0, !PT ;  /* 0x0000ffff0d0d7812 */ /* 0x000fe400078ec0ff */
[----:B------:R-:W-:Y:S01]  /*02b0*/  LOP3.LUT R14, R14, 0xffff, RZ, 0xc0, !PT ;  /* 0x0000ffff0e0e7812 */ /* 0x000fe200078ec0ff */
[----:B------:R-:W-:Y:S01]  /*02c0*/  IMAD R12, R12, 0x925, RZ ;  /* 0x000009250c0c7824 */ /* 0x000fe200078e02ff */
[----:B------:R-:W-:Y:S01]  /*02d0*/  PRMT R2, R9, 0x9910, RZ ;  /* 0x0000991009027816 */ /* 0x000fe200000000ff */
[----:B------:R-:W-:Y:S01]  /*02e0*/  IMAD R13, R13, 0x925, RZ ;  /* 0x000009250d0d7824 */ /* 0x000fe200078e02ff */
[----:B------:R-:W-:Y:S01]  /*02f0*/  LEA R3, R10, R3, 0x2 ;  /* 0x000000030a037211 */ /* 0x000fe200078e10ff */
[----:B------:R-:W-:Y:S01]  /*0300*/  IMAD R14, R14, 0x925, RZ ;  /* 0x000009250e0e7824 */ /* 0x000fe200078e02ff */
[----:B------:R-:W-:Y:S01]  /*0310*/  ISETP.GT.U32.AND P0, PT, R8, 0x3fe, PT ;  /* 0x000003fe0800780c */ /* 0x000fe20003f04070 */
[----:B------:R-:W-:Y:S01]  /*0320*/  IMAD R41, R41, 0x1c, R2 ;  /* 0x0000001c29297824 */ /* 0x000fe200078e0202 */
[----:B------:R-:W-:Y:S01]  /*0330*/  SHF.R.U32.HI R12, RZ, 0x10, R12 ;  /* 0x00000010ff0c7819 */ /* 0x000fe2000001160c */
[----:B------:R-:W0:Y:S01]  /*0340*/  S2R R2, SR_CTAID.Z ;  /* 0x0000000000027919 */ /* 0x000e220000002700 */
[----:B------:R-:W-:-:S02]  /*0350*/  SHF.R.U32.HI R13, RZ, 0x10, R13 ;  /* 0x00000010ff0d7819 */ /* 0x000fc4000001160d */
[----:B------:R-:W-:Y:S02]  /*0360*/  SHF.R.U32.HI R14, RZ, 0x10, R14 ;  /* 0x00000010ff0e7819 */ /* 0x000fe4000001160e */
[----:B------:R-:W-:Y:S02]  /*0370*/  LOP3.LUT R7, R4, 0xc0, R7, 0xf8, !PT ;  /* 0x000000c004077812 */ /* 0x000fe400078ef807 */
[----:B------:R-:W-:Y:S01]  /*0380*/  ISETP.GT.U32.OR P0, PT, R3, 0x3f, P0 ;  /* 0x0000003f0300780c */ /* 0x000fe20000704470 */
[----:B------:R-:W1:Y:S01]  /*0390*/  S2R R4, SR_CTAID.Y ;  /* 0x0000000000047919 */ /* 0x000e620000002600 */
[----:B------:R-:W-:Y:S02]  /*03a0*/  PRMT R12, R12, 0x9910, RZ ;  /* 0x000099100c0c7816 */ /* 0x000fe400000000ff */
[----:B------:R-:W-:Y:S01]  /*03b0*/  PRMT R13, R13, 0x9910, RZ ;  /* 0x000099100d0d7816 */ /* 0x000fe200000000ff */
[----:B------:R-:W2:Y:S01]  /*03c0*/  S2R R3, SR_CTAID.X ;  /* 0x0000000000037919 */ /* 0x000ea20000002500 */
[----:B------:R-:W-:Y:S01]  /*03d0*/  PRMT R14, R14, 0x9910, RZ ;  /* 0x000099100e0e7816 */ /* 0x000fe200000000ff */
[----:B------:R-:W-:Y:S01]  /*03e0*/  IMAD R12, R12, 0x1c, RZ ;  /* 0x0000001c0c0c7824 */ /* 0x000fe200078e02ff */
[----:B------:R-:W-:Y:S01]  /*03f0*/  ISETP.GT.U32.OR P0, PT, R11, 0x14, P0 ;  /* 0x000000140b00780c */ /* 0x000fe20000704470 */
[----:B------:R-:W-:Y:S01]  /*0400*/  IMAD R13, R13, 0x1c, RZ ;  /* 0x0000001c0d0d7824 */ /* 0x000fe200078e02ff */
[----:B------:R-:W-:Y:S01]  /*0410*/  LEA R40, R8, UR4, 0x2 ;  /* 0x0000000408287c11 */ /* 0x000fe2000f8e10ff */
[----:B------:R-:W-:Y:S01]  /*0420*/  IMAD R14, R14, 0x1c, RZ ;  /* 0x0000001c0e0e7824 */ /* 0x000fe200078e02ff */
[----:B------:R-:W-:-:S02]  /*0430*/  LOP3.LUT R12, R12, 0xffff, RZ, 0xc0, !PT ;  /* 0x0000ffff0c0c7812 */ /* 0x000fc400078ec0ff */
[----:B------:R-:W-:Y:S02]  /*0440*/  LOP3.LUT R16, R13, 0xffff, RZ, 0xc0, !PT ;  /* 0x0000ffff0d107812 */ /* 0x000fe400078ec0ff */
[----:B------:R-:W-:Y:S02]  /*0450*/  LOP3.LUT R14, R14, 0xffff, RZ, 0xc0, !PT ;  /* 0x0000ffff0e0e7812 */ /* 0x000fe400078ec0ff */
[C---:B------:R-:W-:Y:S02]  /*0460*/  IADD3 R36, P1, PT, R9.reuse, R12, RZ ;  /* 0x0000000c09247210 */ /* 0x040fe40007f3e0ff */
[C---:B------:R-:W-:Y:S02]  /*0470*/  IADD3 R37, P2, PT, R9.reuse, R16, RZ ;  /* 0x0000001009257210 */ /* 0x040fe40007f5e0ff */
[----:B------:R-:W-:Y:S02]  /*0480*/  IADD3 R38, P3, PT, R9, R14, RZ ;  /* 0x0000000e09267210 */ /* 0x000fe40007f7e0ff */
[----:B------:R-:W-:-:S02]  /*0490*/  LOP3.LUT R41, R41, 0xffff, RZ, 0xc0, !PT ;  /* 0x0000ffff29297812 */ /* 0x000fc400078ec0ff */
[----:B------:R-:W-:Y:S02]  /*04a0*/  IADD3.X R42, PT, PT, RZ, RZ, RZ, P1, !PT ;  /* 0x000000ffff2a7210 */ /* 0x000fe40000ffe4ff */
[----:B------:R-:W-:Y:S02]  /*04b0*/  IADD3.X R43, PT, PT, RZ, RZ, RZ, P2, !PT ;  /* 0x000000ffff2b7210 */ /* 0x000fe400017fe4ff */
[----:B0--3--:R-:W-:-:S07]  /*04c0*/  IADD3.X R44, PT, PT, RZ, RZ, RZ, P3, !PT ;  /* 0x000000ffff2c7210 */ /* 0x009fce0001ffe4ff */
.L_x_1:
[----:B------:R-:W-:Y:S01]  /*04d0*/  MOV R14, 0x3 ;  /* 0x00000003000e7802 */ /* 0x000fe20000000f00 */
[----:B------:R-:W0:Y:S01]  /*04e0*/  LDCU.64 UR4, c[0x0][0x380] ;  /* 0x00007000ff0477ac */ /* 0x000e220008000a00 */
[----:B------:R-:W-:Y:S01]  /*04f0*/  SHF.L.U32 R12, R10, 0x2, RZ ;  /* 0x000000020a0c7819 */ /* 0x000fe200000006ff */
[----:B------:R-:W3:Y:S01]  /*0500*/  LDC.64 R32, c[0x0][0x380] ;  /* 0x0000e000ff207b82 */ /* 0x000ee20000000a00 */
[C---:B------:R-:W-:Y:S01]  /*0510*/  LEA R13, R11.reuse, R11, 0x1 ;  /* 0x0000000b0b0d7211 */ /* 0x040fe200078e08ff */
[----:B------:R-:W-:-:S06]  /*0520*/  IMAD R15, R11, R14, 0x2 ;  /* 0x000000020b0f7424 */ /* 0x000fcc00078e020e */
[----:B------:R-:W-:Y:S01]  /*0530*/  BAR.SYNC.DEFER_BLOCKING 0x0 ;  /* 0x0000000000007b1d */ /* 0x000fe20000010000 */
[----:B------:R-:W-:Y:S02]  /*0540*/  ISETP.GT.U32.AND P1, PT, R8, 0x3ff, PT ;  /* 0x000003ff0800780c */ /* 0x000fe40003f24070 */
[-C--:B------:R-:W-:Y:S02]  /*0550*/  LEA.HI R13, R13, R12.reuse, RZ, 0x1c ;  /* 0x0000000c0d0d7211 */ /* 0x080fe400078fe0ff */
[----:B------:R-:W-:Y:S01]  /*0560*/  LEA.HI R15, R15, R12, RZ, 0x1c ;  /* 0x0000000c0f0f7211 */ /* 0x000fe200078fe0ff */
[----:B-1----:R-:W-:Y:S01]  /*0570*/  IMAD R12, R4, 0xe0, R39 ;  /* 0x000000e0040c7824 */ /* 0x002fe200078e0227 */
[----:B------:R-:W-:Y:S01]  /*0580*/  ISETP.GT.U32.AND P2, PT, R8, 0x3fd, PT ;  /* 0x000003fd0800780c */ /* 0x000fe20003f44070 */
[----:B------:R-:W1:Y:S01]  /*0590*/  @!P0 LDC.64 R20, c[0x0][0x388] ;  /* 0x0000e200ff148b82 */ /* 0x000e620000000a00 */
[----:B------:R-:W-:Y:S01]  /*05a0*/  ISETP.GT.U32.OR P1, PT, R13, 0x3f, P1 ;  /* 0x0000003f0d00780c */ /* 0x000fe20000f24470 */
[----:B--2---:R-:W-:Y:S01]  /*05b0*/  IMAD R13, R3, 0x1c, R12 ;  /* 0x0000001c030d7824 */ /* 0x004fe200078e020c */
[----:B------:R-:W-:-:S02]  /*05c0*/  ISETP.GT.U32.OR P2, PT, R15, 0x3f, P2 ;  /* 0x0000003f0f00780c */ /* 0x000fc40001744470 */
[C---:B------:R-:W-:Y:S01]  /*05d0*/  ISETP.GT.U32.OR P1, PT, R11.reuse, 0x15, P1 ;  /* 0x000000150b00780c */ /* 0x040fe20000f24470 */
[----:B------:R-:W-:Y:S01]  /*05e0*/  IMAD R16, R0, 0xc400, R13 ;  /* 0x0000c40000107824 */ /* 0x000fe200078e020d */
[----:B------:R-:W-:Y:S02]  /*05f0*/  ISETP.GT.U32.OR P2, PT, R11, 0x14, P2 ;  /* 0x000000140b00780c */ /* 0x000fe40001744470 */
[----:B------:R-:W-:Y:S02]  /*0600*/  LEA R13, R2, R10, 0x4 ;  /* 0x0000000a020d7211 */ /* 0x000fe400078e20ff */
[C---:B------:R-:W-:Y:S02]  /*0610*/  IADD3 R34, P3, PT, R16.reuse, R36, RZ ;  /* 0x0000002410227210 */ /* 0x040fe40007f7e0ff */
[----:B------:R-:W-:Y:S02]  /*0620*/  IADD3 R15, P4, PT, R16, R37, RZ ;  /* 0x00000025100f7210 */ /* 0x000fe40007f9e0ff */
[----:B------:R-:W-:-:S02]  /*0630*/  IADD3.X R35, PT, PT, RZ, R42, RZ, P3, !PT ;  /* 0x0000002aff237210 */ /* 0x000fc40001ffe4ff */
[----:B------:R-:W-:Y:S01]  /*0640*/  IADD3.X R46, PT, PT, RZ, R43, RZ, P4, !PT ;  /* 0x0000002bff2e7210 */ /* 0x000fe200027fe4ff */
[----:B------:R-:W2:Y:S01]  /*0650*/  @!P1 LDC.64 R22, c[0x0][0x388] ;  /* 0x0000e200ff169b82 */ /* 0x000ea20000000a00 */
[C---:B0-----:R-:W-:Y:S02]  /*0660*/  LEA R12, P3, R34.reuse, UR4, 0x2 ;  /* 0x00000004220c7c11 */ /* 0x041fe4000f8610ff */
[----:B------:R-:W-:Y:S02]  /*0670*/  LEA R14, P4, R15, UR4, 0x2 ;  /* 0x000000040f0e7c11 */ /* 0x000fe4000f8810ff */
[----:B------:R-:W-:Y:S02]  /*0680*/  LEA R17, R13, R0, 0x4 ;  /* 0x000000000d117211 */ /* 0x000fe400078e20ff */
[----:B------:R-:W-:Y:S01]  /*0690*/  LEA.HI.X R13, R34, UR5, R35, 0x2, P3 ;  /* 0x00000005220d7c11 */ /* 0x000fe200098f1423 */
[----:B------:R-:W0:Y:S01]  /*06a0*/  @!P2 LDC.64 R18, c[0x0][0x388] ;  /* 0x0000e200ff12ab82 */ /* 0x000e220000000a00 */
[----:B------:R-:W-:-:S02]  /*06b0*/  LEA.HI.X R15, R15, UR5, R46, 0x2, P4 ;  /* 0x000000050f0f7c11 */ /* 0x000fc4000a0f142e */
[----:B------:R-:W-:Y:S02]  /*06c0*/  IADD3 R34, P3, PT, R16, R38, RZ ;  /* 0x0000002610227210 */ /* 0x000fe40007f7e0ff */
[----:B------:R-:W-:Y:S01]  /*06d0*/  SHF.L.U32 R46, R17, 0x4, RZ ;  /* 0x00000004112e7819 */ /* 0x000fe200000006ff */
[----:B------:R-:W4:Y:S01]  /*06e0*/  LDG.E.CONSTANT R13, desc[UR6][R12.64+0x4] ;  /* 0x000004060c0d7981 */ /* 0x000f22000c1e9900 */
[----:B------:R-:W-:Y:S02]  /*06f0*/  IADD3 R45, PT, PT, R41, R16, RZ ;  /* 0x00000010292d7210 */ /* 0x000fe40007ffe0ff */
[----:B------:R-:W-:Y:S01]  /*0700*/  IADD3.X R17, PT, PT, RZ, R44, RZ, P3, !PT ;  /* 0x0000002cff117210 */ /* 0x000fe20001ffe4ff */
[----:B------:R-:W4:Y:S01]  /*0710*/  LDG.E.CONSTANT R14, desc[UR6][R14.64+0x8] ;  /* 0x000008060e0e7981 */ /* 0x000f22000c1e9900 */
[-C--:B------:R-:W-:Y:S01]  /*0720*/  @!P1 IADD3 R57, PT, PT, R7, R46.reuse, RZ ;  /* 0x0000002e07399210 */ /* 0x080fe20007ffe0ff */
[----:B---3--:R-:W-:Y:S01]  /*0730*/  IMAD.WIDE.U32 R32, R45, 0x4, R32 ;  /* 0x000000042d207825 */ /* 0x008fe200078e0020 */
[----:B------:R-:W-:-:S02]  /*0740*/  @!P0 IADD3 R59, PT, PT, R6, R46, RZ ;  /* 0x0000002e063b8210 */ /* 0x000fc40007ffe0ff */
[----:B------:R-:W-:Y:S01]  /*0750*/  @!P2 IADD3 R35, PT, PT, R5, R46, RZ ;  /* 0x0000002e0523a210 */ /* 0x000fe20007ffe0ff */
[----:B--2---:R-:W-:Y:S01]  /*0760*/  @!P1 IMAD.WIDE.U32 R22, R57, 0x4, R22 ;  /* 0x0000000439169825 */ /* 0x004fe200078e0016 */
[C---:B------:R-:W-:Y:S01]  /*0770*/  LEA R16, P3, R34.reuse, UR4, 0x2 ;  /* 0x0000000422107c11 */ /* 0x040fe2000f8610ff */
[----:B------:R-:W4:Y:S02]  /*0780*/  LDG.E.CONSTANT R12, desc[UR6][R32.64] ;  /* 0x00000006200c7981 */ /* 0x000f24000c1e9900 */
[----:B-1----:R-:W-:Y:S01]  /*0790*/  @!P0 IMAD.WIDE.U32 R20, R59, 0x4, R20 ;  /* 0x000000043b148825 */ /* 0x002fe200078e0014 */
[----:B------:R-:W-:Y:S01]  /*07a0*/  LEA.HI.X R17, R34, UR5, R17, 0x2, P3 ;  /* 0x0000000522117c11 */ /* 0x000fe200098f1411 */
[----:B------:R-:W2:Y:S02]  /*07b0*/  @!P1 LDG.E.CONSTANT R23, desc[UR6][R22.64] ;  /* 0x0000000616179981 */ /* 0x000ea4000c1e9900 */
[----:B0-----:R-:W-:Y:S02]  /*07c0*/  @!P2 IMAD.WIDE.U32 R18, R35, 0x4, R18 ;  /* 0x000000042312a825 */ /* 0x001fe400078e0012 */
[----:B------:R-:W4:Y:S04]  /*07d0*/  LDG.E.CONSTANT R15, desc[UR6][R16.64+0xc] ;  /* 0x00000c06100f7981 */ /* 0x000f28000c1e9900 */
[----:B------:R-:W3:Y:S04]  /*07e0*/  @!P0 LDG.E.CONSTANT R21, desc[UR6][R20.64] ;  /* 0x0000000614158981 */ /* 0x000ee8000c1e9900 */
[----:B------:R-:W5:Y:S01]  /*07f0*/  @!P2 LDG.E.CONSTANT R19, desc[UR6][R18.64] ;  /* 0x000000061213a981 */ /* 0x000f62000c1e9900 */
[----:B------:R-:W0:Y:S01]  /*0800*/  S2R R46, SR_CgaCtaId ;  /* 0x00000000002e7919 */ /* 0x000e220000008800 */
[----:B------:R-:W-:Y:S01]  /*0810*/  MOV R35, 0x400 ;  /* 0x0000040000237802 */ /* 0x000fe20000000f00 */
[----:B------:R-:W-:Y:S01]  /*0820*/  IMAD R34, R10, 0x70, R9 ;  /* 0x000000700a227824 */ /* 0x000fe200078e0209 */
[----:B------:R-:W-:-:S02]  /*0830*/  IADD3 R0, PT, PT, R0, 0x1, RZ ;  /* 0x0000000100007810 */ /* 0x000fc40007ffe0ff */
[----:B0-----:R-:W-:-:S04]  /*0840*/  LEA R45, R46, R35, 0x18 ;  /* 0x000000232e2d7211 */ /* 0x001fc800078ec0ff */
[----:B------:R-:W-:Y:S02]  /*0850*/  LEA R34, R34, R45, 0x2 ;  /* 0x0000002d22227211 */ /* 0x000fe400078e10ff */
[----:B------:R-:W-:-:S04]  /*0860*/  IADD3 R35, PT, PT, R35, 0x1c00, RZ ;  /* 0x00001c0023237810 */ /* 0x000fc80007ffe0ff */
[----:B------:R-:W-:-:S04]  /*0870*/  LEA R35, R46, R35, 0x18 ;  /* 0x000000232e237211 */ /* 0x000fc800078ec0ff */
[----:B------:R-:W-:Y:S02]  /*0880*/  LEA R46, R10, R35, 0x6 ;  /* 0x000000230a2e7211 */ /* 0x000fe400078e30ff */
[----:B------:R-:W-:Y:S02]  /*0890*/  IADD3 R45, PT, PT, R9, 0x1c0, R45 ;  /* 0x000001c0092d7810 */ /* 0x000fe40007ffe02d */
[----:B------:R-:W-:Y:S01]  /*08a0*/  IADD3 R46, PT, PT, R46, 0x800, RZ ;  /* 0x000008002e2e7810 */ /* 0x000fe20007ffe0ff */
[----:B------:R-:W-:Y:S01]  /*08b0*/  UMOV UR4, 0x800 ;  /* 0x0000080000047882 */ /* 0x000fe20000000000 */
[----:B----4-:R0:W-:Y:S04]  /*08c0*/  STS.128 [R34], R12 ;  /* 0x0000000c22007388 */ /* 0x0101e80000000c00 */
[----:B--2---:R0:W-:Y:S04]  /*08d0*/  @!P1 STS [R40], R23 ;  /* 0x0000001728009388 */ /* 0x0041e80000000800 */
[----:B---3--:R0:W-:Y:S04]  /*08e0*/  @!P0 STS [R40+0x4], R21 ;  /* 0x0000041528008388 */ /* 0x0081e80000000800 */
[----:B-----5:R0:W-:Y:S01]  /*08f0*/  @!P2 STS [R40+0x8], R19 ;  /* 0x000008132800a388 */ /* 0x0201e20000000800 */
[----:B------:R-:W-:Y:S01]  /*0900*/  BAR.SYNC.DEFER_BLOCKING 0x0 ;  /* 0x0000000000007b1d */ /* 0x000fe20000010000 */
[----:B------:R-:W-:-:S13]  /*0910*/  ISETP.NE.AND P1, PT, R0, 0x4, PT ;  /* 0x000000040000780c */ /* 0x000fda0003f25270 */
.L_x_0:
[----:B------:R-:W-:Y:S01]  /*0920*/  LDS R52, [R45+-0x1c0] ;  /* 0xfffe40002d347984 */ /* 0x000fe20000000800 */
[----:B------:R-:W-:-:S03]  /*0930*/  UIADD3 UR4, UPT, UPT, UR4, 0x20, URZ ;  /* 0x0000002004047890 */ /* 0x000fc6000fffe0ff */
[----:B------:R-:W-:Y:S01]  /*0940*/  LDS R54, [R45+-0x150] ;  /* 0xfffeb0002d367984 */ /* 0x000fe20000000800 */
[----:B------:R-:W-:-:S03]  /*0950*/  UISETP.NE.AND UP0, UPT, UR4, 0x840, UPT ;  /* 0x000008400400788c */ /* 0x000fc6000bf05270 */
[----:B------:R-:W-:Y:S04]  /*0960*/  LDS R57, [R45+-0xe0] ;  /* 0xffff20002d397984 */ /* 0x000fe80000000800 */
[----:B------:R-:W-:Y:S04]  /*0970*/  LDS R56, [R45+-0x70] ;  /* 0xffff90002d387984 */ /* 0x000fe80000000800 */
[----:B0-----:R-:W0:Y:S04]  /*0980*/  LDS.128 R12, [R46+-0x400] ;  /* 0xfffc00002e0c7984 */ /* 0x001e280000000c00 */
[----:B------:R-:W1:Y:S04]  /*0990*/  LDS.128 R16, [R46] ;  /* 0x000000002e107984 */ /* 0x000e680000000c00 */
[----:B------:R-:W2:Y:S04]  /*09a0*/  LDS.128 R32, [R46+-0x800] ;  /* 0xfff800002e207984 */ /* 0x000ea80000000c00 */
[----:B------:R-:W3:Y:S01]  /*09b0*/  LDS.128 R20, [R46+0x400] ;  /* 0x000400002e147984 */ /* 0x000ee20000000c00 */
[C---:B0-----:R-:W-:Y:S01]  /*09c0*/  FFMA R49, R12.reuse, R52, R49 ;  /* 0x000000340c317223 */ /* 0x041fe20000000031 */
[C---:B------:R-:W-:Y:S01]  /*09d0*/  FFMA R28, R12.reuse, R54, R28 ;  /* 0x000000360c1c7223 */ /* 0x040fe2000000001c */
[CC--:B------:R-:W-:Y:S01]  /*09e0*/  FFMA R26, R12.reuse, R57.reuse, R26 ;  /* 0x000000390c1a7223 */ /* 0x0c0fe2000000001a */
[----:B------:R-:W-:Y:S01]  /*09f0*/  FFMA R31, R12, R56, R31 ;  /* 0x000000380c1f7223 */ /* 0x000fe2000000001f */
[C---:B-1----:R-:W-:Y:S01]  /*0a00*/  FFMA R55, R16.reuse, R52, R55 ;  /* 0x0000003410377223 */ /* 0x042fe20000000037 */
[----:B------:R-:W0:Y:S01]  /*0a10*/  LDS R12, [R45] ;  /* 0x000000002d0c7984 */ /* 0x000e220000000800 */
[C---:B------:R-:W-:Y:S01]  /*0a20*/  FFMA R51, R16.reuse, R54, R51 ;  /* 0x0000003610337223 */ /* 0x040fe20000000033 */
[-C--:B------:R-:W-:Y:S01]  /*0a30*/  FFMA R53, R16, R57.reuse, R53 ;  /* 0x0000003910357223 */ /* 0x080fe20000000035 */
[C---:B--2---:R-:W-:Y:S01]  /*0a40*/  FFMA R30, R32.reuse, R52, R30 ;  /* 0x00000034201e7223 */ /* 0x044fe2000000001e */
[C---:B------:R-:W-:Y:S01]  /*0a50*/  FFMA R47, R32.reuse, R54, R47 ;  /* 0x00000036202f7223 */ /* 0x040fe2000000002f */
[-C--:B------:R-:W-:Y:S01]  /*0a60*/  FFMA R24, R32, R57.reuse, R24 ;  /* 0x0000003920187223 */ /* 0x080fe20000000018 */
[-C--:B------:R-:W-:Y:S01]  /*0a70*/  FFMA R16, R16, R56.reuse, R58 ;  /* 0x0000003810107223 */ /* 0x080fe2000000003a */
[----:B------:R-:W-:Y:S01]  /*0a80*/  FFMA R32, R32, R56, R50 ;  /* 0x0000003820207223 */ /* 0x000fe20000000032 */
[----:B------:R-:W1:Y:S01]  /*0a90*/  LDS R58, [R45+0x70] ;  /* 0x000070002d3a7984 */ /* 0x000e620000000800 */
[C---:B---3--:R-:W-:Y:S01]  /*0aa0*/  FFMA R48, R20.reuse, R52, R48 ;  /* 0x0000003414307223 */ /* 0x048fe20000000030 */
[C---:B------:R-:W-:Y:S01]  /*0ab0*/  FFMA R25, R20.reuse, R54, R25 ;  /* 0x0000003614197223 */ /* 0x040fe20000000019 */
[C---:B------:R-:W-:Y:S01]  /*0ac0*/  FFMA R29, R20.reuse, R57, R29 ;  /* 0x00000039141d7223 */ /* 0x040fe2000000001d */
[----:B------:R-:W2:Y:S01]  /*0ad0*/  LDS R50, [R45+0xe0] ;  /* 0x0000e0002d327984 */ /* 0x000ea20000000800 */
[----:B------:R-:W-:-:S03]  /*0ae0*/  FFMA R20, R20, R56, R27 ;  /* 0x0000003814147223 */ /* 0x000fc6000000001b */
[----:B------:R-:W3:Y:S04]  /*0af0*/  LDS R52, [R45+0x150] ;  /* 0x000150002d347984 */ /* 0x000ee80000000800 */
[----:B------:R-:W4:Y:S04]  /*0b00*/  LDS R27, [R45+0x1c0] ;  /* 0x0001c0002d1b7984 */ /* 0x000f280000000800 */
[----:B------:R-:W5:Y:S04]  /*0b10*/  LDS R56, [R45+0x2a0] ;  /* 0x0002a0002d387984 */ /* 0x000f680000000800 */
[----:B------:R-:W5:Y:S01]  /*0b20*/  LDS R54, [R45+0x310] ;  /* 0x000310002d367984 */ /* 0x000f620000000800 */
[C---:B0-----:R-:W-:Y:S01]  /*0b30*/  FFMA R30, R12.reuse, R33, R30 ;  /* 0x000000210c1e7223 */ /* 0x041fe2000000001e */
[C---:B------:R-:W-:Y:S01]  /*0b40*/  FFMA R49, R12.reuse, R13, R49 ;  /* 0x0000000d0c317223 */ /* 0x040fe20000000031 */
[C---:B------:R-:W-:Y:S01]  /*0b50*/  FFMA R55, R12.reuse, R17, R55 ;  /* 0x000000110c377223 */ /* 0x040fe20000000037 */
[----:B------:R-:W-:-:S02]  /*0b60*/  FFMA R48, R12, R21, R48 ;  /* 0x000000150c307223 */ /* 0x000fc40000000030 */
[----:B------:R-:W0:Y:S01]  /*0b70*/  LDS R12, [R45+0x230] ;  /* 0x000230002d0c7984 */ /* 0x000e220000000800 */
[C---:B-1----:R-:W-:Y:S01]  /*0b80*/  FFMA R51, R58.reuse, R17, R51 ;  /* 0x000000113a337223 */ /* 0x042fe20000000033 */
[C---:B------:R-:W-:Y:S01]  /*0b90*/  FFMA R28, R58.reuse, R13, R28 ;  /* 0x0000000d3a1c7223 */ /* 0x040fe2000000001c */
[C---:B------:R-:W-:Y:S01]  /*0ba0*/  FFMA R47, R58.reuse, R33, R47 ;  /* 0x000000213a2f7223 */ /* 0x040fe2000000002f */
[----:B------:R-:W-:Y:S01]  /*0bb0*/  FFMA R25, R58, R21, R25 ;  /* 0x000000153a197223 */ /* 0x000fe20000000019 */
[C---:B--2---:R-:W-:Y:S01]  /*0bc0*/  FFMA R53, R50.reuse, R17, R53 ;  /* 0x0000001132357223 */ /* 0x044fe20000000035 */
[C---:B------:R-:W-:Y:S01]  /*0bd0*/  FFMA R24, R50.reuse, R33, R24 ;  /* 0x0000002132187223 */ /* 0x040fe20000000018 */
[C---:B------:R-:W-:Y:S01]  /*0be0*/  FFMA R26, R50.reuse, R13, R26 ;  /* 0x0000000d321a7223 */ /* 0x040fe2000000001a */
[----:B------:R-:W-:Y:S01]  /*0bf0*/  FFMA R57, R50, R21, R29 ;  /* 0x0000001532397223 */ /* 0x000fe2000000001d */
[C---:B---3--:R-:W-:Y:S01]  /*0c00*/  FFMA R31, R52.reuse, R13, R31 ;  /* 0x0000000d341f7223 */ /* 0x048fe2000000001f */
[C---:B------:R-:W-:Y:S01]  /*0c10*/  FFMA R17, R52.reuse, R17, R16 ;  /* 0x0000001134117223 */ /* 0x040fe20000000010 */
[----:B------:R-:W1:Y:S01]  /*0c20*/  LDS R29, [R45+0x380] ;  /* 0x000380002d1d7984 */ /* 0x000e620000000800 */
[C---:B------:R-:W-:Y:S01]  /*0c30*/  FFMA R32, R52.reuse, R33, R32 ;  /* 0x0000002134207223 */ /* 0x040fe20000000020 */
[C---:B----4-:R-:W-:Y:S01]  /*0c40*/  FFMA R49, R27.reuse, R14, R49 ;  /* 0x0000000e1b317223 */ /* 0x050fe20000000031 */
[----:B------:R-:W-:Y:S01]  /*0c50*/  FFMA R20, R52, R21, R20 ;  /* 0x0000001534147223 */ /* 0x000fe20000000014 */
[----:B------:R-:W2:Y:S01]  /*0c60*/  LDS R50, [R45+0x3f0] ;  /* 0x0003f0002d327984 */ /* 0x000ea20000000800 */
[C---:B------:R-:W-:Y:S01]  /*0c70*/  FFMA R30, R27.reuse, R34, R30 ;  /* 0x000000221b1e7223 */ /* 0x040fe2000000001e */
[----:B-----5:R-:W-:Y:S01]  /*0c80*/  FFMA R33, R56, R14, R26 ;  /* 0x0000000e38217223 */ /* 0x020fe2000000001a */
[C---:B------:R-:W-:Y:S01]  /*0c90*/  FFMA R55, R27.reuse, R18, R55 ;  /* 0x000000121b377223 */ /* 0x040fe20000000037 */
[----:B------:R-:W3:Y:S01]  /*0ca0*/  LDS R13, [R45+0x460] ;  /* 0x000460002d0d7984 */ /* 0x000ee20000000800 */
[----:B------:R-:W-:Y:S01]  /*0cb0*/  FFMA R48, R27, R22, R48 ;  /* 0x000000161b307223 */ /* 0x000fe20000000030 */
[-C--:B------:R-:W-:Y:S01]  /*0cc0*/  FFMA R32, R54, R34.reuse, R32 ;  /* 0x0000002236207223 */ /* 0x080fe20000000020 */
[C---:B------:R-:W-:Y:S01]  /*0cd0*/  FFMA R21, R56.reuse, R34, R24 ;  /* 0x0000002238157223 */ /* 0x040fe20000000018 */
[----:B------:R-:W4:Y:S01]  /*0ce0*/  LDS R16, [R45+0x4d0] ;  /* 0x0004d0002d107984 */ /* 0x000f220000000800 */
[C---:B------:R-:W-:Y:S01]  /*0cf0*/  FFMA R53, R56.reuse, R18, R53 ;  /* 0x0000001238357223 */ /* 0x040fe20000000035 */
[----:B------:R-:W-:Y:S01]  /*0d00*/  FFMA R57, R56, R22, R57 ;  /* 0x0000001638397223 */ /* 0x000fe20000000039 */
[----:B------:R-:W-:-:S02]  /*0d10*/  FFMA R52, R54, R18, R17 ;  /* 0x0000001236347223 */ /* 0x000fc40000000011 */
[----:B------:R-:W-:Y:S01]  /*0d20*/  LDS R17, [R45+0x540] ;  /* 0x000540002d117984 */ /* 0x000fe20000000800 */
[C---:B0-----:R-:W-:Y:S01]  /*0d30*/  FFMA R47, R12.reuse, R34, R47 ;  /* 0x000000220c2f7223 */ /* 0x041fe2000000002f */
[C---:B------:R-:W-:Y:S01]  /*0d40*/  FFMA R28, R12.reuse, R14, R28 ;  /* 0x0000000e0c1c7223 */ /* 0x040fe2000000001c */
[C---:B------:R-:W-:Y:S01]  /*0d50*/  FFMA R51, R12.reuse, R18, R51 ;  /* 0x000000120c337223 */ /* 0x040fe20000000033 */
[----:B------:R-:W-:Y:S01]  /*0d60*/  FFMA R12, R12, R22, R25 ;  /* 0x000000160c0c7223 */ /* 0x000fe20000000019 */
[C---:B------:R-:W-:Y:S01]  /*0d70*/  FFMA R14, R54.reuse, R14, R31 ;  /* 0x0000000e360e7223 */ /* 0x040fe2000000001f */
[----:B------:R-:W-:Y:S01]  /*0d80*/  FFMA R22, R54, R22, R20 ;  /* 0x0000001636167223 */ /* 0x000fe20000000014 */
[----:B------:R-:W0:Y:S04]  /*0d90*/  LDS.128 R24, [R46+0x10] ;  /* 0x000010002e187984 */ /* 0x000e280000000c00 */
[----:B------:R-:W5:Y:S01]  /*0da0*/  LDS R18, [R45+0x5b0] ;  /* 0x0005b0002d127984 */ /* 0x000f620000000800 */
[C---:B-1----:R-:W-:Y:S01]  /*0db0*/  FFMA R20, R29.reuse, R35, R30 ;  /* 0x000000231d147223 */ /* 0x042fe2000000001e */
[C---:B------:R-:W-:Y:S01]  /*0dc0*/  FFMA R49, R29.reuse, R15, R49 ;  /* 0x0000000f1d317223 */ /* 0x040fe20000000031 */
[C---:B------:R-:W-:Y:S01]  /*0dd0*/  FFMA R55, R29.reuse, R19, R55 ;  /* 0x000000131d377223 */ /* 0x040fe20000000037 */
[----:B------:R-:W-:Y:S01]  /*0de0*/  FFMA R48, R29, R23, R48 ;  /* 0x000000171d307223 */ /* 0x000fe20000000030 */
[C---:B--2---:R-:W-:Y:S01]  /*0df0*/  FFMA R47, R50.reuse, R35, R47 ;  /* 0x00000023322f7223 */ /* 0x044fe2000000002f */
[C---:B------:R-:W-:Y:S01]  /*0e00*/  FFMA R54, R50.reuse, R15, R28 ;  /* 0x0000000f32367223 */ /* 0x040fe2000000001c */
[----:B------:R-:W-:Y:S01]  /*0e10*/  FFMA R56, R50, R23, R12 ;  /* 0x0000001732387223 */ /* 0x000fe2000000000c */
[----:B------:R-:W1:Y:S01]  /*0e20*/  LDS.128 R28, [R46+-0x3f0] ;  /* 0xfffc10002e1c7984 */ /* 0x000e620000000c00 */
[C---:B---3--:R-:W-:Y:S01]  /*0e30*/  FFMA R21, R13.reuse, R35, R21 ;  /* 0x000000230d157223 */ /* 0x048fe20000000015 */
[C---:B------:R-:W-:Y:S01]  /*0e40*/  FFMA R58, R13.reuse, R15, R33 ;  /* 0x0000000f0d3a7223 */ /* 0x040fe20000000021 */
[C---:B------:R-:W-:Y:S01]  /*0e50*/  FFMA R53, R13.reuse, R19, R53 ;  /* 0x000000130d357223 */ /* 0x040fe20000000035 */
[----:B------:R-:W-:Y:S01]  /*0e60*/  FFMA R57, R13, R23, R57 ;  /* 0x000000170d397223 */ /* 0x000fe20000000039 */
[C---:B----4-:R-:W-:Y:S01]  /*0e70*/  FFMA R60, R16.reuse, R35, R32 ;  /* 0x00000023103c7223 */ /* 0x050fe20000000020 */
[----:B------:R-:W-:Y:S01]  /*0e80*/  FFMA R61, R16, R15, R14 ;  /* 0x0000000f103d7223 */ /* 0x000fe2000000000e */
[----:B------:R-:W2:Y:S01]  /*0e90*/  LDS.128 R32, [R46+-0x7f0] ;  /* 0xfff810002e207984 */ /* 0x000ea20000000c00 */
[-C--:B------:R-:W-:Y:S01]  /*0ea0*/  FFMA R59, R50, R19.reuse, R51 ;  /* 0x00000013323b7223 */ /* 0x080fe20000000033 */
[C---:B------:R-:W-:Y:S01]  /*0eb0*/  FFMA R52, R16.reuse, R19, R52 ;  /* 0x0000001310347223 */ /* 0x040fe20000000034 */
[----:B------:R-:W-:Y:S01]  /*0ec0*/  FFMA R22, R16, R23, R22 ;  /* 0x0000001710167223 */ /* 0x000fe20000000016 */
[----:B------:R3:W4:Y:S04]  /*0ed0*/  LDS.128 R12, [R46+0x410] ;  /* 0x000410002e0c7984 */ /* 0x0007280000000c00 */
[----:B------:R-:W4:Y:S04]  /*0ee0*/  LDS R51, [R45+0x620] ;  /* 0x000620002d337984 */ /* 0x000f280000000800 */
[----:B------:R-:W4:Y:S01]  /*0ef0*/  LDS R50, [R45+0x690] ;  /* 0x000690002d327984 */ /* 0x000f220000000800 */
[----:B---3--:R-:W-:-:S03]  /*0f00*/  IADD3 R46, PT, PT, R46, 0x20, RZ ;  /* 0x000000202e2e7810 */ /* 0x008fc60007ffe0ff */
[----:B------:R-:W3:Y:S01]  /*0f10*/  LDS R16, [R45+0x700] ;  /* 0x000700002d107984 */ /* 0x000ee20000000800 */
[----:B0-----:R-:W-:-:S03]  /*0f20*/  FFMA R55, R24, R17, R55 ;  /* 0x0000001118377223 */ /* 0x001fc60000000037 */
[----:B------:R-:W0:Y:S01]  /*0f30*/  LDS R19, [R45+0x770] ;  /* 0x000770002d137984 */ /* 0x000e220000000800 */
[----:B-----5:R-:W-:-:S03]  /*0f40*/  FFMA R59, R24, R18, R59 ;  /* 0x00000012183b7223 */ /* 0x020fc6000000003b */
[----:B------:R-:W5:Y:S01]  /*0f50*/  LDS R23, [R45+0x7e0] ;  /* 0x0007e0002d177984 */ /* 0x000f620000000800 */
[CC--:B-1----:R-:W-:Y:S01]  /*0f60*/  FFMA R49, R28.reuse, R17.reuse, R49 ;  /* 0x000000111c317223 */ /* 0x0c2fe20000000031 */
[-C--:B------:R-:W-:Y:S01]  /*0f70*/  FFMA R54, R28, R18.reuse, R54 ;  /* 0x000000121c367223 */ /* 0x080fe20000000036 */
[CC--:B--2---:R-:W-:Y:S01]  /*0f80*/  FFMA R20, R32.reuse, R17.reuse, R20 ;  /* 0x0000001120147223 */ /* 0x0c4fe20000000014 */
[-C--:B------:R-:W-:Y:S01]  /*0f90*/  FFMA R47, R32, R18.reuse, R47 ;  /* 0x00000012202f7223 */ /* 0x080fe2000000002f */
[C---:B----4-:R-:W-:Y:S01]  /*0fa0*/  FFMA R48, R12.reuse, R17, R48 ;  /* 0x000000110c307223 */ /* 0x050fe20000000030 */
[----:B------:R-:W-:Y:S01]  /*0fb0*/  FFMA R56, R12, R18, R56 ;  /* 0x000000120c387223 */ /* 0x000fe20000000038 */
[----:B------:R-:W1:Y:S01]  /*0fc0*/  LDS R17, [R45+0x850] ;  /* 0x000850002d117984 */ /* 0x000e620000000800 */
[-C--:B------:R-:W-:Y:S01]  /*0fd0*/  FFMA R58, R28, R51.reuse, R58 ;  /* 0x000000331c3a7223 */ /* 0x080fe2000000003a */
[-C--:B------:R-:W-:Y:S01]  /*0fe0*/  FFMA R53, R24, R51.reuse, R53 ;  /* 0x0000003318357223 */ /* 0x080fe20000000035 */
[-C--:B------:R-:W-:Y:S01]  /*0ff0*/  FFMA R21, R32, R51.reuse, R21 ;  /* 0x0000003320157223 */ /* 0x080fe20000000015 */
[----:B------:R-:W-:Y:S01]  /*1000*/  FFMA R57, R12, R51, R57 ;  /* 0x000000330c397223 */ /* 0x000fe20000000039 */
[-C--:B------:R-:W-:Y:S01]  /*1010*/  FFMA R61, R28, R50.reuse, R61 ;  /* 0x000000321c3d7223 */ /* 0x080fe2000000003d */
[-C--:B------:R-:W-:Y:S01]  /*1020*/  FFMA R52, R24, R50.reuse, R52 ;  /* 0x0000003218347223 */ /* 0x080fe20000000034 */
[-C--:B------:R-:W-:Y:S01]  /*1030*/  FFMA R60, R32, R50.reuse, R60 ;  /* 0x00000032203c7223 */ /* 0x080fe2000000003c */
[----:B------:R-:W2:Y:S01]  /*1040*/  LDS R28, [R45+0x9a0] ;  /* 0x0009a0002d1c7984 */ /* 0x000ea20000000800 */
[C---:B---3--:R-:W-:Y:S01]  /*1050*/  FFMA R20, R16.reuse, R33, R20 ;  /* 0x0000002110147223 */ /* 0x048fe20000000014 */
[C---:B------:R-:W-:Y:S01]  /*1060*/  FFMA R49, R16.reuse, R29, R49 ;  /* 0x0000001d10317223 */ /* 0x040fe20000000031 */
[C---:B------:R-:W-:Y:S01]  /*1070*/  FFMA R55, R16.reuse, R25, R55 ;  /* 0x0000001910377223 */ /* 0x040fe20000000037 */
[----:B------:R-:W-:Y:S01]  /*1080*/  FFMA R48, R16, R13, R48 ;  /* 0x0000000d10307223 */ /* 0x000fe20000000030 */
[----:B------:R-:W3:Y:S01]  /*1090*/  LDS R24, [R45+0x930] ;  /* 0x000930002d187984 */ /* 0x000ee20000000800 */
[----:B------:R-:W-:Y:S01]  /*10a0*/  FFMA R22, R12, R50, R22 ;  /* 0x000000320c167223 */ /* 0x000fe20000000016 */
[C---:B0-----:R-:W-:Y:S01]  /*10b0*/  FFMA R47, R19.reuse, R33, R47 ;  /* 0x00000021132f7223 */ /* 0x041fe2000000002f */
[C---:B------:R-:W-:Y:S01]  /*10c0*/  FFMA R54, R19.reuse, R29, R54 ;  /* 0x0000001d13367223 */ /* 0x040fe20000000036 */
[----:B------:R-:W0:Y:S01]  /*10d0*/  LDS R16, [R45+0x8c0] ;  /* 0x0008c0002d107984 */ /* 0x000e220000000800 */
[C---:B------:R-:W-:Y:S01]  /*10e0*/  FFMA R59, R19.reuse, R25, R59 ;  /* 0x00000019133b7223 */ /* 0x040fe2000000003b */
[----:B------:R-:W-:Y:S01]  /*10f0*/  FFMA R56, R19, R13, R56 ;  /* 0x0000000d13387223 */ /* 0x000fe20000000038 */
[C---:B-----5:R-:W-:Y:S01]  /*1100*/  FFMA R21, R23.reuse, R33, R21 ;  /* 0x0000002117157223 */ /* 0x060fe20000000015 */
[----:B------:R-:W4:Y:S01]  /*1110*/  LDS R32, [R45+0xa10] ;  /* 0x000a10002d207984 */ /* 0x000f220000000800 */
[C---:B------:R-:W-:Y:S01]  /*1120*/  FFMA R58, R23.reuse, R29, R58 ;  /* 0x0000001d173a7223 */ /* 0x040fe2000000003a */
[C---:B------:R-:W-:Y:S01]  /*1130*/  FFMA R53, R23.reuse, R25, R53 ;  /* 0x0000001917357223 */ /* 0x040fe20000000035 */
[----:B------:R-:W-:Y:S01]  /*1140*/  FFMA R57, R23, R13, R57 ;  /* 0x0000000d17397223 */ /* 0x000fe20000000039 */
[----:B------:R-:W5:Y:S04]  /*1150*/  LDS R18, [R45+0xb60] ;  /* 0x000b60002d127984 */ /* 0x000f680000000800 */
[----:B------:R-:W5:Y:S04]  /*1160*/  LDS R23, [R45+0xa80] ;  /* 0x000a80002d177984 */ /* 0x000f680000000800 */
[----:B------:R-:W5:Y:S04]  /*1170*/  LDS R19, [R45+0xaf0] ;  /* 0x000af0002d137984 */ /* 0x000f680000000800 */
[----:B------:R2:W5:Y:S01]  /*1180*/  LDS R12, [R45+0xbd0] ;  /* 0x000bd0002d0c7984 */ /* 0x0005620000000800 */
[C---:B-1----:R-:W-:Y:S01]  /*1190*/  FFMA R52, R17.reuse, R25, R52 ;  /* 0x0000001911347223 */ /* 0x042fe20000000034 */
[C---:B------:R-:W-:Y:S01]  /*11a0*/  FFMA R60, R17.reuse, R33, R60 ;  /* 0x00000021113c7223 */ /* 0x040fe2000000003c */
[C---:B------:R-:W-:Y:S01]  /*11b0*/  FFMA R61, R17.reuse, R29, R61 ;  /* 0x0000001d113d7223 */ /* 0x040fe2000000003d */
[----:B------:R-:W-:Y:S01]  /*11c0*/  FFMA R22, R17, R13, R22 ;  /* 0x0000000d11167223 */ /* 0x000fe20000000016 */
[----:B--2---:R-:W-:Y:S01]  /*11d0*/  IADD3 R45, PT, PT, R45, 0xe00, RZ ;  /* 0x00000e002d2d7810 */ /* 0x004fe20007ffe0ff */
[C---:B------:R-:W-:Y:S01]  /*11e0*/  FFMA R58, R28.reuse, R30, R58 ;  /* 0x0000001e1c3a7223 */ /* 0x040fe2000000003a */
[C---:B------:R-:W-:Y:S01]  /*11f0*/  FFMA R53, R28.reuse, R26, R53 ;  /* 0x0000001a1c357223 */ /* 0x040fe20000000035 */
[C---:B------:R-:W-:Y:S01]  /*1200*/  FFMA R21, R28.reuse, R34, R21 ;  /* 0x000000221c157223 */ /* 0x040fe20000000015 */
[----:B------:R-:W-:Y:S01]  /*1210*/  FFMA R57, R28, R14, R57 ;  /* 0x0000000e1c397223 */ /* 0x000fe20000000039 */
[C---:B---3--:R-:W-:Y:S01]  /*1220*/  FFMA R54, R24.reuse, R30, R54 ;  /* 0x0000001e18367223 */ /* 0x048fe20000000036 */
[C---:B------:R-:W-:Y:S01]  /*1230*/  FFMA R59, R24.reuse, R26, R59 ;  /* 0x0000001a183b7223 */ /* 0x040fe2000000003b */
[C---:B------:R-:W-:Y:S01]  /*1240*/  FFMA R47, R24.reuse, R34, R47 ;  /* 0x00000022182f7223 */ /* 0x040fe2000000002f */
[----:B------:R-:W-:Y:S01]  /*1250*/  FFMA R56, R24, R14, R56 ;  /* 0x0000000e18387223 */ /* 0x000fe20000000038 */
[C---:B0-----:R-:W-:Y:S01]  /*1260*/  FFMA R49, R16.reuse, R30, R49 ;  /* 0x0000001e10317223 */ /* 0x041fe20000000031 */
[C---:B------:R-:W-:Y:S01]  /*1270*/  FFMA R55, R16.reuse, R26, R55 ;  /* 0x0000001a10377223 */ /* 0x040fe20000000037 */
[C---:B------:R-:W-:Y:S01]  /*1280*/  FFMA R20, R16.reuse, R34, R20 ;  /* 0x0000002210147223 */ /* 0x040fe20000000014 */
[----:B------:R-:W-:Y:S01]  /*1290*/  FFMA R48, R16, R14, R48 ;  /* 0x0000000e10307223 */ /* 0x000fe20000000030 */
[C---:B----4-:R-:W-:Y:S01]  /*12a0*/  FFMA R52, R32.reuse, R26, R52 ;  /* 0x0000001a20347223 */ /* 0x050fe20000000034 */
[C---:B------:R-:W-:Y:S01]  /*12b0*/  FFMA R60, R32.reuse, R34, R60 ;  /* 0x00000022203c7223 */ /* 0x040fe2000000003c */
[C---:B------:R-:W-:Y:S01]  /*12c0*/  FFMA R61, R32.reuse, R30, R61 ;  /* 0x0000001e203d7223 */ /* 0x040fe2000000003d */
[----:B------:R-:W-:Y:S01]  /*12d0*/  FFMA R22, R32, R14, R22 ;  /* 0x0000000e20167223 */ /* 0x000fe20000000016 */
[C---:B-----5:R-:W-:Y:S01]  /*12e0*/  FFMA R26, R18.reuse, R31, R58 ;  /* 0x0000001f121a7223 */ /* 0x060fe2000000003a */
[C---:B------:R-:W-:Y:S01]  /*12f0*/  FFMA R53, R18.reuse, R27, R53 ;  /* 0x0000001b12357223 */ /* 0x040fe20000000035 */
[C---:B------:R-:W-:Y:S01]  /*1300*/  FFMA R24, R18.reuse, R35, R21 ;  /* 0x0000002312187223 */ /* 0x040fe20000000015 */
[----:B------:R-:W-:Y:S01]  /*1310*/  FFMA R29, R18, R15, R57 ;  /* 0x0000000f121d7223 */ /* 0x000fe20000000039 */
[C---:B------:R-:W-:Y:S01]  /*1320*/  FFMA R49, R23.reuse, R31, R49 ;  /* 0x0000001f17317223 */ /* 0x040fe20000000031 */
        /* <DEDUP_REMOVED lines=11> */
[----:B------:R-:W-:Y:S06]  /*13e0*/  BRA.U UP0, `(.L_x_0) ;  /* 0xfffffff5004c7547 */ /* 0x000fec000b83ffff */
[----:B------:R-:W-:Y:S05]  /*13f0*/  @P1 BRA `(.L_x_1) ;  /* 0xfffffff000341947 */ /* 0x000fea000383ffff */
[----:B------:R-:W0:Y:S01]  /*1400*/  LDC.64 R22, c[0x0][0x398] ;  /* 0x0000e600ff167b82 */ /* 0x000e220000000a00 */
[----:B------:R-:W-:Y:S02]  /*1410*/  IADD3 R11, PT, PT, R39, R11, RZ ;  /* 0x0000000b270b7210 */ /* 0x000fe40007ffe0ff */
[----:B------:R-:W-:-:S03]  /*1420*/  SHF.L.U32 R5, R2, 0x6, RZ ;  /* 0x0000000602057819 */ /* 0x000fc600000006ff */
[----:B------:R-:W-:Y:S01]  /*1430*/  IMAD R11, R2, 0x31000, R11 ;  /* 0x00031000020b7824 */ /* 0x000fe200078e020b */
[----:B------:R-:W-:Y:S01]  /*1440*/  LOP3.LUT R5, R5, R10, RZ, 0xfc, !PT ;  /* 0x0000000a05057212 */ /* 0x000fe200078efcff */
[----:B------:R-:W1:Y:S02]  /*1450*/  LDC.64 R6, c[0x0][0x3a0] ;  /* 0x0000e800ff067b82 */ /* 0x000e640000000a00 */
[----:B------:R-:W-:-:S04]  /*1460*/  IMAD R4, R4, 0xe0, R11 ;  /* 0x000000e004047824 */ /* 0x000fc800078e020b */
[----:B------:R-:W-:Y:S02]  /*1470*/  IMAD R21, R3, 0x1c, R4 ;  /* 0x0000001c03157824 */ /* 0x000fe400078e0204 */
[----:B------:R-:W2:Y:S01]  /*1480*/  LDC.64 R2, c[0x0][0x390] ;  /* 0x0000e400ff027b82 */ /* 0x000ea20000000a00 */
[----:B0-----:R-:W-:-:S05]  /*1490*/  IMAD.WIDE.U32 R22, R5, 0x4, R22 ;  /* 0x0000000405167825 */ /* 0x001fca00078e0016 */
[----:B------:R-:W3:Y:S01]  /*14a0*/  LDG.E.CONSTANT R19, desc[UR6][R22.64] ;  /* 0x0000000616137981 */ /* 0x000ee2000c1e9900 */
[----:B-1----:R-:W-:-:S03]  /*14b0*/  IMAD.WIDE.U32 R4, R21, 0x4, R6 ;  /* 0x0000000415047825 */ /* 0x002fc600078e0006 */
[----:B------:R-:W4:Y:S04]  /*14c0*/  LDG.E.CONSTANT R18, desc[UR6][R22.64+0xc0] ;  /* 0x0000c00616127981 */ /* 0x000f28000c1e9900 */
[----:B------:R-:W5:Y:S04]  /*14d0*/  LDG.E.CONSTANT R35, desc[UR6][R4.64] ;  /* 0x0000000604237981 */ /* 0x000f68000c1e9900 */
[----:B------:R-:W5:Y:S04]  /*14e0*/  LDG.E.CONSTANT R32, desc[UR6][R22.64+0x80] ;  /* 0x0000800616207981 */ /* 0x000f68000c1e9900 */
[----:B------:R0:W5:Y:S04]  /*14f0*/  LDG.E.CONSTANT R33, desc[UR6][R22.64+0x40] ;  /* 0x0000400616217981 */ /* 0x000168000c1e9900 */
[----:B------:R-:W5:Y:S04]  /*1500*/  LDG.E.CONSTANT R34, desc[UR6][R4.64+0x31000] ;  /* 0x0310000604227981 */ /* 0x000f68000c1e9900 */
        /* <DEDUP_REMOVED lines=13> */
[----:B------:R1:W5:Y:S01]  /*15e0*/  LDG.E.CONSTANT R14, desc[UR6][R4.64+0x932a0] ;  /* 0x0932a006040e7981 */ /* 0x000362000c1e9900 */
[----:B--2---:R-:W-:-:S04]  /*15f0*/  IMAD.WIDE.U32 R2, R21, 0x4, R2 ;  /* 0x0000000415027825 */ /* 0x004fc800078e0002 */
[--C-:B---3--:R-:W-:Y:S01]  /*1600*/  FADD R30, R30, R19.reuse ;  /* 0x000000131e1e7221 */ /* 0x108fe20000000000 */
[----:B------:R-:W-:Y:S01]  /*1610*/  FADD R24, R24, R19 ;  /* 0x0000001318187221 */ /* 0x000fe20000000000 */
[--C-:B----4-:R-:W-:Y:S02]  /*1620*/  FADD R25, R25, R18.reuse ;  /* 0x0000001219197221 */ /* 0x110fe40000000000 */
[----:B-----5:R-:W-:Y:S01]  /*1630*/  FADD R30, R30, R35 ;  /* 0x000000231e1e7221 */ /* 0x020fe20000000000 */
[----:B------:R-:W-:Y:S01]  /*1640*/  FADD R48, R48, R18 ;  /* 0x0000001230307221 */ /* 0x000fe20000000000 */
[----:B0-----:R-:W-:Y:S01]  /*1650*/  FADD R22, R51, R32 ;  /* 0x0000002033167221 */ /* 0x001fe20000000000 */
[--C-:B------:R-:W-:Y:S01]  /*1660*/  FADD R29, R29, R18.reuse ;  /* 0x000000121d1d7221 */ /* 0x100fe20000000000 */
[--C-:B------:R-:W-:Y:S01]  /*1670*/  FADD R49, R49, R33.reuse ;  /* 0x0000002131317221 */ /* 0x100fe20000000000 */
[--C-:B------:R-:W-:Y:S01]  /*1680*/  FADD R35, R26, R33.reuse ;  /* 0x000000211a237221 */ /* 0x100fe20000000000 */
[----:B------:R-:W-:Y:S01]  /*1690*/  FADD R27, R27, R18 ;  /* 0x000000121b1b7221 */ /* 0x000fe20000000000 */
[----:B-1----:R-:W-:Y:S01]  /*16a0*/  FMNMX R5, RZ, R30, !PT ;  /* 0x0000001eff057209 */ /* 0x002fe20007800000 */
[----:B------:R-:W-:Y:S01]  /*16b0*/  FADD R18, R53, R32 ;  /* 0x0000002035127221 */ /* 0x000fe20000000000 */
[--C-:B------:R-:W-:Y:S01]  /*16c0*/  FADD R28, R28, R33.reuse ;  /* 0x000000211c1c7221 */ /* 0x100fe20000000000 */
[----:B------:R-:W-:Y:S01]  /*16d0*/  FADD R34, R49, R34 ;  /* 0x0000002231227221 */ /* 0x000fe20000000000 */
[----:B------:R-:W-:Y:S01]  /*16e0*/  FADD R33, R31, R33 ;  /* 0x000000211f217221 */ /* 0x000fe20000000000 */
[----:B------:R-:W-:Y:S01]  /*16f0*/  FADD R13, R22, R13 ;  /* 0x0000000d160d7221 */ /* 0x000fe20000000000 */
[--C-:B------:R-:W-:Y:S01]  /*1700*/  FADD R55, R55, R32.reuse ;  /* 0x0000002037377221 */ /* 0x100fe20000000000 */
[----:B------:R-:W-:Y:S01]  /*1710*/  FADD R58, R58, R32 ;  /* 0x000000203a3a7221 */ /* 0x000fe20000000000 */
[----:B------:R-:W-:Y:S01]  /*1720*/  FADD R10, R25, R10 ;  /* 0x0000000a190a7221 */ /* 0x000fe20000000000 */
[--C-:B------:R-:W-:Y:S01]  /*1730*/  FADD R47, R47, R19.reuse ;  /* 0x000000132f2f7221 */ /* 0x100fe20000000000 */
[----:B------:R-:W-:Y:S01]  /*1740*/  FADD R31, R50, R19 ;  /* 0x00000013321f7221 */ /* 0x000fe20000000000 */
[----:B------:R-:W-:Y:S01]  /*1750*/  FADD R9, R24, R9 ;  /* 0x0000000918097221 */ /* 0x000fe20000000000 */
[----:B------:R-:W-:Y:S01]  /*1760*/  FADD R12, R35, R12 ;  /* 0x0000000c230c7221 */ /* 0x000fe20000000000 */
[----:B------:R0:W-:Y:S01]  /*1770*/  STG.E desc[UR6][R2.64], R5 ;  /* 0x0000000502007986 */ /* 0x0001e2000c101906 */
[----:B------:R-:W-:Y:S01]  /*1780*/  FMNMX R13, RZ, R13, !PT ;  /* 0x0000000dff0d7209 */ /* 0x000fe20007800000 */
[----:B------:R-:W-:Y:S01]  /*1790*/  FADD R28, R28, R15 ;  /* 0x0000000f1c1c7221 */ /* 0x000fe20000000000 */
[----:B------:R-:W-:-:S02]  /*17a0*/  FMNMX R15, RZ, R34, !PT ;  /* 0x00000022ff0f7209 */ /* 0x000fc40007800000 */
[----:B------:R-:W-:Y:S01]  /*17b0*/  FMNMX R9, RZ, R9, !PT ;  /* 0x00000009ff097209 */ /* 0x000fe20007800000 */
[----:B------:R-:W-:Y:S01]  /*17c0*/  FADD R18, R18, R11 ;  /* 0x0000000b12127221 */ /* 0x000fe20000000000 */
[----:B------:R-:W-:Y:S01]  /*17d0*/  FMNMX R11, RZ, R12, !PT ;  /* 0x0000000cff0b7209 */ /* 0x000fe20007800000 */
[----:B------:R-:W-:Y:S01]  /*17e0*/  FADD R20, R55, R20 ;  /* 0x0000001437147221 */ /* 0x000fe20000000000 */
[----:B0-----:R-:W-:Y:S01]  /*17f0*/  FMNMX R5, RZ, R10, !PT ;  /* 0x0000000aff057209 */ /* 0x001fe20007800000 */
[----:B------:R-:W-:Y:S01]  /*1800*/  FADD R48, R48, R17 ;  /* 0x0000001130307221 */ /* 0x000fe20000000000 */
[----:B------:R-:W-:Y:S01]  /*1810*/  FADD R16, R47, R16 ;  /* 0x000000102f107221 */ /* 0x000fe20000000000 */
[----:B------:R-:W-:Y:S01]  /*1820*/  FADD R8, R29, R8 ;  /* 0x000000081d087221 */ /* 0x000fe20000000000 */
[----:B------:R-:W-:Y:S01]  /*1830*/  FADD R6, R31, R6 ;  /* 0x000000061f067221 */ /* 0x000fe20000000000 */
[----:B------:R-:W-:Y:S01]  /*1840*/  FADD R0, R33, R0 ;  /* 0x0000000021007221 */ /* 0x000fe20000000000 */
[----:B------:R-:W-:Y:S01]  /*1850*/  FADD R58, R58, R7 ;  /* 0x000000073a3a7221 */ /* 0x000fe20000000000 */
[----:B------:R-:W-:Y:S01]  /*1860*/  FADD R14, R27, R14 ;  /* 0x0000000e1b0e7221 */ /* 0x000fe20000000000 */
[----:B------:R0:W-:Y:S01]  /*1870*/  STG.E desc[UR6][R2.64+0x31000], R15 ;  /* 0x0310000f02007986 */ /* 0x0001e2000c101906 */
[----:B------:R-:W-:-:S02]  /*1880*/  FMNMX R17, RZ, R20, !PT ;  /* 0x00000014ff117209 */ /* 0x000fc40007800000 */
[----:B------:R-:W-:Y:S01]  /*1890*/  FMNMX R19, RZ, R48, !PT ;  /* 0x00000030ff137209 */ /* 0x000fe20007800000 */
[----:B------:R1:W-:Y:S01]  /*18a0*/  STG.E desc[UR6][R2.64+0x620e0], R13 ;  /* 0x0620e00d02007986 */ /* 0x0003e2000c101906 */
[----:B------:R-:W-:Y:S02]  /*18b0*/  FMNMX R21, RZ, R16, !PT ;  /* 0x00000010ff157209 */ /* 0x000fe40007800000 */
[----:B------:R-:W-:Y:S01]  /*18c0*/  FMNMX R23, RZ, R28, !PT ;  /* 0x0000001cff177209 */ /* 0x000fe20007800000 */
[----:B------:R2:W-:Y:S01]  /*18d0*/  STG.E desc[UR6][R2.64+0x930e0], R5 ;  /* 0x0930e00502007986 */ /* 0x0005e2000c101906 */
[----:B------:R-:W-:-:S03]  /*18e0*/  FMNMX R7, RZ, R8, !PT ;  /* 0x00000008ff077209 */ /* 0x000fc60007800000 */
[----:B------:R3:W-:Y:S01]  /*18f0*/  STG.E desc[UR6][R2.64+0x1c0], R9 ;  /* 0x0001c00902007986 */ /* 0x0007e2000c101906 */
[----:B0-----:R-:W-:-:S03]  /*1900*/  FMNMX R15, RZ, R18, !PT ;  /* 0x00000012ff0f7209 */ /* 0x001fc60007800000 */
[----:B------:R0:W-:Y:S01]  /*1910*/  STG.E desc[UR6][R2.64+0x311c0], R11 ;  /* 0x0311c00b02007986 */ /* 0x0001e2000c101906 */
[----:B-1----:R-:W-:Y:S02]  /*1920*/  FMNMX R13, RZ, R6, !PT ;  /* 0x00000006ff0d7209 */ /* 0x002fe40007800000 */
[----:B--2---:R-:W-:Y:S02]  /*1930*/  FMNMX R5, RZ, R0, !PT ;  /* 0x00000000ff057209 */ /* 0x004fe40007800000 */
[----:B---3--:R-:W-:Y:S02]  /*1940*/  FMNMX R9, RZ, R58, !PT ;  /* 0x0000003aff097209 */ /* 0x008fe40007800000 */
[----:B0-----:R-:W-:Y:S01]  /*1950*/  FMNMX R11, RZ, R14, !PT ;  /* 0x0000000eff0b7209 */ /* 0x001fe20007800000 */
[----:B------:R-:W-:Y:S04]  /*1960*/  STG.E desc[UR6][R2.64+0x62000], R17 ;  /* 0x0620001102007986 */ /* 0x000fe8000c101906 */
        /* <DEDUP_REMOVED lines=8> */
[----:B------:R-:W-:Y:S01]  /*19f0*/  STG.E desc[UR6][R2.64+0x932a0], R11 ;  /* 0x0932a00b02007986 */ /* 0x000fe2000c101906 */
[----:B------:R-:W-:Y:S05]  /*1a00*/  EXIT ;  /* 0x000000000000794d */ /* 0x000fea0003800000 */
.L_x_2:
[----:B------:R-:W-:-:S00]  /*1a10*/  BRA `(.L_x_2) ;  /* 0xfffffffc00fc7947 */ /* 0x000fc0000383ffff */
[----:B------:R-:W-:-:S00]  /*1a20*/  NOP ;  /* 0x0000000000007918 */ /* 0x000fc00000000000 */
        /* <DEDUP_REMOVED lines=13> */
.L_x_201:


//--------------------- .text.fused_nn_conv2d_add_add_nn_relu_1_kernel0 --------------------------
	.section	.text.fused_nn_conv2d_add_add_nn_relu_1_kernel0,"ax",@progbits
	.align	128
        .global         fused_nn_conv2d_add_add_nn_relu_1_kernel0
        .type           fused_nn_conv2d_add_add_nn_relu_1_kernel0,@function
        .size           fused_nn_conv2d_add_add_nn_relu_1_kernel0,(.L_x_202 - fused_nn_conv2d_add_add_nn_relu_1_kernel0)
        .other          fused_nn_conv2d_add_add_nn_relu_1_kernel0,@"STO_CUDA_ENTRY STV_DEFAULT"
fused_nn_conv2d_add_add_nn_relu_1_kernel0:
.text.fused_nn_conv2d_add_add_nn_relu_1_kernel0:
[----:B------:R-:W-:Y:S01]  /*0000*/  LDC R1, c[0x0][0x37c] ;  /* 0x0000df00ff017b82 */ /* 0x000fe20000000800 */
[----:B------:R-:W0:Y:S07]  /*0010*/  S2R R9, SR_TID.Z ;  /* 0x0000000000097919 */ /* 0x000e2e0000002300 */
[----:B------:R-:W1:Y:S01]  /*0020*/  S2UR UR6, SR_CgaCtaId ;  /* 0x00000000000679c3 */ /* 0x000e620000008800 */
[----:B------:R-:W-:Y:S01]  /*0030*/  UMOV UR4, 0x400 ;  /* 0x0000040000047882 */ /* 0x000fe20000000000 */
[----:B------:R-:W-:Y:S01]  /*0040*/  HFMA2 R31, -RZ, RZ, 0, 0 ;  /* 0x00000000ff1f7431 */ /* 0x000fe200000001ff */
[----:B------:R-:W2:Y:S01]  /*0050*/  S2R R36, SR_CTAID.Y ;  /* 0x0000000000247919 */ /* 0x000ea20000002600 */
[----:B------:R-:W-:Y:S01]  /*0060*/  UIADD3 UR5, UPT, UPT, UR4, 0x380, URZ ;  /* 0x0000038004057890 */ /* 0x000fe2000fffe0ff */
[----:B------:R-:W-:-:S02]  /*0070*/  MOV R41, RZ ;  /* 0x000000ff00297202 */ /* 0x000fc40000000f00 */
[----:B------:R-:W-:Y:S01]  /*0080*/  CS2R R42, SRZ ;  /* 0x00000000002a7805 */ /* 0x000fe2000001ff00 */
[----:B------:R-:W2:Y:S01]  /*0090*/  S2R R17, SR_TID.X ;  /* 0x0000000000117919 */ /* 0x000ea20000002100 */
[----:B------:R-:W-:Y:S01]  /*00a0*/  CS2R R28, SRZ ;  /* 0x00000000001c7805 */ /* 0x000fe2000001ff00 */
[----:B------:R-:W3:Y:S01]  /*00b0*/  LDCU.64 UR8, c[0x0][0x358] ;  /* 0x00006b00ff0877ac */ /* 0x000ee20008000a00 */
[----:B------:R-:W4:Y:S01]  /*00c0*/  S2R R0, SR_CTAID.Z ;  /* 0x0000000000007919 */ /* 0x000f220000002700 */
[----:B------:R-:W5:Y:S01]  /*00d0*/  S2R R16, SR_TID.Y ;  /* 0x0000000000107919 */ /* 0x000f620000002200 */
[----:B-1----:R-:W-:Y:S02]  /*00e0*/  ULEA UR5, UR6, UR5, 0x18 ;  /* 0x0000000506057291 */ /* 0x002fe4000f8ec0ff */
[----:B------:R-:W-:Y:S01]  /*00f0*/  ULEA UR4, UR6, UR4, 0x18 ;  /* 0x0000000406047291 */ /* 0x000fe2000f8ec0ff */
[----:B0-----:R-:W-:Y:S02]  /*0100*/  LOP3.LUT R4, R9, 0x1, RZ, 0xc0, !PT ;  /* 0x0000000109047812 */ /* 0x001fe400078ec0ff */
[----:B------:R-:W-:-:S02]  /*0110*/  SHF.R.U32.HI R2, RZ, 0x1, R9 ;  /* 0x00000001ff027819 */ /* 0x000fc40000011609 */
[----:B------:R-:W-:Y:S02]  /*0120*/  ISETP.NE.U32.AND P1, PT, R4, 0x1, PT ;  /* 0x000000010400780c */ /* 0x000fe40003f25070 */
[----:B------:R-:W-:Y:S01]  /*0130*/  LEA R38, R9, UR5, 0x5 ;  /* 0x0000000509267c11 */ /* 0x000fe2000f8e28ff */
[----:B--2---:R-:W-:Y:S01]  /*0140*/  IMAD R3, R36, 0x1c, R17 ;  /* 0x0000001c24037824 */ /* 0x004fe200078e0211 */
[C---:B------:R-:W-:Y:S01]  /*0150*/  LEA R7, R17.reuse, R17, 0x1 ;  /* 0x0000001111077211 */ /* 0x040fe200078e08ff */
[----:B------:R-:W-:Y:S01]  /*0160*/  IMAD R5, R17, 0x60, RZ ;  /* 0x0000006011057824 */ /* 0x000fe200078e02ff */
[----:B----4-:R-:W-:Y:S02]  /*0170*/  LEA R11, R0, R9, 0x4 ;  /* 0x00000009000b7211 */ /* 0x010fe400078e20ff */
[----:B------:R-:W-:Y:S01]  /*0180*/  IADD3 R13, PT, PT, R7, 0x2, RZ ;  /* 0x00000002070d7810 */ /* 0x000fe20007ffe0ff */
[----:B-----5:R-:W-:Y:S01]  /*0190*/  IMAD R3, R16, 0x7, R3 ;  /* 0x0000000710037824 */ /* 0x020fe200078e0203 */
[----:B------:R-:W-:-:S02]  /*01a0*/  LEA R15, R11, R16, 0x1 ;  /* 0x000000100b0f7211 */ /* 0x000fc400078e08ff */
[----:B------:R-:W-:Y:S01]  /*01b0*/  IADD3 R11, PT, PT, R7, 0x1, RZ ;  /* 0x00000001070b7810 */ /* 0x000fe20007ffe0ff */
[----:B------:R-:W-:Y:S01]  /*01c0*/  IMAD R4, R2, 0xc4, R3 ;  /* 0x000000c402047824 */ /* 0x000fe200078e0203 */
[----:B------:R-:W-:Y:S01]  /*01d0*/  SHF.L.U32 R15, R15, 0x9, RZ ;  /* 0x000000090f0f7819 */ /* 0x000fe200000006ff */
[----:B------:R-:W0:Y:S01]  /*01e0*/  LDC.64 R2, c[0x0][0x388] ;  /* 0x0000e200ff027b82 */ /* 0x000e220000000a00 */
[----:B------:R-:W-:Y:S02]  /*01f0*/  LEA R6, R9, R16, 0x1 ;  /* 0x0000001009067211 */ /* 0x000fe400078e08ff */
[C---:B------:R-:W-:Y:S02]  /*0200*/  IADD3 R35, PT, PT, R4.reuse, 0xe, RZ ;  /* 0x0000000e04237810 */ /* 0x040fe40007ffe0ff */
[----:B------:R-:W-:Y:S02]  /*0210*/  LOP3.LUT R14, R15, 0x100, R5, 0xf8, !PT ;  /* 0x000001000f0e7812 */ /* 0x000fe400078ef805 */
[----:B------:R-:W-:-:S02]  /*0220*/  @P1 IADD3 R35, PT, PT, R4, RZ, RZ ;  /* 0x000000ff04231210 */ /* 0x000fc40007ffe0ff */
[----:B------:R-:W-:Y:S01]  /*0230*/  LEA R8, R16, R7, 0x4 ;  /* 0x0000000710087211 */ /* 0x000fe200078e20ff */
[----:B------:R-:W1:Y:S01]  /*0240*/  LDC.64 R4, c[0x0][0x380] ;  /* 0x0000e000ff047b82 */ /* 0x000e620000000a00 */
[----:B------:R-:W-:Y:S02]  /*0250*/  SHF.L.U32 R12, R13, 0x5, RZ ;  /* 0x000000050d0c7819 */ /* 0x000fe400000006ff */
[----:B------:R-:W-:Y:S02]  /*0260*/  SHF.L.U32 R10, R11, 0x5, RZ ;  /* 0x000000050b0a7819 */ /* 0x000fe400000006ff */
[----:B------:R-:W-:Y:S02]  /*0270*/  SHF.L.U32 R6, R6, 0x1, RZ ;  /* 0x0000000106067819 */ /* 0x000fe400000006ff */
[----:B------:R-:W-:Y:S02]  /*0280*/  LEA R39, R9, R8, 0x5 ;  /* 0x0000000809277211 */ /* 0x000fe400078e28ff */
[----:B------:R-:W-:-:S02]  /*0290*/  LOP3.LUT R12, R15, 0x100, R12, 0xf8, !PT ;  /* 0x000001000f0c7812 */ /* 0x000fc400078ef80c */
[----:B------:R-:W-:Y:S02]  /*02a0*/  LOP3.LUT R10, R15, 0x100, R10, 0xf8, !PT ;  /* 0x000001000f0a7812 */ /* 0x000fe400078ef80a */
[-C--:B------:R-:W-:Y:S02]  /*02b0*/  LEA.HI R18, R7, R6.reuse, RZ, 0x1d ;  /* 0x0000000607127211 */ /* 0x080fe400078fe8ff */
[-C--:B------:R-:W-:Y:S02]  /*02c0*/  LEA.HI R15, R11, R6.reuse, RZ, 0x1d ;  /* 0x000000060b0f7211 */ /* 0x080fe400078fe8ff */
[C---:B------:R-:W-:Y:S02]  /*02d0*/  ISETP.GT.U32.AND P1, PT, R39.reuse, 0x1fe, PT ;  /* 0x000001fe2700780c */ /* 0x040fe40003f24070 */
[----:B------:R-:W-:Y:S02]  /*02e0*/  ISETP.GT.U32.AND P0, PT, R39, 0x1ff, PT ;  /* 0x000001ff2700780c */ /* 0x000fe40003f04070 */
[----:B------:R-:W-:-:S02]  /*02f0*/  LEA.HI R6, R13, R6, RZ, 0x1d ;  /* 0x000000060d067211 */ /* 0x000fc400078fe8ff */
[----:B------:R-:W-:Y:S01]  /*0300*/  ISETP.GT.U32.AND P2, PT, R39, 0x1fd, PT ;  /* 0x000001fd2700780c */ /* 0x000fe20003f44070 */
[----:B-1----:R-:W-:Y:S01]  /*0310*/  IMAD.WIDE.U32 R34, R35, 0x4, R4 ;  /* 0x0000000423227825 */ /* 0x002fe200078e0004 */
[----:B------:R-:W-:Y:S02]  /*0320*/  ISETP.GT.U32.OR P1, PT, R15, 0x3f, P1 ;  /* 0x0000003f0f00780c */ /* 0x000fe40000f24470 */
[----:B------:R-:W-:Y:S02]  /*0330*/  ISETP.GT.U32.OR P0, PT, R18, 0x3f, P0 ;  /* 0x0000003f1200780c */ /* 0x000fe40000704470 */
[----:B------:R-:W-:Y:S02]  /*0340*/  LOP3.LUT R33, R14, 0x7, R7, 0xf8, !PT ;  /* 0x000000070e217812 */ /* 0x000fe400078ef807 */
[----:B------:R-:W-:Y:S02]  /*0350*/  ISETP.GT.U32.OR P3, PT, R6, 0x3f, P2 ;  /* 0x0000003f0600780c */ /* 0x000fe40001764470 */
[----:B------:R-:W-:Y:S01]  /*0360*/  LOP3.LUT R7, R12, 0x7, R13, 0xf8, !PT ;  /* 0x000000070c077812 */ /* 0x000fe200078ef80d */
[----:B0-----:R-:W-:Y:S01]  /*0370*/  IMAD.WIDE.U32 R32, R33, 0x4, R2 ;  /* 0x0000000421207825 */ /* 0x001fe200078e0002 */
[----:B------:R-:W-:-:S02]  /*0380*/  LOP3.LUT R11, R10, 0x7, R11, 0xf8, !PT ;  /* 0x000000070a0b7812 */ /* 0x000fc400078ef80b */
[C---:B------:R-:W-:Y:S01]  /*0390*/  ISETP.GT.U32.OR P2, PT, R8.reuse, 0x1e, P1 ;  /* 0x0000001e0800780c */ /* 0x040fe20000f44470 */
[----:B------:R-:W-:Y:S01]  /*03a0*/  IMAD.WIDE.U32 R6, R7, 0x4, R2 ;  /* 0x0000000407067825 */ /* 0x000fe200078e0002 */
[C---:B------:R-:W-:Y:S02]  /*03b0*/  ISETP.GT.U32.OR P1, PT, R8.reuse, 0x1f, P0 ;  /* 0x0000001f0800780c */ /* 0x040fe40000724470 */
[----:B------:R-:W-:Y:S01]  /*03c0*/  ISETP.GT.U32.OR P3, PT, R8, 0x1d, P3 ;  /* 0x0000001d0800780c */ /* 0x000fe20001f64470 */
[----:B------:R-:W-:Y:S01]  /*03d0*/  IMAD R8, R16, 0x7, R17 ;  /* 0x0000000710087824 */ /* 0x000fe200078e0211 */
[----:B------:R-:W-:Y:S01]  /*03e0*/  ISETP.GT.U32.OR P0, PT, R17, 0x4, P2 ;  /* 0x000000041100780c */ /* 0x000fe20001704470 */
[----:B------:R-:W-:Y:S01]  /*03f0*/  IMAD.WIDE.U32 R10, R11, 0x4, R2 ;  /* 0x000000040b0a7825 */ /* 0x000fe200078e0002 */
[----:B------:R-:W-:Y:S02]  /*0400*/  MOV R2, R6 ;  /* 0x0000000600027202 */ /* 0x000fe40000000f00 */
[----:B------:R-:W-:Y:S01]  /*0410*/  SHF.L.U32 R37, R8, 0x1, RZ ;  /* 0x0000000108257819 */ /* 0x000fe200000006ff */
[----:B------:R-:W-:Y:S01]  /*0420*/  IMAD R40, R9, 0xe, R8 ;  /* 0x0000000e09287824 */ /* 0x000fe200078e0208 */
[----:B------:R-:W-:-:S02]  /*0430*/  MOV R3, R7 ;  /* 0x0000000700037202 */ /* 0x000fc40000000f00 */
[----:B------:R-:W-:Y:S02]  /*0440*/  CS2R R6, SRZ ;  /* 0x0000000000067805 */ /* 0x000fe4000001ff00 */
[C---:B------:R-:W-:Y:S02]  /*0450*/  ISETP.GT.U32.OR P1, PT, R17.reuse, 0x5, P1 ;  /* 0x000000051100780c */ /* 0x040fe40000f24470 */
[----:B------:R-:W-:Y:S02]  /*0460*/  ISETP.GT.U32.OR P3, PT, R17, 0x4, P3 ;  /* 0x000000041100780c */ /* 0x000fe40001f64470 */
[----:B------:R-:W-:Y:S02]  /*0470*/  MOV R4, R10 ;  /* 0x0000000a00047202 */ /* 0x000fe40000000f00 */
[----:B------:R-:W-:Y:S02]  /*0480*/  MOV R5, R11 ;  /* 0x0000000b00057202 */ /* 0x000fe40000000f00 */
[----:B------:R-:W-:-:S02]  /*0490*/  LEA R39, R39, UR5, 0x2 ;  /* 0x0000000527277c11 */ /* 0x000fc4000f8e10ff */
[----:B------:R-:W-:Y:S02]  /*04a0*/  LEA R40, R40, UR4, 0x2 ;  /* 0x0000000428287c11 */ /* 0x000fe4000f8e10ff */
[----:B------:R-:W-:Y:S01]  /*04b0*/  LEA R37, R37, UR4, 0x2 ;  /* 0x0000000425257c11 */ /* 0x000fe2000f8e10ff */
[----:B---3--:R-:W-:-:S06]  /*04c0*/  UMOV UR4, URZ ;  /* 0x000000ff00047c82 */ /* 0x008fcc0008000000 */
.L_x_3:
[----:B------:R0:W2:Y:S04]  /*04d0*/  LDG.E.CONSTANT R45, desc[UR8][R34.64] ;  /* 0x00000008222d7981 */ /* 0x0000a8000c1e9900 */
[----:B------:R1:W3:Y:S04]  /*04e0*/  @!P1 LDG.E.CONSTANT R44, desc[UR8][R32.64] ;  /* 0x00000008202c9981 */ /* 0x0002e8000c1e9900 */
[----:B------:R4:W5:Y:S04]  /*04f0*/  @!P0 LDG.E.CONSTANT R10, desc[UR8][R4.64] ;  /* 0x00000008040a8981 */ /* 0x000968000c1e9900 */
[----:B------:R4:W5:Y:S01]  /*0500*/  @!P3 LDG.E.CONSTANT R12, desc[UR8][R2.64] ;  /* 0x00000008020cb981 */ /* 0x000962000c1e9900 */
[----:B------:R-:W-:Y:S01]  /*0510*/  UIADD3 UR4, UPT, UPT, UR4, 0x1, URZ ;  /* 0x0000000104047890 */ /* 0x000fe2000fffe0ff */
[----:B------:R-:W-:Y:S03]  /*0520*/  BAR.SYNC.DEFER_BLOCKING 0x0 ;  /* 0x0000000000007b1d */ /* 0x000fe60000010000 */
[----:B------:R-:W-:Y:S01]  /*0530*/  UISETP.NE.AND UP0, UPT, UR4, 0x20, UPT ;  /* 0x000000200400788c */ /* 0x000fe2000bf05270 */
[----:B0-----:R-:W-:-:S02]  /*0540*/  IADD3 R34, P6, PT, R34, 0x1880, RZ ;  /* 0x0000188022227810 */ /* 0x001fc40007fde0ff */
[----:B-1----:R-:W-:Y:S02]  /*0550*/  IADD3 R32, P5, PT, R32, 0x20, RZ ;  /* 0x0000002020207810 */ /* 0x002fe40007fbe0ff */
[----:B----4-:R-:W-:Y:S02]  /*0560*/  IADD3 R4, P4, PT, R4, 0x20, RZ ;  /* 0x0000002004047810 */ /* 0x010fe40007f9e0ff */
[----:B------:R-:W-:Y:S02]  /*0570*/  IADD3 R2, P2, PT, R2, 0x20, RZ ;  /* 0x0000002002027810 */ /* 0x000fe40007f5e0ff */
[----:B------:R-:W-:Y:S02]  /*0580*/  IADD3.X R35, PT, PT, RZ, R35, RZ, P6, !PT ;  /* 0x00000023ff237210 */ /* 0x000fe400037fe4ff */
[----:B------:R-:W-:Y:S02]  /*0590*/  IADD3.X R33, PT, PT, RZ, R33, RZ, P5, !PT ;  /* 0x00000021ff217210 */ /* 0x000fe40002ffe4ff */
[----:B------:R-:W-:-:S02]  /*05a0*/  IADD3.X R5, PT, PT, RZ, R5, RZ, P4, !PT ;  /* 0x00000005ff057210 */ /* 0x000fc400027fe4ff */
[----:B------:R-:W-:Y:S01]  /*05b0*/  IADD3.X R3, PT, PT, RZ, R3, RZ, P2, !PT ;  /* 0x00000003ff037210 */ /* 0x000fe200017fe4ff */
[----:B--2---:R-:W-:Y:S04]  /*05c0*/  STS [R40], R45 ;  /* 0x0000002d28007388 */ /* 0x004fe80000000800 */
[----:B---3--:R-:W-:Y:S04]  /*05d0*/  @!P1 STS [R39], R44 ;  /* 0x0000002c27009388 */ /* 0x008fe80000000800 */
[----:B-----5:R-:W-:Y:S04]  /*05e0*/  @!P0 STS [R39+0x4], R10 ;  /* 0x0000040a27008388 */ /* 0x020fe80000000800 */
[----:B------:R-:W-:Y:S01]  /*05f0*/  @!P3 STS [R39+0x8], R12 ;  /* 0x0000080c2700b388 */ /* 0x000fe20000000800 */
[----:B------:R-:W-:Y:S06]  /*0600*/  BAR.SYNC.DEFER_BLOCKING 0x0 ;  /* 0x0000000000007b1d */ /* 0x000fec0000010000 */
[----:B------:R-:W-:Y:S04]  /*0610*/  LDS.64 R24, [R37] ;  /* 0x0000000025187984 */ /* 0x000fe80000000a00 */
[----:B------:R-:W0:Y:S04]  /*0620*/  LDS.128 R8, [R38+0x400] ;  /* 0x0004000026087984 */ /* 0x000e280000000c00 */
[----:B------:R-:W1:Y:S04]  /*0630*/  LDS.128 R12, [R38+0x200] ;  /* 0x00020000260c7984 */ /* 0x000e680000000c00 */
[----:B------:R-:W2:Y:S04]  /*0640*/  LDS.128 R16, [R38] ;  /* 0x0000000026107984 */ /* 0x000ea80000000c00 */
[----:B------:R-:W3:Y:S04]  /*0650*/  LDS.128 R20, [R38+0x600] ;  /* 0x0006000026147984 */ /* 0x000ee80000000c00 */
[----:B------:R-:W4:Y:S01]  /*0660*/  LDS.64 R26, [R37+0x70] ;  /* 0x00007000251a7984 */ /* 0x000f220000000a00 */
[CC--:B0-----:R-:W-:Y:S01]  /*0670*/  FFMA R30, R8.reuse, R24.reuse, R43 ;  /* 0x00000018081e7223 */ /* 0x0c1fe2000000002b */
[-C--:B------:R-:W-:Y:S01]  /*0680*/  FFMA R8, R8, R25.reuse, R42 ;  /* 0x0000001908087223 */ /* 0x080fe2000000002a */
[C---:B-1----:R-:W-:Y:S01]  /*0690*/  FFMA R42, R12.reuse, R24, R29 ;  /* 0x000000180c2a7223 */ /* 0x042fe2000000001d */
[----:B------:R-:W-:-:S02]  /*06a0*/  FFMA R12, R12, R25, R28 ;  /* 0x000000190c0c7223 */ /* 0x000fc4000000001c */
[----:B------:R-:W0:Y:S01]  /*06b0*/  LDS.64 R28, [R37+0xe0] ;  /* 0x0000e000251c7984 */ /* 0x000e220000000a00 */
[CC--:B--2---:R-:W-:Y:S01]  /*06c0*/  FFMA R43, R16.reuse, R24.reuse, R7 ;  /* 0x00000018102b7223 */ /* 0x0c4fe20000000007 */
[-C--:B------:R-:W-:Y:S02]  /*06d0*/  FFMA R16, R16, R25.reuse, R6 ;  /* 0x0000001910107223 */ /* 0x080fe40000000006 */
[----:B------:R-:W1:Y:S01]  /*06e0*/  LDS.64 R6, [R37+0x150] ;  /* 0x0001500025067984 */ /* 0x000e620000000a00 */
[C---:B---3--:R-:W-:Y:S01]  /*06f0*/  FFMA R24, R20.reuse, R24, R41 ;  /* 0x0000001814187223 */ /* 0x048fe20000000029 */
[----:B------:R-:W-:Y:S01]  /*0700*/  FFMA R20, R20, R25, R31 ;  /* 0x0000001914147223 */ /* 0x000fe2000000001f */
[C---:B----4-:R-:W-:Y:S01]  /*0710*/  FFMA R25, R26.reuse, R17, R43 ;  /* 0x000000111a197223 */ /* 0x050fe2000000002b */
[C---:B------:R-:W-:Y:S01]  /*0720*/  FFMA R42, R26.reuse, R13, R42 ;  /* 0x0000000d1a2a7223 */ /* 0x040fe2000000002a */
[C---:B------:R-:W-:Y:S01]  /*0730*/  FFMA R43, R26.reuse, R9, R30 ;  /* 0x000000091a2b7223 */ /* 0x040fe2000000001e */
[----:B------:R-:W-:Y:S01]  /*0740*/  FFMA R31, R26, R21, R24 ;  /* 0x000000151a1f7223 */ /* 0x000fe20000000018 */
[-C--:B------:R-:W-:Y:S01]  /*0750*/  FFMA R45, R21, R27.reuse, R20 ;  /* 0x0000001b152d7223 */ /* 0x080fe20000000014 */
[-C--:B------:R-:W-:Y:S01]  /*0760*/  FFMA R41, R17, R27.reuse, R16 ;  /* 0x0000001b11297223 */ /* 0x080fe20000000010 */
[-C--:B------:R-:W-:Y:S01]  /*0770*/  FFMA R13, R13, R27.reuse, R12 ;  /* 0x0000001b0d0d7223 */ /* 0x080fe2000000000c */
[----:B------:R-:W-:Y:S01]  /*0780*/  FFMA R9, R9, R27, R8 ;  /* 0x0000001b09097223 */ /* 0x000fe20000000008 */
[----:B------:R-:W-:Y:S01]  /*0790*/  LDS.64 R16, [R37+0x1c0] ;  /* 0x0001c00025107984 */ /* 0x000fe20000000a00 */
[C---:B0-----:R-:W-:Y:S01]  /*07a0*/  FFMA R21, R28.reuse, R18, R25 ;  /* 0x000000121c157223 */ /* 0x041fe20000000019 */
[----:B------:R-:W-:-:S02]  /*07b0*/  FFMA R42, R28, R14, R42 ;  /* 0x0000000e1c2a7223 */ /* 0x000fc4000000002a */
[----:B------:R-:W0:Y:S01]  /*07c0*/  LDS.128 R24, [R38+0x410] ;  /* 0x0004100026187984 */ /* 0x000e220000000c00 */
[C---:B------:R-:W-:Y:S01]  /*07d0*/  FFMA R8, R28.reuse, R10, R43 ;  /* 0x0000000a1c087223 */ /* 0x040fe2000000002b */
[----:B------:R-:W-:Y:S01]  /*07e0*/  FFMA R12, R28, R22, R31 ;  /* 0x000000161c0c7223 */ /* 0x000fe2000000001f */
[-C--:B------:R-:W-:Y:S01]  /*07f0*/  FFMA R20, R18, R29.reuse, R41 ;  /* 0x0000001d12147223 */ /* 0x080fe20000000029 */
[-C--:B------:R-:W-:Y:S01]  /*0800*/  FFMA R14, R14, R29.reuse, R13 ;  /* 0x0000001d0e0e7223 */ /* 0x080fe2000000000d */
[-C--:B------:R-:W-:Y:S01]  /*0810*/  FFMA R10, R10, R29.reuse, R9 ;  /* 0x0000001d0a0a7223 */ /* 0x080fe20000000009 */
[----:B------:R-:W-:Y:S01]  /*0820*/  FFMA R22, R22, R29, R45 ;  /* 0x0000001d16167223 */ /* 0x000fe2000000002d */
[C---:B-1----:R-:W-:Y:S01]  /*0830*/  FFMA R43, R6.reuse, R15, R42 ;  /* 0x0000000f062b7223 */ /* 0x042fe2000000002a */
[----:B------:R-:W1:Y:S01]  /*0840*/  LDS.128 R28, [R38+0x210] ;  /* 0x00021000261c7984 */ /* 0x000e620000000c00 */
[C---:B------:R-:W-:Y:S01]  /*0850*/  FFMA R41, R6.reuse, R23, R12 ;  /* 0x0000001706297223 */ /* 0x040fe2000000000c */
[----:B------:R-:W-:Y:S01]  /*0860*/  FFMA R18, R15, R7, R14 ;  /* 0x000000070f127223 */ /* 0x000fe2000000000e */
[C---:B------:R-:W-:Y:S01]  /*0870*/  FFMA R21, R6.reuse, R19, R21 ;  /* 0x0000001306157223 */ /* 0x040fe20000000015 */
[----:B------:R-:W2:Y:S01]  /*0880*/  LDS.128 R12, [R38+0x10] ;  /* 0x00001000260c7984 */ /* 0x000ea20000000c00 */
[----:B------:R-:W-:Y:S01]  /*0890*/  FFMA R45, R6, R11, R8 ;  /* 0x0000000b062d7223 */ /* 0x000fe20000000008 */
[-C--:B------:R-:W-:Y:S01]  /*08a0*/  FFMA R6, R11, R7.reuse, R10 ;  /* 0x000000070b067223 */ /* 0x080fe2000000000a */
[-C--:B------:R-:W-:Y:S01]  /*08b0*/  FFMA R20, R19, R7.reuse, R20 ;  /* 0x0000000713147223 */ /* 0x080fe20000000014 */
[----:B------:R-:W3:Y:S01]  /*08c0*/  LDS.128 R8, [R38+0x610] ;  /* 0x0006100026087984 */ /* 0x000ee20000000c00 */
[----:B------:R-:W-:Y:S01]  /*08d0*/  FFMA R22, R23, R7, R22 ;  /* 0x0000000717167223 */ /* 0x000fe20000000016 */
[C---:B0-----:R-:W-:Y:S01]  /*08e0*/  FFMA R42, R24.reuse, R16, R45 ;  /* 0x00000010182a7223 */ /* 0x041fe2000000002d */
[----:B------:R-:W-:-:S02]  /*08f0*/  FFMA R24, R24, R17, R6 ;  /* 0x0000001118187223 */ /* 0x000fc40000000006 */
[----:B------:R-:W0:Y:S01]  /*0900*/  LDS.64 R6, [R37+0x230] ;  /* 0x0002300025067984 */ /* 0x000e220000000a00 */
[CC--:B-1----:R-:W-:Y:S01]  /*0910*/  FFMA R44, R28.reuse, R16.reuse, R43 ;  /* 0x000000101c2c7223 */ /* 0x0c2fe2000000002b */
[-C--:B------:R-:W-:Y:S02]  /*0920*/  FFMA R28, R28, R17.reuse, R18 ;  /* 0x000000111c1c7223 */ /* 0x080fe40000000012 */
[----:B------:R-:W1:Y:S01]  /*0930*/  LDS.64 R18, [R37+0x2a0] ;  /* 0x0002a00025127984 */ /* 0x000e620000000a00 */
[CC--:B--2---:R-:W-:Y:S01]  /*0940*/  FFMA R23, R12.reuse, R16.reuse, R21 ;  /* 0x000000100c177223 */ /* 0x0c4fe20000000015 */
[-C--:B------:R-:W-:Y:S02]  /*0950*/  FFMA R12, R12, R17.reuse, R20 ;  /* 0x000000110c0c7223 */ /* 0x080fe40000000014 */
[----:B------:R-:W2:Y:S01]  /*0960*/  LDS.64 R20, [R37+0x310] ;  /* 0x0003100025147984 */ /* 0x000ea20000000a00 */
[C---:B---3--:R-:W-:Y:S01]  /*0970*/  FFMA R16, R8.reuse, R16, R41 ;  /* 0x0000001008107223 */ /* 0x048fe20000000029 */
[----:B------:R-:W-:Y:S01]  /*0980*/  FFMA R22, R8, R17, R22 ;  /* 0x0000001108167223 */ /* 0x000fe20000000016 */
[C---:B0-----:R-:W-:Y:S01]  /*0990*/  FFMA R23, R6.reuse, R13, R23 ;  /* 0x0000000d06177223 */ /* 0x041fe20000000017 */
[C---:B------:R-:W-:Y:S01]  /*09a0*/  FFMA R17, R6.reuse, R29, R44 ;  /* 0x0000001d06117223 */ /* 0x040fe2000000002c */
[C---:B------:R-:W-:Y:S01]  /*09b0*/  FFMA R41, R6.reuse, R25, R42 ;  /* 0x0000001906297223 */ /* 0x040fe2000000002a */
[----:B------:R-:W-:Y:S01]  /*09c0*/  FFMA R43, R6, R9, R16 ;  /* 0x00000009062b7223 */ /* 0x000fe20000000010 */
[-C--:B------:R-:W-:Y:S01]  /*09d0*/  FFMA R13, R13, R7.reuse, R12 ;  /* 0x000000070d0d7223 */ /* 0x080fe2000000000c */
[-C--:B------:R-:W-:Y:S01]  /*09e0*/  FFMA R29, R29, R7.reuse, R28 ;  /* 0x000000071d1d7223 */ /* 0x080fe2000000001c */
[-C--:B------:R-:W-:Y:S01]  /*09f0*/  FFMA R25, R25, R7.reuse, R24 ;  /* 0x0000000719197223 */ /* 0x080fe20000000018 */
[----:B------:R-:W-:Y:S01]  /*0a00*/  FFMA R7, R9, R7, R22 ;  /* 0x0000000709077223 */ /* 0x000fe20000000016 */
[C---:B-1----:R-:W-:Y:S01]  /*0a10*/  FFMA R23, R18.reuse, R14, R23 ;  /* 0x0000000e12177223 */ /* 0x042fe20000000017 */
[C---:B------:R-:W-:Y:S01]  /*0a20*/  FFMA R6, R18.reuse, R30, R17 ;  /* 0x0000001e12067223 */ /* 0x040fe20000000011 */
[C---:B------:R-:W-:Y:S01]  /*0a30*/  FFMA R8, R18.reuse, R26, R41 ;  /* 0x0000001a12087223 */ /* 0x040fe20000000029 */
[----:B------:R-:W-:Y:S01]  /*0a40*/  FFMA R18, R18, R10, R43 ;  /* 0x0000000a12127223 */ /* 0x000fe2000000002b */
[-C--:B------:R-:W-:Y:S01]  /*0a50*/  FFMA R28, R30, R19.reuse, R29 ;  /* 0x000000131e1c7223 */ /* 0x080fe2000000001d */
[-C--:B------:R-:W-:Y:S01]  /*0a60*/  FFMA R14, R14, R19.reuse, R13 ;  /* 0x000000130e0e7223 */ /* 0x080fe2000000000d */
[-C--:B------:R-:W-:Y:S01]  /*0a70*/  FFMA R26, R26, R19.reuse, R25 ;  /* 0x000000131a1a7223 */ /* 0x080fe20000000019 */
[----:B------:R-:W-:Y:S01]  /*0a80*/  FFMA R10, R10, R19, R7 ;  /* 0x000000130a0a7223 */ /* 0x000fe20000000007 */
[C---:B--2---:R-:W-:Y:S01]  /*0a90*/  FFMA R29, R20.reuse, R31, R6 ;  /* 0x0000001f141d7223 */ /* 0x044fe20000000006 */
[----:B------:R-:W-:Y:S01]  /*0aa0*/  FFMA R28, R31, R21, R28 ;  /* 0x000000151f1c7223 */ /* 0x000fe2000000001c */
[C---:B------:R-:W-:Y:S01]  /*0ab0*/  FFMA R7, R20.reuse, R15, R23 ;  /* 0x0000000f14077223 */ /* 0x040fe20000000017 */
[C---:B------:R-:W-:Y:S01]  /*0ac0*/  FFMA R43, R20.reuse, R27, R8 ;  /* 0x0000001b142b7223 */ /* 0x040fe20000000008 */
[----:B------:R-:W-:Y:S01]  /*0ad0*/  FFMA R41, R20, R11, R18 ;  /* 0x0000000b14297223 */ /* 0x000fe20000000012 */
[-C--:B------:R-:W-:Y:S01]  /*0ae0*/  FFMA R6, R15, R21.reuse, R14 ;  /* 0x000000150f067223 */ /* 0x080fe2000000000e */
[-C--:B------:R-:W-:Y:S01]  /*0af0*/  FFMA R42, R27, R21.reuse, R26 ;  /* 0x000000151b2a7223 */ /* 0x080fe2000000001a */
[----:B------:R-:W-:Y:S01]  /*0b00*/  FFMA R31, R11, R21, R10 ;  /* 0x000000150b1f7223 */ /* 0x000fe2000000000a */
[----:B------:R-:W-:Y:S06]  /*0b10*/  BRA.U UP0, `(.L_x_3) ;  /* 0xfffffff9006c7547 */ /* 0x000fec000b83ffff */
[----:B------:R-:W0:Y:S01]  /*0b20*/  S2R R8, SR_TID.Y ;  /* 0x0000000000087919 */ /* 0x000e220000002200 */
[----:B------:R-:W1:Y:S01]  /*0b30*/  LDC.64 R4, c[0x0][0x398] ;  /* 0x0000e600ff047b82 */ /* 0x000e620000000a00 */
[----:B------:R-:W0:Y:S01]  /*0b40*/  S2R R11, SR_TID.X ;  /* 0x00000000000b7919 */ /* 0x000e220000002100 */
[----:B------:R-:W2:Y:S06]  /*0b50*/  S2R R9, SR_TID.Z ;  /* 0x0000000000097919 */ /* 0x000eac0000002300 */
[----:B------:R-:W3:Y:S01]  /*0b60*/  LDC.64 R2, c[0x0][0x3a0] ;  /* 0x0000e800ff027b82 */ /* 0x000ee20000000a00 */
[----:B0-----:R-:W-:Y:S01]  /*0b70*/  IMAD R10, R8, 0x7, R11 ;  /* 0x00000007080a7824 */ /* 0x001fe200078e020b */
[----:B------:R-:W-:-:S02]  /*0b80*/  SHF.L.U32 R8, R0, 0x6, RZ ;  /* 0x0000000600087819 */ /* 0x000fc400000006ff */
[-C--:B--2---:R-:W-:Y:S02]  /*0b90*/  LEA R11, R0, R9.reuse, 0x6 ;  /* 0x00000009000b7211 */ /* 0x084fe400078e30ff */
[----:B------:R-:W-:Y:S02]  /*0ba0*/  LOP3.LUT R9, R8, R9, RZ, 0xfc, !PT ;  /* 0x0000000908097212 */ /* 0x000fe400078efcff */
[----:B------:R-:W-:Y:S01]  /*0bb0*/  SHF.L.U32 R10, R10, 0x1, RZ ;  /* 0x000000010a0a7819 */ /* 0x000fe200000006ff */
[----:B------:R-:W-:Y:S02]  /*0bc0*/  IMAD R11, R11, 0x7, R36 ;  /* 0x000000070b0b7824 */ /* 0x000fe400078e0224 */
[----:B-1----:R-:W-:-:S04]  /*0bd0*/  IMAD.WIDE.U32 R4, R9, 0x4, R4 ;  /* 0x0000000409047825 */ /* 0x002fc800078e0004 */
[----:B------:R-:W-:Y:S01]  /*0be0*/  IMAD R11, R11, 0x1c, R10 ;  /* 0x0000001c0b0b7824 */ /* 0x000fe200078e020a */
[----:B------:R-:W2:Y:S03]  /*0bf0*/  LDG.E.CONSTANT R12, desc[UR8][R4.64+0x40] ;  /* 0x00004008040c7981 */ /* 0x000ea6000c1e9900 */
[C---:B---3--:R-:W-:Y:S01]  /*0c00*/  IMAD.WIDE.U32 R8, R11.reuse, 0x4, R2 ;  /* 0x000000040b087825 */ /* 0x048fe200078e0002 */
[----:B------:R-:W3:Y:S01]  /*0c10*/  LDG.E.CONSTANT R10, desc[UR8][R4.64+0x80] ;  /* 0x00008008040a7981 */ /* 0x000ee2000c1e9900 */
[----:B------:R-:W0:Y:S03]  /*0c20*/  LDC.64 R2, c[0x0][0x390] ;  /* 0x0000e400ff027b82 */ /* 0x000e260000000a00 */
[----:B------:R-:W4:Y:S04]  /*0c30*/  LDG.E.CONSTANT R18, desc[UR8][R8.64+0x6200] ;  /* 0x0062000808127981 */ /* 0x000f28000c1e9900 */
        /* <DEDUP_REMOVED lines=8> */
[----:B------:R-:W5:Y:S01]  /*0cc0*/  LDG.E.CONSTANT R21, desc[UR8][R8.64+0x9304] ;  /* 0x0093040808157981 */ /* 0x000f62000c1e9900 */
[----:B0-----:R-:W-:-:S04]  /*0cd0*/  IMAD.WIDE.U32 R2, R11, 0x4, R2 ;  /* 0x000000040b027825 */ /* 0x001fc800078e0002 */
[----:B--2---:R-:W-:Y:S01]  /*0ce0*/  FADD R29, R29, R12 ;  /* 0x0000000c1d1d7221 */ /* 0x004fe20000000000 */
[--C-:B---3--:R-:W-:Y:S01]  /*0cf0*/  FADD R43, R43, R10.reuse ;  /* 0x0000000a2b2b7221 */ /* 0x108fe20000000000 */
[----:B------:R-:W-:Y:S01]  /*0d00*/  FADD R10, R42, R10 ;  /* 0x0000000a2a0a7221 */ /* 0x000fe20000000000 */
[----:B------:R-:W-:Y:S02]  /*0d10*/  FADD R12, R28, R12 ;  /* 0x0000000c1c0c7221 */ /* 0x000fe40000000000 */
[----:B----4-:R-:W-:Y:S01]  /*0d20*/  FADD R18, R43, R18 ;  /* 0x000000122b127221 */ /* 0x010fe20000000000 */
[----:B-----5:R-:W-:Y:S01]  /*0d30*/  FADD R16, R29, R16 ;  /* 0x000000101d107221 */ /* 0x020fe20000000000 */
[--C-:B------:R-:W-:Y:S01]  /*0d40*/  FADD R41, R41, R0.reuse ;  /* 0x0000000029297221 */ /* 0x100fe20000000000 */
[----:B------:R-:W-:Y:S01]  /*0d50*/  FADD R0, R31, R0 ;  /* 0x000000001f007221 */ /* 0x000fe20000000000 */
[--C-:B------:R-:W-:Y:S01]  /*0d60*/  FADD R7, R7, R13.reuse ;  /* 0x0000000d07077221 */ /* 0x100fe20000000000 */
[----:B------:R-:W-:Y:S01]  /*0d70*/  FADD R6, R6, R13 ;  /* 0x0000000d06067221 */ /* 0x000fe20000000000 */
[----:B------:R-:W-:-:S02]  /*0d80*/  FMNMX R11, RZ, R18, !PT ;  /* 0x00000012ff0b7209 */ /* 0x000fc40007800000 */
[----:B------:R-:W-:Y:S01]  /*0d90*/  FMNMX R5, RZ, R16, !PT ;  /* 0x00000010ff057209 */ /* 0x000fe20007800000 */
[----:B------:R-:W-:Y:S01]  /*0da0*/  FADD R7, R7, R14 ;  /* 0x0000000e07077221 */ /* 0x000fe20000000000 */
[----:B------:R-:W-:Y:S01]  /*0db0*/  FADD R20, R41, R20 ;  /* 0x0000001429147221 */ /* 0x000fe20000000000 */
[----:B------:R-:W-:Y:S01]  /*0dc0*/  FADD R6, R6, R15 ;  /* 0x0000000f06067221 */ /* 0x000fe20000000000 */
[----:B------:R-:W-:Y:S01]  /*0dd0*/  FADD R12, R12, R17 ;  /* 0x000000110c0c7221 */ /* 0x000fe20000000000 */
[----:B------:R-:W-:Y:S01]  /*0de0*/  FADD R10, R10, R19 ;  /* 0x000000130a0a7221 */ /* 0x000fe20000000000 */
[----:B------:R-:W-:Y:S01]  /*0df0*/  FADD R0, R0, R21 ;  /* 0x0000001500007221 */ /* 0x000fe20000000000 */
[----:B------:R0:W-:Y:S01]  /*0e00*/  STG.E desc[UR8][R2.64+0x6200], R11 ;  /* 0x0062000b02007986 */ /* 0x0001e2000c101908 */
[----:B------:R-:W-:Y:S02]  /*0e10*/  FMNMX R7, RZ, R7, !PT ;  /* 0x00000007ff077209 */ /* 0x000fe40007800000 */
[----:B------:R-:W-:Y:S01]  /*0e20*/  FMNMX R9, RZ, R20, !PT ;  /* 0x00000014ff097209 */ /* 0x000fe20007800000 */
[----:B------:R1:W-:Y:S01]  /*0e30*/  STG.E desc[UR8][R2.64+0x3100], R5 ;  /* 0x0031000502007986 */ /* 0x0003e2000c101908 */
[----:B------:R-:W-:-:S02]  /*0e40*/  FMNMX R13, RZ, R10, !PT ;  /* 0x0000000aff0d7209 */ /* 0x000fc40007800000 */
[----:B------:R-:W-:Y:S02]  /*0e50*/  FMNMX R15, RZ, R0, !PT ;  /* 0x00000000ff0f7209 */ /* 0x000fe40007800000 */
[----:B0-----:R-:W-:Y:S02]  /*0e60*/  FMNMX R11, RZ, R12, !PT ;  /* 0x0000000cff0b7209 */ /* 0x001fe40007800000 */
[----:B-1----:R-:W-:Y:S01]  /*0e70*/  FMNMX R5, RZ, R6, !PT ;  /* 0x00000006ff057209 */ /* 0x002fe20007800000 */
[----:B------:R-:W-:Y:S04]  /*0e80*/  STG.E desc[UR8][R2.64], R7 ;  /* 0x0000000702007986 */ /* 0x000fe8000c101908 */
[----:B------:R-:W-:Y:S04]  /*0e90*/  STG.E desc[UR8][R2.64+0x9300], R9 ;  /* 0x0093000902007986 */ /* 0x000fe8000c101908 */
[----:B------:R-:W-:Y:S04]  /*0ea0*/  STG.E desc[UR8][R2.64+0x4], R5 ;  /* 0x0000040502007986 */ /* 0x000fe8000c101908 */
[----:B------:R-:W-:Y:S04]  /*0eb0*/  STG.E desc[UR8][R2.64+0x3104], R11 ;  /* 0x0031040b02007986 */ /* 0x000fe8000c101908 */
[----:B------:R-:W-:Y:S04]  /*0ec0*/  STG.E desc[UR8][R2.64+0x6204], R13 ;  /* 0x0062040d02007986 */ /* 0x000fe8000c101908 */
[----:B------:R-:W-:Y:S01]  /*0ed0*/  STG.E desc[UR8][R2.64+0x9304], R15 ;  /* 0x0093040f02007986 */ /* 0x000fe2000c101908 */
[----:B------:R-:W-:Y:S05]  /*0ee0*/  EXIT ;  /* 0x000000000000794d */ /* 0x000fea0003800000 */
.L_x_4:
        /* <DEDUP_REMOVED lines=9> */
.L_x_202:


//--------------------- .text.fused_nn_conv2d_add_2_kernel0 --------------------------
	.section	.text.fused_nn_conv2d_add_2_kernel0,"ax",@progbits
	.align	128
        .global         fused_nn_conv2d_add_2_kernel0
        .type           fused_nn_conv2d_add_2_kernel0,@function
        .size           fused_nn_conv2d_add_2_kernel0,(.L_x_203 - fused_nn_conv2d_add_2_kernel0)
        .other          fused_nn_conv2d_add_2_kernel0,@"STO_CUDA_ENTRY STV_DEFAULT"
fused_nn_conv2d_add_2_kernel0:
.text.fused_nn_conv2d_add_2_kernel0:
[----:B------:R-:W-:Y:S01]  /*0000*/  LDC R1, c[0x0][0x37c] ;  /* 0x0000df00ff017b82 */ /* 0x000fe20000000800 */
[----:B------:R-:W0:Y:S01]  /*0010*/  S2R R17, SR_TID.X ;  /* 0x0000000000117919 */ /* 0x000e220000002100 */
[----:B------:R-:W1:Y:S06]  /*0020*/  LDCU.64 UR4, c[0x0][0x380] ;  /* 0x00007000ff0477ac */ /* 0x000e6c0008000a00 */
[----:B------:R-:W2:Y:S01]  /*0030*/  S2UR UR6, SR_CgaCtaId ;  /* 0x00000000000679c3 */ /* 0x000ea20000008800 */
[----:B------:R-:W-:Y:S01]  /*0040*/  HFMA2 R47, -RZ, RZ, 0, 0 ;  /* 0x00000000ff2f7431 */ /* 0x000fe200000001ff */
[----:B------:R-:W3:Y:S01]  /*0050*/  S2R R3, SR_TID.Z ;  /* 0x0000000000037919 */ /* 0x000ee20000002300 */
[----:B------:R-:W-:Y:S01]  /*0060*/  HFMA2 R49, -RZ, RZ, 0, 0 ;  /* 0x00000000ff317431 */ /* 0x000fe200000001ff */
[----:B------:R-:W-:Y:S01]  /*0070*/  MOV R45, RZ ;  /* 0x000000ff002d7202 */ /* 0x000fe20000000f00 */
[----:B------:R-:W-:Y:S01]  /*0080*/  HFMA2 R41, -RZ, RZ, 0, 0 ;  /* 0x00000000ff297431 */ /* 0x000fe200000001ff */
[----:B------:R-:W3:Y:S01]  /*0090*/  S2R R0, SR_CTAID.Z ;  /* 0x0000000000007919 */ /* 0x000ee20000002700 */
[----:B------:R-:W-:Y:S01]  /*00a0*/  MOV R51, RZ ;  /* 0x000000ff00337202 */ /* 0x000fe20000000f00 */
[----:B------:R-:W4:Y:S01]  /*00b0*/  LDCU.64 UR10, c[0x0][0x358] ;  /* 0x00006b00ff0a77ac */ /* 0x000f220008000a00 */
[----:B------:R-:W-:Y:S01]  /*00c0*/  MOV R53, RZ ;  /* 0x000000ff00357202 */ /* 0x000fe20000000f00 */
[----:B------:R-:W5:Y:S01]  /*00d0*/  S2R R28, SR_CTAID.Y ;  /* 0x00000000001c7919 */ /* 0x000f620000002600 */
[----:B------:R-:W4:Y:S01]  /*00e0*/  S2R R39, SR_TID.Z ;  /* 0x0000000000277919 */ /* 0x000f220000002300 */
[----:B-1----:R-:W-:Y:S01]  /*00f0*/  UIADD3 UR7, UP0, UPT, UR4, 0x8, URZ ;  /* 0x0000000804077890 */ /* 0x002fe2000ff1e0ff */
[----:B------:R-:W1:Y:S02]  /*0100*/  S2R R36, SR_TID.X ;  /* 0x0000000000247919 */ /* 0x000e640000002100 */
[----:B------:R-:W-:Y:S01]  /*0110*/  UMOV UR4, 0x400 ;  /* 0x0000040000047882 */ /* 0x000fe20000000000 */
[----:B------:R-:W-:-:S02]  /*0120*/  UIADD3.X UR8, UPT, UPT, URZ, UR5, URZ, UP0, !UPT ;  /* 0x00000005ff087290 */ /* 0x000fc400087fe4ff */
[----:B------:R-:W-:Y:S01]  /*0130*/  UIADD3 UR5, UPT, UPT, UR4, 0xa20, URZ ;  /* 0x00000a2004057890 */ /* 0x000fe2000fffe0ff */
[----:B------:R-:W-:Y:S01]  /*0140*/  IMAD.U32 R42, RZ, RZ, UR7 ;  /* 0x00000007ff2a7e24 */ /* 0x000fe2000f8e00ff */
[----:B--2---:R-:W-:Y:S02]  /*0150*/  ULEA UR4, UR6, UR4, 0x18 ;  /* 0x0000000406047291 */ /* 0x004fe4000f8ec0ff */
[----:B------:R-:W-:Y:S01]  /*0160*/  ULEA UR5, UR6, UR5, 0x18 ;  /* 0x0000000506057291 */ /* 0x000fe2000f8ec0ff */
[----:B------:R-:W-:Y:S01]  /*0170*/  MOV R43, UR8 ;  /* 0x00000008002b7c02 */ /* 0x000fe20008000f00 */
[C---:B0-----:R-:W-:Y:S01]  /*0180*/  IMAD R6, R17.reuse, 0xc0, RZ ;  /* 0x000000c011067824 */ /* 0x041fe200078e02ff */
[C---:B------:R-:W-:Y:S01]  /*0190*/  ISETP.GT.U32.AND P1, PT, R17.reuse, 0xa, PT ;  /* 0x0000000a1100780c */ /* 0x040fe20003f24070 */
[C---:B------:R-:W-:Y:S01]  /*01a0*/  IMAD R4, R17.reuse, 0x3, RZ ;  /* 0x0000000311047824 */ /* 0x040fe200078e02ff */
[----:B------:R-:W-:Y:S02]  /*01b0*/  ISETP.GT.U32.AND P2, PT, R17, 0xc, PT ;  /* 0x0000000c1100780c */ /* 0x000fe40003f44070 */
[----:B------:R-:W-:-:S02]  /*01c0*/  LOP3.LUT R2, R6, 0xe00, RZ, 0xc0, !PT ;  /* 0x00000e0006027812 */ /* 0x000fc400078ec0ff */
[----:B------:R-:W-:Y:S02]  /*01d0*/  LOP3.LUT R5, R4, 0x7, RZ, 0xc0, !PT ;  /* 0x0000000704057812 */ /* 0x000fe400078ec0ff */
[----:B---3--:R-:W-:Y:S02]  /*01e0*/  LEA R9, R0, R3, 0x3 ;  /* 0x0000000300097211 */ /* 0x008fe400078e18ff */
[C---:B------:R-:W-:Y:S02]  /*01f0*/  IADD3 R8, PT, PT, R6.reuse, 0x40, RZ ;  /* 0x0000004006087810 */ /* 0x040fe40007ffe0ff */
[----:B------:R-:W-:Y:S02]  /*0200*/  SHF.L.U32 R9, R9, 0xb, RZ ;  /* 0x0000000b09097819 */ /* 0x000fe400000006ff */
[----:B------:R-:W-:Y:S02]  /*0210*/  IADD3 R6, PT, PT, R6, 0x80, RZ ;  /* 0x0000008006067810 */ /* 0x000fe40007ffe0ff */
[----:B------:R-:W-:-:S02]  /*0220*/  IADD3 R5, PT, PT, R5, R9, R2 ;  /* 0x0000000905057210 */ /* 0x000fc40007ffe002 */
[C---:B------:R-:W-:Y:S02]  /*0230*/  SHF.L.U32 R2, R3.reuse, 0x2, RZ ;  /* 0x0000000203027819 */ /* 0x040fe400000006ff */
[C---:B------:R-:W-:Y:S02]  /*0240*/  IADD3 R11, PT, PT, R4.reuse, 0x2, RZ ;  /* 0x00000002040b7810 */ /* 0x040fe40007ffe0ff */
[C---:B------:R-:W-:Y:S02]  /*0250*/  IADD3 R7, PT, PT, R4.reuse, 0x1, RZ ;  /* 0x0000000104077810 */ /* 0x040fe40007ffe0ff */
[----:B------:R-:W-:Y:S02]  /*0260*/  LEA R38, R3, R4, 0x5 ;  /* 0x0000000403267211 */ /* 0x000fe400078e28ff */
[----:B------:R-:W-:Y:S02]  /*0270*/  LEA.HI R13, R4, R2, RZ, 0x1d ;  /* 0x00000002040d7211 */ /* 0x000fe400078fe8ff */
[----:B------:R-:W-:-:S02]  /*0280*/  LOP3.LUT R10, R6, 0x1e00, RZ, 0xc0, !PT ;  /* 0x00001e00060a7812 */ /* 0x000fc400078ec0ff */
[C---:B------:R-:W-:Y:S02]  /*0290*/  LOP3.LUT R12, R11.reuse, 0x7, RZ, 0xc0, !PT ;  /* 0x000000070b0c7812 */ /* 0x040fe400078ec0ff */
[----:B------:R-:W-:Y:S02]  /*02a0*/  LOP3.LUT R4, R8, 0x1e00, RZ, 0xc0, !PT ;  /* 0x00001e0008047812 */ /* 0x000fe400078ec0ff */
[-C--:B------:R-:W-:Y:S02]  /*02b0*/  LEA.HI R14, R11, R2.reuse, RZ, 0x1d ;  /* 0x000000020b0e7211 */ /* 0x080fe400078fe8ff */
[----:B------:R-:W-:Y:S01]  /*02c0*/  LEA.HI R8, R7, R2, RZ, 0x1d ;  /* 0x0000000207087211 */ /* 0x000fe200078fe8ff */
[----:B------:R-:W-:Y:S01]  /*02d0*/  IMAD R2, R17, 0x6, RZ ;  /* 0x0000000611027824 */ /* 0x000fe200078e02ff */
[----:B------:R-:W-:Y:S02]  /*02e0*/  LOP3.LUT R6, R7, 0x7, RZ, 0xc0, !PT ;  /* 0x0000000707067812 */ /* 0x000fe400078ec0ff */
[----:B------:R-:W-:Y:S01]  /*02f0*/  IADD3 R7, PT, PT, R12, R9, R10 ;  /* 0x000000090c077210 */ /* 0x000fe20007ffe00a */
[----:B------:R-:W-:Y:S01]  /*0300*/  IMAD.WIDE.U32 R10, R17, 0x6, RZ ;  /* 0x00000006110a7825 */ /* 0x000fe200078e00ff */
[----:B------:R-:W-:-:S02]  /*0310*/  ISETP.GT.U32.OR P0, PT, R38, 0xff, P1 ;  /* 0x000000ff2600780c */ /* 0x000fc40000f04470 */
[----:B------:R-:W-:Y:S01]  /*0320*/  IADD3 R9, PT, PT, R6, R9, R4 ;  /* 0x0000000906097210 */ /* 0x000fe20007ffe004 */
[----:B------:R-:W-:Y:S01]  /*0330*/  IMAD R37, R3, 0x51, R2 ;  /* 0x0000005103257824 */ /* 0x000fe200078e0202 */
[----:B------:R-:W-:Y:S02]  /*0340*/  IADD3 R4, PT, PT, R2, 0x3, RZ ;  /* 0x0000000302047810 */ /* 0x000fe40007ffe0ff */
[----:B------:R-:W-:Y:S01]  /*0350*/  ISETP.GT.U32.OR P0, PT, R13, 0x1f, P0 ;  /* 0x0000001f0d00780c */ /* 0x000fe20000704470 */
[----:B-----5:R-:W-:Y:S01]  /*0360*/  IMAD R13, R3, 0x7, R28 ;  /* 0x00000007030d7824 */ /* 0x020fe200078e021c */
[----:B------:R-:W-:Y:S02]  /*0370*/  IADD3 R6, PT, PT, R10, 0x2, RZ ;  /* 0x000000020a067810 */ /* 0x000fe40007ffe0ff */
[----:B------:R-:W-:Y:S01]  /*0380*/  LOP3.LUT R15, R4, 0xffff, RZ, 0xc0, !PT ;  /* 0x0000ffff040f7812 */ /* 0x000fe200078ec0ff */
[----:B------:R-:W-:Y:S01]  /*0390*/  IMAD R13, R13, 0x70, RZ ;  /* 0x000000700d0d7824 */ /* 0x000fe200078e02ff */
[----:B------:R-:W-:Y:S01]  /*03a0*/  LOP3.LUT R12, R10, 0x1, RZ, 0xfc, !PT ;  /* 0x000000010a0c7812 */ /* 0x000fe200078efcff */
[----:B------:R-:W-:Y:S01]  /*03b0*/  IMAD.HI.U32 R29, R6, 0x97b425f, RZ ;  /* 0x097b425f061d7827 */ /* 0x000fe200078e00ff */
[----:B------:R-:W-:-:S02]  /*03c0*/  ISETP.GT.U32.AND P3, PT, R38, 0xfd, PT ;  /* 0x000000fd2600780c */ /* 0x000fc40003f64070 */
[----:B------:R-:W-:Y:S01]  /*03d0*/  ISETP.GT.U32.OR P1, PT, R38, 0xfe, P1 ;  /* 0x000000fe2600780c */ /* 0x000fe20000f24470 */
[----:B------:R-:W-:Y:S01]  /*03e0*/  VIADD R6, R2, 0x4 ;  /* 0x0000000402067836 */ /* 0x000fe20000000000 */
[----:B------:R-:W-:Y:S01]  /*03f0*/  ISETP.GT.U32.OR P3, PT, R17, 0x9, P3 ;  /* 0x000000091100780c */ /* 0x000fe20001f64470 */
[----:B------:R-:W-:Y:S01]  /*0400*/  IMAD R16, R15, 0x4bdb, RZ ;  /* 0x00004bdb0f107824 */ /* 0x000fe200078e02ff */
[----:B------:R-:W-:Y:S01]  /*0410*/  IADD3 R29, P4, P5, R13, R29, R10 ;  /* 0x0000001d0d1d7210 */ /* 0x000fe20007d9e00a */
[----:B------:R-:W-:Y:S01]  /*0420*/  IMAD.HI.U32 R30, R12, 0x97b425f, RZ ;  /* 0x097b425f0c1e7827 */ /* 0x000fe200078e00ff */
[----:B------:R-:W-:Y:S02]  /*0430*/  LOP3.LUT R17, R6, 0xffff, RZ, 0xc0, !PT ;  /* 0x0000ffff06117812 */ /* 0x000fe400078ec0ff */
[----:B------:R-:W-:Y:S02]  /*0440*/  SHF.R.U32.HI R12, RZ, 0x13, R16 ;  /* 0x00000013ff0c7819 */ /* 0x000fe40000011610 */
[----:B------:R-:W-:-:S02]  /*0450*/  IADD3.X R40, PT, PT, RZ, RZ, R11, P4, P5 ;  /* 0x000000ffff287210 */ /* 0x000fc400027ea40b */
[----:B------:R-:W-:Y:S01]  /*0460*/  IADD3 R30, P4, P5, R13, R30, R10 ;  /* 0x0000001e0d1e7210 */ /* 0x000fe20007d9e00a */
[----:B------:R-:W-:Y:S01]  /*0470*/  IMAD R10, R17, 0x4bdb, RZ ;  /* 0x00004bdb110a7824 */ /* 0x000fe200078e02ff */
[----:B------:R-:W-:Y:S01]  /*0480*/  ISETP.GT.U32.OR P1, PT, R8, 0x1f, P1 ;  /* 0x0000001f0800780c */ /* 0x000fe20000f24470 */
[----:B------:R-:W-:Y:S01]  /*0490*/  IMAD R16, R3, 0x3, R12 ;  /* 0x0000000303107824 */ /* 0x000fe200078e020c */
[----:B------:R-:W-:Y:S01]  /*04a0*/  ISETP.GT.U32.OR P3, PT, R14, 0x1f, P3 ;  /* 0x0000001f0e00780c */ /* 0x000fe20001f64470 */
[----:B------:R-:W-:Y:S01]  /*04b0*/  IMAD R33, R12, 0x1c, R13 ;  /* 0x0000001c0c217824 */ /* 0x000fe200078e020d */
[----:B------:R-:W-:Y:S02]  /*04c0*/  IADD3 R8, PT, PT, R2, 0x5, RZ ;  /* 0x0000000502087810 */ /* 0x000fe40007ffe0ff */
[----:B------:R-:W-:Y:S02]  /*04d0*/  IADD3.X R35, PT, PT, RZ, RZ, R11, P4, P5 ;  /* 0x000000ffff237210 */ /* 0x000fe400027ea40b */
[----:B------:R-:W-:Y:S01]  /*04e0*/  SHF.R.U32.HI R14, RZ, 0x13, R10 ;  /* 0x00000013ff0e7819 */ /* 0x000fe2000001160a */
[----:B------:R-:W-:Y:S01]  /*04f0*/  IMAD R10, R15, 0x1949, RZ ;  /* 0x000019490f0a7824 */ /* 0x000fe200078e02ff */
[----:B------:R-:W-:Y:S01]  /*0500*/  ISETP.GT.U32.AND P4, PT, R16, 0x17, PT ;  /* 0x000000171000780c */ /* 0x000fe20003f84070 */
[----:B------:R-:W-:Y:S01]  /*0510*/  IMAD R16, R17, 0x1949, RZ ;  /* 0x0000194911107824 */ /* 0x000fe200078e02ff */
[----:B------:R-:W-:Y:S01]  /*0520*/  LOP3.LUT R11, R2, 0xffff, RZ, 0xc0, !PT ;  /* 0x0000ffff020b7812 */ /* 0x000fe200078ec0ff */
[----:B------:R-:W-:Y:S01]  /*0530*/  IMAD R18, R3, 0x3, R14 ;  /* 0x0000000303127824 */ /* 0x000fe200078e020e */
[----:B------:R-:W-:Y:S01]  /*0540*/  LOP3.LUT R17, R8, 0xffff, RZ, 0xc0, !PT ;  /* 0x0000ffff08117812 */ /* 0x000fe200078ec0ff */
[----:B------:R-:W-:Y:S01]  /*0550*/  IMAD R19, R14, 0x1c, R13 ;  /* 0x0000001c0e137824 */ /* 0x000fe200078e020d */
[-C--:B------:R-:W-:Y:S01]  /*0560*/  LEA.HI R10, R10, R3.reuse, RZ, 0xd ;  /* 0x000000030a0a7211 */ /* 0x080fe200078f68ff */
[----:B------:R-:W-:Y:S01]  /*0570*/  IMAD R15, R11, 0x12f7, RZ ;  /* 0x000012f70b0f7824 */ /* 0x000fe200078e02ff */
[----:B------:R-:W-:Y:S01]  /*0580*/  LEA.HI R11, R16, R3, RZ, 0xd ;  /* 0x00000003100b7211 */ /* 0x000fe200078f68ff */
[C---:B------:R-:W-:Y:S01]  /*0590*/  IMAD R16, R17.reuse, 0x1949, RZ ;  /* 0x0000194911107824 */ /* 0x040fe200078e02ff */
[----:B------:R-:W-:Y:S01]  /*05a0*/  ISETP.GT.U32.OR P4, PT, R10, 0x7, P4 ;  /* 0x000000070a00780c */ /* 0x000fe20002784470 */
[----:B------:R-:W-:Y:S01]  /*05b0*/  IMAD R17, R17, 0x4bdb, RZ ;  /* 0x00004bdb11117824 */ /* 0x000fe200078e02ff */
[----:B------:R-:W-:-:S02]  /*05c0*/  ISETP.GT.U32.AND P5, PT, R18, 0x17, PT ;  /* 0x000000171200780c */ /* 0x000fc40003fa4070 */
[----:B------:R-:W-:Y:S02]  /*05d0*/  LEA.HI R10, R15, R2, RZ, 0xf ;  /* 0x000000020f0a7211 */ /* 0x000fe400078f78ff */
[----:B------:R-:W-:Y:S02]  /*05e0*/  SHF.R.U32.HI R2, RZ, 0x13, R17 ;  /* 0x00000013ff027819 */ /* 0x000fe40000011611 */
[----:B------:R-:W-:Y:S02]  /*05f0*/  ISETP.GT.U32.OR P5, PT, R11, 0x7, P5 ;  /* 0x000000070b00780c */ /* 0x000fe40002fa4470 */
[----:B------:R-:W-:Y:S01]  /*0600*/  LOP3.LUT R10, R10, 0xffff, RZ, 0xc0, !PT ;  /* 0x0000ffff0a0a7812 */ /* 0x000fe200078ec0ff */
[----:B------:R-:W-:Y:S01]  /*0610*/  IMAD R17, R2, 0x1c, R13 ;  /* 0x0000001c02117824 */ /* 0x000fe200078e020d */
[----:B------:R-:W-:Y:S02]  /*0620*/  PRMT R11, R14, 0x9910, RZ ;  /* 0x000099100e0b7816 */ /* 0x000fe400000000ff */
[----:B------:R-:W-:Y:S01]  /*0630*/  PRMT R14, R12, 0x9910, RZ ;  /* 0x000099100c0e7816 */ /* 0x000fe200000000ff */
[----:B------:R-:W-:Y:S01]  /*0640*/  IMAD R12, R3, 0x3, R2 ;  /* 0x00000003030c7824 */ /* 0x000fe200078e0202 */
[----:B------:R-:W-:Y:S01]  /*0650*/  IADD3 R31, PT, PT, R13, R10, RZ ;  /* 0x0000000a0d1f7210 */ /* 0x000fe20007ffe0ff */
[----:B------:R-:W-:Y:S01]  /*0660*/  IMAD R11, R11, 0x1b, RZ ;  /* 0x0000001b0b0b7824 */ /* 0x000fe200078e02ff */
[----:B------:R-:W-:-:S02]  /*0670*/  PRMT R13, R2, 0x9910, RZ ;  /* 0x00009910020d7816 */ /* 0x000fc400000000ff */
[----:B------:R-:W-:Y:S02]  /*0680*/  MOV R10, R14 ;  /* 0x0000000e000a7202 */ /* 0x000fe40000000f00 */
[----:B------:R-:W-:Y:S01]  /*0690*/  LEA.HI R15, R16, R3, RZ, 0xd ;  /* 0x00000003100f7211 */ /* 0x000fe200078f68ff */
[----:B------:R-:W-:Y:S01]  /*06a0*/  IMAD R13, R13, 0x1b, RZ ;  /* 0x0000001b0d0d7824 */ /* 0x000fe200078e02ff */
[----:B------:R-:W0:Y:S01]  /*06b0*/  LDC.64 R2, c[0x0][0x388] ;  /* 0x0000e200ff027b82 */ /* 0x000e220000000a00 */
[----:B------:R-:W-:Y:S01]  /*06c0*/  IMAD R10, R10, 0x1b, RZ ;  /* 0x0000001b0a0a7824 */ /* 0x000fe200078e02ff */
[----:B------:R-:W-:Y:S02]  /*06d0*/  IADD3 R11, PT, PT, RZ, -R11, RZ ;  /* 0x8000000bff0b7210 */ /* 0x000fe40007ffe0ff */
[----:B------:R-:W-:Y:S02]  /*06e0*/  IADD3 R13, PT, PT, RZ, -R13, RZ ;  /* 0x8000000dff0d7210 */ /* 0x000fe40007ffe0ff */
[----:B------:R-:W-:-:S02]  /*06f0*/  IADD3 R10, PT, PT, RZ, -R10, RZ ;  /* 0x8000000aff0a7210 */ /* 0x000fc40007ffe0ff */
[----:B------:R-:W-:Y:S02]  /*0700*/  PRMT R21, R11, 0x7710, RZ ;  /* 0x000077100b157816 */ /* 0x000fe400000000ff */
[----:B------:R-:W-:Y:S02]  /*0710*/  PRMT R13, R13, 0x7710, RZ ;  /* 0x000077100d0d7816 */ /* 0x000fe400000000ff */
[----:B------:R-:W-:Y:S02]  /*0720*/  PRMT R11, R10, 0x7710, RZ ;  /* 0x000077100a0b7816 */ /* 0x000fe400000000ff */
[----:B------:R-:W-:Y:S01]  /*0730*/  ISETP.GT.U32.OR P6, PT, R37, 0x284, P2 ;  /* 0x000002842500780c */ /* 0x000fe200017c4470 */
[----:B------:R-:W-:Y:S01]  /*0740*/  IMAD.IADD R8, R8, 0x1, R13 ;  /* 0x0000000108087824 */ /* 0x000fe200078e020d */
[----:B------:R-:W-:Y:S02]  /*0750*/  IADD3 R4, PT, PT, R4, R11, RZ ;  /* 0x0000000b04047210 */ /* 0x000fe40007ffe0ff */
[----:B------:R-:W-:-:S02]  /*0760*/  PLOP3.LUT P4, PT, P4, P6, PT, 0xf8, 0x8f ;  /* 0x00000000008f781c */ /* 0x000fc4000278df70 */
[----:B------:R-:W-:Y:S02]  /*0770*/  ISETP.GT.U32.OR P6, PT, R37, 0x283, P2 ;  /* 0x000002832500780c */ /* 0x000fe400017c4470 */
[----:B------:R-:W-:Y:S02]  /*0780*/  LOP3.LUT R4, R4, 0xffff, RZ, 0xc0, !PT ;  /* 0x0000ffff04047812 */ /* 0x000fe400078ec0ff */
[----:B------:R-:W-:Y:S01]  /*0790*/  LOP3.LUT R8, R8, 0xffff, RZ, 0xc0, !PT ;  /* 0x0000ffff08087812 */ /* 0x000fe200078ec0ff */
[----:B0-----:R-:W-:Y:S01]  /*07a0*/  IMAD.WIDE.U32 R10, R5, 0x4, R2 ;  /* 0x00000004050a7825 */ /* 0x001fe200078e0002 */
[----:B------:R-:W-:Y:S02]  /*07b0*/  PLOP3.LUT P5, PT, P5, P6, PT, 0xf8, 0x8f ;  /* 0x00000000008f781c */ /* 0x000fe40002fadf70 */
[----:B------:R-:W-:Y:S02]  /*07c0*/  IADD3 R6, PT, PT, R6, R21, RZ ;  /* 0x0000001506067210 */ /* 0x000fe40007ffe0ff */
[----:B------:R-:W-:-:S02]  /*07d0*/  ISETP.GT.U32.AND P6, PT, R12, 0x17, PT ;  /* 0x000000170c00780c */ /* 0x000fc40003fc4070 */
[----:B------:R-:W-:Y:S01]  /*07e0*/  IADD3 R33, PT, PT, R4, R33, RZ ;  /* 0x0000002104217210 */ /* 0x000fe20007ffe0ff */
[--C-:B------:R-:W-:Y:S01]  /*07f0*/  IMAD.WIDE.U32 R4, R7, 0x4, R2.reuse ;  /* 0x0000000407047825 */ /* 0x100fe200078e0002 */
[----:B------:R-:W-:Y:S02]  /*0800*/  IADD3 R34, PT, PT, R8, R17, RZ ;  /* 0x0000001108227210 */ /* 0x000fe40007ffe0ff */
[----:B------:R-:W-:Y:S01]  /*0810*/  LOP3.LUT R6, R6, 0xffff, RZ, 0xc0, !PT ;  /* 0x0000ffff06067812 */ /* 0x000fe200078ec0ff */
[----:B------:R-:W-:Y:S01]  /*0820*/  IMAD.WIDE.U32 R8, R9, 0x4, R2 ;  /* 0x0000000409087825 */ /* 0x000fe200078e0002 */
[----:B------:R-:W-:-:S03]  /*0830*/  ISETP.GT.U32.OR P6, PT, R15, 0x7, P6 ;  /* 0x000000070f00780c */ /* 0x000fc600037c4470 */
[----:B------:R-:W-:Y:S01]  /*0840*/  HFMA2 R15, -RZ, RZ, 0, 0 ;  /* 0x00000000ff0f7431 */ /* 0x000fe200000001ff */
[----:B------:R-:W-:Y:S02]  /*0850*/  ISETP.GT.U32.OR P2, PT, R37, 0x282, P2 ;  /* 0x000002822500780c */ /* 0x000fe40001744470 */
[----:B------:R-:W-:Y:S02]  /*0860*/  IADD3 R32, PT, PT, R6, R19, RZ ;  /* 0x0000001306207210 */ /* 0x000fe40007ffe0ff */
[----:B------:R-:W-:Y:S02]  /*0870*/  MOV R2, R4 ;  /* 0x0000000400027202 */ /* 0x000fe40000000f00 */
[----:B------:R-:W-:Y:S01]  /*0880*/  MOV R3, R5 ;  /* 0x0000000500037202 */ /* 0x000fe20000000f00 */
[----:B------:R-:W-:Y:S01]  /*0890*/  IMAD.MOV.U32 R5, RZ, RZ, R9 ;  /* 0x000000ffff057224 */ /* 0x000fe200078e0009 */
[----:B------:R-:W-:Y:S02]  /*08a0*/  MOV R6, R10 ;  /* 0x0000000a00067202 */ /* 0x000fe40000000f00 */
[----:B------:R-:W-:-:S02]  /*08b0*/  MOV R7, R11 ;  /* 0x0000000b00077202 */ /* 0x000fc40000000f00 */
[----:B------:R-:W-:Y:S02]  /*08c0*/  MOV R4, R8 ;  /* 0x0000000800047202 */ /* 0x000fe40000000f00 */
[----:B------:R-:W-:Y:S02]  /*08d0*/  MOV R13, RZ ;  /* 0x000000ff000d7202 */ /* 0x000fe40000000f00 */
[----:B------:R-:W-:Y:S02]  /*08e0*/  PLOP3.LUT P6, PT, P6, P2, PT, 0xf8, 0x8f ;  /* 0x00000000008f781c */ /* 0x000fe400037c5f70 */
[----:B------:R-:W-:Y:S02]  /*08f0*/  LEA R38, R38, UR5, 0x2 ;  /* 0x0000000526267c11 */ /* 0x000fe4000f8e10ff */
[----:B----4-:R-:W-:Y:S02]  /*0900*/  LEA R39, R39, UR5, 0x6 ;  /* 0x0000000527277c11 */ /* 0x010fe4000f8e30ff */
[----:B------:R-:W-:-:S02]  /*0910*/  SHF.L.U64.HI R40, R29, 0x2, R40 ;  /* 0x000000021d287819 */ /* 0x000fc40000010228 */
[----:B------:R-:W-:Y:S02]  /*0920*/  SHF.L.U64.HI R35, R30, 0x2, R35 ;  /* 0x000000021e237819 */ /* 0x000fe40000010223 */
[----:B-1----:R-:W-:Y:S02]  /*0930*/  LEA R36, R36, UR4, 0x3 ;  /* 0x0000000424247c11 */ /* 0x002fe4000f8e18ff */
[----:B------:R-:W-:Y:S01]  /*0940*/  LEA R37, R37, UR4, 0x2 ;  /* 0x0000000425257c11 */ /* 0x000fe2000f8e10ff */
[----:B------:R-:W-:-:S06]  /*0950*/  UMOV UR4, URZ ;  /* 0x000000ff00047c82 */ /* 0x000fcc0008000000 */
.L_x_5:
[-C--:B------:R-:W-:Y:S01]  /*0960*/  LEA R8, P2, R30, R42.reuse, 0x2 ;  /* 0x0000002a1e087211 */ /* 0x080fe200078410ff */
[--C-:B------:R-:W-:Y:S01]  /*0970*/  IMAD.WIDE.U32 R18, R31, 0x4, R42.reuse ;  /* 0x000000041f127825 */ /* 0x100fe200078e002a */
[----:B------:R0:W2:Y:S02]  /*0980*/  @!P0 LDG.E.CONSTANT R44, desc[UR10][R6.64] ;  /* 0x0000000a062c8981 */ /* 0x0000a4000c1e9900 */
[----:B------:R-:W-:Y:S01]  /*0990*/  IADD3.X R9, PT, PT, R43, R35, RZ, P2, !PT ;  /* 0x000000232b097210 */ /* 0x000fe200017fe4ff */
[--C-:B------:R-:W-:Y:S01]  /*09a0*/  @!P4 IMAD.WIDE.U32 R16, R33, 0x4, R42.reuse ;  /* 0x000000042110c825 */ /* 0x100fe200078e002a */
[----:B------:R-:W-:Y:S01]  /*09b0*/  LEA R10, P2, R29, R42, 0x2 ;  /* 0x0000002a1d0a7211 */ /* 0x000fe200078410ff */
[----:B------:R-:W3:Y:S02]  /*09c0*/  LDG.E.CONSTANT R18, desc[UR10][R18.64+-0x8] ;  /* 0xfffff80a12127981 */ /* 0x000ee4000c1e9900 */
[--C-:B------:R-:W-:Y:S01]  /*09d0*/  @!P5 IMAD.WIDE.U32 R22, R32, 0x4, R42.reuse ;  /* 0x000000042016d825 */ /* 0x100fe200078e002a */
[----:B------:R-:W-:Y:S01]  /*09e0*/  IADD3.X R11, PT, PT, R43, R40, RZ, P2, !PT ;  /* 0x000000282b0b7210 */ /* 0x000fe200017fe4ff */
[----:B------:R-:W4:Y:S02]  /*09f0*/  @!P4 LDG.E.CONSTANT R16, desc[UR10][R16.64+-0x8] ;  /* 0xfffff80a1010c981 */ /* 0x000f24000c1e9900 */
[----:B------:R-:W-:-:S02]  /*0a00*/  @!P6 IMAD.WIDE.U32 R20, R34, 0x4, R42 ;  /* 0x000000042214e825 */ /* 0x000fc400078e002a */
[----:B------:R-:W5:Y:S04]  /*0a10*/  LDG.E.CONSTANT R12, desc[UR10][R8.64+-0x4] ;  /* 0xfffffc0a080c7981 */ /* 0x000f68000c1e9900 */
[----:B------:R-:W2:Y:S04]  /*0a20*/  LDG.E.CONSTANT R24, desc[UR10][R10.64] ;  /* 0x0000000a0a187981 */ /* 0x000ea8000c1e9900 */
[----:B------:R-:W2:Y:S04]  /*0a30*/  @!P5 LDG.E.CONSTANT R22, desc[UR10][R22.64+-0x8] ;  /* 0xfffff80a1616d981 */ /* 0x000ea8000c1e9900 */
[----:B------:R-:W2:Y:S04]  /*0a40*/  @!P6 LDG.E.CONSTANT R46, desc[UR10][R20.64+-0x8] ;  /* 0xfffff80a142ee981 */ /* 0x000ea8000c1e9900 */
[----:B------:R1:W2:Y:S04]  /*0a50*/  @!P1 LDG.E.CONSTANT R48, desc[UR10][R4.64] ;  /* 0x0000000a04309981 */ /* 0x0002a8000c1e9900 */
[----:B------:R1:W2:Y:S01]  /*0a60*/  @!P3 LDG.E.CONSTANT R50, desc[UR10][R2.64] ;  /* 0x0000000a0232b981 */ /* 0x0002a2000c1e9900 */
[----:B------:R-:W-:Y:S01]  /*0a70*/  BAR.SYNC.DEFER_BLOCKING 0x0 ;  /* 0x0000000000007b1d */ /* 0x000fe20000010000 */
[----:B0-----:R-:W-:Y:S01]  /*0a80*/  IADD3 R6, P2, PT, R6, 0x20, RZ ;  /* 0x0000002006067810 */ /* 0x001fe20007f5e0ff */
[----:B------:R-:W-:-:S03]  /*0a90*/  UIADD3 UR4, UPT, UPT, UR4, 0x1, URZ ;  /* 0x0000000104047890 */ /* 0x000fc6000fffe0ff */
[----:B------:R-:W-:Y:S02]  /*0aa0*/  IADD3.X R7, PT, PT, RZ, R7, RZ, P2, !PT ;  /* 0x00000007ff077210 */ /* 0x000fe400017fe4ff */
[----:B-1----:R-:W-:Y:S01]  /*0ab0*/  IADD3 R4, P2, PT, R4, 0x20, RZ ;  /* 0x0000002004047810 */ /* 0x002fe20007f5e0ff */
[----:B------:R-:W-:-:S03]  /*0ac0*/  UISETP.NE.AND UP0, UPT, UR4, 0x40, UPT ;  /* 0x000000400400788c */ /* 0x000fc6000bf05270 */
[----:B------:R-:W-:Y:S02]  /*0ad0*/  IADD3.X R5, PT, PT, RZ, R5, RZ, P2, !PT ;  /* 0x00000005ff057210 */ /* 0x000fe400017fe4ff */
[----:B------:R-:W-:-:S04]  /*0ae0*/  IADD3 R2, P2, PT, R2, 0x20, RZ ;  /* 0x0000002002027810 */ /* 0x000fc80007f5e0ff */
[----:B------:R-:W-:Y:S02]  /*0af0*/  IADD3.X R3, PT, PT, RZ, R3, RZ, P2, !PT ;  /* 0x00000003ff037210 */ /* 0x000fe400017fe4ff */
[----:B------:R-:W-:-:S04]  /*0b00*/  IADD3 R42, P2, PT, R42, 0x6200, RZ ;  /* 0x000062002a2a7810 */ /* 0x000fc80007f5e0ff */
[----:B------:R-:W-:Y:S01]  /*0b10*/  IADD3.X R43, PT, PT, RZ, R43, RZ, P2, !PT ;  /* 0x0000002bff2b7210 */ /* 0x000fe200017fe4ff */
[----:B---3--:R-:W-:Y:S04]  /*0b20*/  STS [R37], R18 ;  /* 0x0000001225007388 */ /* 0x008fe80000000800 */
[----:B----4-:R-:W-:Y:S04]  /*0b30*/  @!P4 STS [R37+0xc], R16 ;  /* 0x00000c102500c388 */ /* 0x010fe80000000800 */
[----:B-----5:R-:W-:Y:S04]  /*0b40*/  STS [R37+0x4], R12 ;  /* 0x0000040c25007388 */ /* 0x020fe80000000800 */
[----:B--2---:R-:W-:Y:S04]  /*0b50*/  STS [R37+0x8], R24 ;  /* 0x0000081825007388 */ /* 0x004fe80000000800 */
[----:B------:R-:W-:Y:S04]  /*0b60*/  @!P5 STS [R37+0x10], R22 ;  /* 0x000010162500d388 */ /* 0x000fe80000000800 */
[----:B------:R-:W-:Y:S04]  /*0b70*/  @!P6 STS [R37+0x14], R46 ;  /* 0x0000142e2500e388 */ /* 0x000fe80000000800 */
[----:B------:R-:W-:Y:S04]  /*0b80*/  @!P0 STS [R38], R44 ;  /* 0x0000002c26008388 */ /* 0x000fe80000000800 */
[----:B------:R-:W-:Y:S04]  /*0b90*/  @!P1 STS [R38+0x4], R48 ;  /* 0x0000043026009388 */ /* 0x000fe80000000800 */
[----:B------:R-:W-:Y:S01]  /*0ba0*/  @!P3 STS [R38+0x8], R50 ;  /* 0x000008322600b388 */ /* 0x000fe20000000800 */
[----:B------:R-:W-:Y:S06]  /*0bb0*/  BAR.SYNC.DEFER_BLOCKING 0x0 ;  /* 0x0000000000007b1d */ /* 0x000fec0000010000 */
[----:B------:R-:W-:Y:S04]  /*0bc0*/  LDS R14, [R36] ;  /* 0x00000000240e7984 */ /* 0x000fe80000000800 */
[----:B------:R-:W0:Y:S04]  /*0bd0*/  LDS.128 R24, [R39+0x200] ;  /* 0x0002000027187984 */ /* 0x000e280000000c00 */
[----:B------:R-:W1:Y:S04]  /*0be0*/  LDS R12, [R36+0xd8] ;  /* 0x0000d800240c7984 */ /* 0x000e680000000800 */
[----:B------:R-:W2:Y:S04]  /*0bf0*/  LDS.128 R16, [R39+0x20] ;  /* 0x0000200027107984 */ /* 0x000ea80000000c00 */
[----:B------:R-:W3:Y:S04]  /*0c00*/  LDS.128 R20, [R39+0x220] ;  /* 0x0002200027147984 */ /* 0x000ee80000000c00 */
[----:B------:R-:W4:Y:S04]  /*0c10*/  LDS.128 R8, [R39] ;  /* 0x0000000027087984 */ /* 0x000f280000000c00 */
[----:B------:R-:W-:Y:S01]  /*0c20*/  LDS R44, [R36+0x4a4] ;  /* 0x0004a400242c7984 */ /* 0x000fe20000000800 */
[----:B0-----:R-:W-:-:S03]  /*0c30*/  FFMA R48, R14, R24, R41 ;  /* 0x000000180e307223 */ /* 0x001fc60000000029 */
[----:B------:R-:W0:Y:S01]  /*0c40*/  LDS R41, [R36+0x144] ;  /* 0x0001440024297984 */ /* 0x000e220000000800 */
[----:B-1----:R-:W-:-:S03]  /*0c50*/  FFMA R24, R24, R12, R15 ;  /* 0x0000000c18187223 */ /* 0x002fc6000000000f */
[----:B------:R-:W1:Y:S01]  /*0c60*/  LDS R15, [R36+0x21c] ;  /* 0x00021c00240f7984 */ /* 0x000e620000000800 */
[----:B--2---:R-:W-:-:S03]  /*0c70*/  FFMA R50, R14, R16, R45 ;  /* 0x000000100e327223 */ /* 0x004fc6000000002d */
[----:B------:R-:W2:Y:S01]  /*0c80*/  LDS R45, [R36+0x288] ;  /* 0x00028800242d7984 */ /* 0x000ea20000000800 */
[----:B---3--:R-:W-:-:S03]  /*0c90*/  FFMA R52, R14, R20, R13 ;  /* 0x000000140e347223 */ /* 0x008fc6000000000d */
[----:B------:R-:W3:Y:S01]  /*0ca0*/  LDS R13, [R36+0x360] ;  /* 0x00036000240d7984 */ /* 0x000ee20000000800 */
[----:B----4-:R-:W-:-:S03]  /*0cb0*/  FFMA R46, R14, R8, R47 ;  /* 0x000000080e2e7223 */ /* 0x010fc6000000002f */
[----:B------:R-:W4:Y:S01]  /*0cc0*/  LDS R14, [R36+0x3cc] ;  /* 0x0003cc00240e7984 */ /* 0x000f220000000800 */
[----:B------:R-:W-:Y:S01]  /*0cd0*/  FFMA R8, R8, R12, R49 ;  /* 0x0000000c08087223 */ /* 0x000fe20000000031 */
[C---:B------:R-:W-:Y:S01]  /*0ce0*/  FFMA R16, R12.reuse, R16, R51 ;  /* 0x000000100c107223 */ /* 0x040fe20000000033 */
[----:B------:R-:W-:Y:S01]  /*0cf0*/  FFMA R12, R12, R20, R53 ;  /* 0x000000140c0c7223 */ /* 0x000fe20000000035 */
[----:B------:R-:W-:Y:S01]  /*0d00*/  LDS R51, [R36+0x5e8] ;  /* 0x0005e80024337984 */ /* 0x000fe20000000800 */
[-C--:B0-----:R-:W-:Y:S01]  /*0d10*/  FFMA R46, R41, R9.reuse, R46 ;  /* 0x00000009292e7223 */ /* 0x081fe2000000002e */
[----:B-1----:R-:W-:Y:S01]  /*0d20*/  FFMA R8, R15, R9, R8 ;  /* 0x000000090f087223 */ /* 0x002fe20000000008 */
[-C--:B------:R-:W-:Y:S01]  /*0d30*/  FFMA R9, R41, R25.reuse, R48 ;  /* 0x0000001929097223 */ /* 0x080fe20000000030 */
[----:B------:R-:W-:Y:S01]  /*0d40*/  FFMA R53, R15, R25, R24 ;  /* 0x000000190f357223 */ /* 0x000fe20000000018 */
[C---:B------:R-:W-:Y:S01]  /*0d50*/  FFMA R25, R41.reuse, R17, R50 ;  /* 0x0000001129197223 */ /* 0x040fe20000000032 */
[----:B------:R-:W-:Y:S01]  /*0d60*/  FFMA R41, R41, R21, R52 ;  /* 0x0000001529297223 */ /* 0x000fe20000000034 */
        /* <DEDUP_REMOVED lines=8> */
[C---:B------:R-:W-:Y:S01]  /*0df0*/  FFMA R18, R13.reuse, R18, R17 ;  /* 0x000000120d127223 */ /* 0x040fe20000000011 */
[----:B------:R-:W-:Y:S01]  /*0e00*/  FFMA R46, R13, R22, R15 ;  /* 0x000000160d2e7223 */ /* 0x000fe2000000000f */
[C---:B----4-:R-:W-:Y:S01]  /*0e10*/  FFMA R47, R14.reuse, R11, R47 ;  /* 0x0000000b0e2f7223 */ /* 0x050fe2000000002f */
[C---:B------:R-:W-:Y:S01]  /*0e20*/  FFMA R41, R14.reuse, R27, R12 ;  /* 0x0000001b0e297223 */ /* 0x040fe2000000000c */
[C---:B------:R-:W-:Y:S01]  /*0e30*/  FFMA R21, R14.reuse, R19, R16 ;  /* 0x000000130e157223 */ /* 0x040fe20000000010 */
[----:B------:R-:W-:Y:S01]  /*0e40*/  FFMA R45, R14, R23, R20 ;  /* 0x000000170e2d7223 */ /* 0x000fe20000000014 */
[C---:B------:R-:W-:Y:S01]  /*0e50*/  FFMA R49, R44.reuse, R11, R49 ;  /* 0x0000000b2c317223 */ /* 0x040fe20000000031 */
[----:B------:R-:W-:Y:S01]  /*0e60*/  LDS R20, [R36+0x510] ;  /* 0x0005100024147984 */ /* 0x000fe20000000800 */
[C---:B------:R-:W-:Y:S01]  /*0e70*/  FFMA R53, R44.reuse, R27, R53 ;  /* 0x0000001b2c357223 */ /* 0x040fe20000000035 */
[----:B------:R-:W-:-:S02]  /*0e80*/  FFMA R22, R44, R19, R18 ;  /* 0x000000132c167223 */ /* 0x000fc40000000012 */
[----:B------:R-:W0:Y:S04]  /*0e90*/  LDS.128 R12, [R39+0x210] ;  /* 0x00021000270c7984 */ /* 0x000e280000000c00 */
[----:B------:R-:W1:Y:S04]  /*0ea0*/  LDS.128 R8, [R39+0x10] ;  /* 0x0000100027087984 */ /* 0x000e680000000c00 */
[----:B------:R-:W2:Y:S04]  /*0eb0*/  LDS.128 R24, [R39+0x30] ;  /* 0x0000300027187984 */ /* 0x000ea80000000c00 */
[----:B------:R-:W3:Y:S01]  /*0ec0*/  LDS.128 R16, [R39+0x230] ;  /* 0x0002300027107984 */ /* 0x000ee20000000c00 */
[----:B------:R-:W-:-:S03]  /*0ed0*/  FFMA R46, R44, R23, R46 ;  /* 0x000000172c2e7223 */ /* 0x000fc6000000002e */
[----:B------:R-:W4:Y:S04]  /*0ee0*/  LDS R48, [R36+0x654] ;  /* 0x0006540024307984 */ /* 0x000f280000000800 */
[----:B------:R-:W5:Y:S01]  /*0ef0*/  LDS R44, [R36+0x72c] ;  /* 0x00072c00242c7984 */ /* 0x000f620000000800 */
[----:B0-----:R-:W-:Y:S01]  /*0f00*/  FFMA R41, R20, R12, R41 ;  /* 0x0000000c14297223 */ /* 0x001fe20000000029 */
[----:B------:R-:W-:Y:S02]  /*0f10*/  FFMA R53, R12, R51, R53 ;  /* 0x000000330c357223 */ /* 0x000fe40000000035 */
[----:B------:R-:W0:Y:S01]  /*0f20*/  LDS R12, [R36+0x798] ;  /* 0x00079800240c7984 */ /* 0x000e220000000800 */
[C---:B-1----:R-:W-:Y:S01]  /*0f30*/  FFMA R47, R20.reuse, R8, R47 ;  /* 0x00000008142f7223 */ /* 0x042fe2000000002f */
[C---:B--2---:R-:W-:Y:S01]  /*0f40*/  FFMA R21, R20.reuse, R24, R21 ;  /* 0x0000001814157223 */ /* 0x044fe20000000015 */
[----:B---3--:R-:W-:-:S02]  /*0f50*/  FFMA R20, R20, R16, R45 ;  /* 0x0000001014147223 */ /* 0x008fc4000000002d */
[----:B------:R-:W1:Y:S01]  /*0f60*/  LDS R45, [R36+0x870] ;  /* 0x00087000242d7984 */ /* 0x000e620000000800 */
[C---:B------:R-:W-:Y:S01]  /*0f70*/  FFMA R46, R51.reuse, R16, R46 ;  /* 0x00000010332e7223 */ /* 0x040fe2000000002e */
[----:B------:R-:W-:Y:S02]  /*0f80*/  FFMA R49, R8, R51, R49 ;  /* 0x0000003308317223 */ /* 0x000fe40000000031 */
[----:B------:R-:W2:Y:S04]  /*0f90*/  LDS R16, [R36+0x8dc] ;  /* 0x0008dc0024107984 */ /* 0x000ea80000000800 */
[----:B------:R-:W3:Y:S01]  /*0fa0*/  LDS R8, [R36+0x9b4] ;  /* 0x0009b40024087984 */ /* 0x000ee20000000800 */
[----:B------:R-:W-:Y:S01]  /*0fb0*/  FFMA R23, R51, R24, R22 ;  /* 0x0000001833177223 */ /* 0x000fe20000000016 */
[-C--:B----4-:R-:W-:Y:S01]  /*0fc0*/  FFMA R47, R48, R9.reuse, R47 ;  /* 0x00000009302f7223 */ /* 0x090fe2000000002f */
[----:B-----5:R-:W-:Y:S01]  /*0fd0*/  FFMA R22, R44, R9, R49 ;  /* 0x000000092c167223 */ /* 0x020fe20000000031 */
[C---:B------:R-:W-:Y:S01]  /*0fe0*/  FFMA R41, R48.reuse, R13, R41 ;  /* 0x0000000d30297223 */ /* 0x040fe20000000029 */
[C---:B------:R-:W-:Y:S01]  /*0ff0*/  FFMA R21, R48.reuse, R25, R21 ;  /* 0x0000001930157223 */ /* 0x040fe20000000015 */
[----:B------:R-:W-:Y:S01]  /*1000*/  FFMA R9, R48, R17, R20 ;  /* 0x0000001130097223 */ /* 0x000fe20000000014 */
[C---:B------:R-:W-:Y:S01]  /*1010*/  FFMA R53, R44.reuse, R13, R53 ;  /* 0x0000000d2c357223 */ /* 0x040fe20000000035 */
[C---:B------:R-:W-:Y:S01]  /*1020*/  FFMA R23, R44.reuse, R25, R23 ;  /* 0x000000192c177223 */ /* 0x040fe20000000017 */
[----:B------:R-:W-:Y:S01]  /*1030*/  FFMA R17, R44, R17, R46 ;  /* 0x000000112c117223 */ /* 0x000fe2000000002e */
[C---:B0-----:R-:W-:Y:S01]  /*1040*/  FFMA R47, R12.reuse, R10, R47 ;  /* 0x0000000a0c2f7223 */ /* 0x041fe2000000002f */
[C---:B------:R-:W-:Y:S01]  /*1050*/  FFMA R20, R12.reuse, R14, R41 ;  /* 0x0000000e0c147223 */ /* 0x040fe20000000029 */
[C---:B------:R-:W-:Y:S01]  /*1060*/  FFMA R24, R12.reuse, R26, R21 ;  /* 0x0000001a0c187223 */ /* 0x040fe20000000015 */
[----:B------:R-:W-:Y:S01]  /*1070*/  FFMA R12, R12, R18, R9 ;  /* 0x000000120c0c7223 */ /* 0x000fe20000000009 */
        /* <DEDUP_REMOVED lines=12> */
[----:B------:R-:W-:Y:S06]  /*1140*/  BRA.U UP0, `(.L_x_5) ;  /* 0xfffffff900047547 */ /* 0x000fec000b83ffff */
[----:B------:R-:W0:Y:S01]  /*1150*/  S2R R9, SR_TID.Z ;  /* 0x0000000000097919 */ /* 0x000e220000002300 */
[----:B------:R-:W1:Y:S01]  /*1160*/  LDC.64 R2, c[0x0][0x398] ;  /* 0x0000e600ff027b82 */ /* 0x000e620000000a00 */
[----:B0-----:R-:W-:-:S04]  /*1170*/  LEA R5, R0, R9, 0x4 ;  /* 0x0000000900057211 */ /* 0x001fc800078e20ff */
[----:B------:R-:W-:-:S05]  /*1180*/  SHF.L.U32 R5, R5, 0x1, RZ ;  /* 0x0000000105057819 */ /* 0x000fca00000006ff */
[----:B-1----:R-:W-:Y:S01]  /*1190*/  IMAD.WIDE.U32 R2, R5, 0x4, R2 ;  /* 0x0000000405027825 */ /* 0x002fe200078e0002 */
[----:B------:R-:W0:Y:S01]  /*11a0*/  S2R R7, SR_TID.X ;  /* 0x0000000000077919 */ /* 0x000e220000002100 */
[----:B------:R-:W1:Y:S03]  /*11b0*/  LDC.64 R4, c[0x0][0x390] ;  /* 0x0000e400ff047b82 */ /* 0x000e660000000a00 */
[----:B------:R-:W2:Y:S04]  /*11c0*/  LDG.E.CONSTANT R6, desc[UR10][R2.64] ;  /* 0x0000000a02067981 */ /* 0x000ea8000c1e9900 */
[----:B------:R-:W3:Y:S04]  /*11d0*/  LDG.E.CONSTANT R8, desc[UR10][R2.64+0x40] ;  /* 0x0000400a02087981 */ /* 0x000ee8000c1e9900 */
[----:B------:R-:W4:Y:S04]  /*11e0*/  LDG.E.CONSTANT R10, desc[UR10][R2.64+0x4] ;  /* 0x0000040a020a7981 */ /* 0x000f28000c1e9900 */
[----:B------:R-:W5:Y:S01]  /*11f0*/  LDG.E.CONSTANT R12, desc[UR10][R2.64+0x44] ;  /* 0x0000440a020c7981 */ /* 0x000f62000c1e9900 */
[----:B0-----:R-:W-:-:S04]  /*1200*/  IMAD R7, R9, 0x188, R7 ;  /* 0x0000018809077824 */ /* 0x001fc800078e0207 */
[----:B------:R-:W-:-:S04]  /*1210*/  IMAD R7, R0, 0x1880, R7 ;  /* 0x0000188000077824 */ /* 0x000fc800078e0207 */
[----:B------:R-:W-:-:S04]  /*1220*/  IMAD R7, R28, 0x1c, R7 ;  /* 0x0000001c1c077824 */ /* 0x000fc800078e0207 */
[----:B-1----:R-:W-:-:S04]  /*1230*/  IMAD.WIDE.U32 R4, R7, 0x4, R4 ;  /* 0x0000000407047825 */ /* 0x002fc800078e0004 */
[--C-:B--2---:R-:W-:Y:S01]  /*1240*/  FADD R47, R47, R6.reuse ;  /* 0x000000062f2f7221 */ /* 0x104fe20000000000 */
[----:B------:R-:W-:Y:S01]  /*1250*/  FADD R49, R49, R6 ;  /* 0x0000000631317221 */ /* 0x000fe20000000000 */
[--C-:B---3--:R-:W-:Y:S01]  /*1260*/  FADD R41, R41, R8.reuse ;  /* 0x0000000829297221 */ /* 0x108fe20000000000 */
[----:B------:R-:W-:Y:S02]  /*1270*/  FADD R15, R15, R8 ;  /* 0x000000080f0f7221 */ /* 0x000fe40000000000 */
[----:B------:R-:W-:Y:S01]  /*1280*/  STG.E desc[UR10][R4.64], R47 ;  /* 0x0000002f04007986 */ /* 0x000fe2000c10190a */
[--C-:B----4-:R-:W-:Y:S01]  /*1290*/  FADD R45, R45, R10.reuse ;  /* 0x0000000a2d2d7221 */ /* 0x110fe20000000000 */
[----:B------:R-:W-:Y:S02]  /*12a0*/  FADD R51, R51, R10 ;  /* 0x0000000a33337221 */ /* 0x000fe40000000000 */
[----:B------:R-:W-:Y:S01]  /*12b0*/  STG.E desc[UR10][R4.64+0x38], R49 ;  /* 0x0000383104007986 */ /* 0x000fe2000c10190a */
[--C-:B-----5:R-:W-:Y:S01]  /*12c0*/  FADD R13, R13, R12.reuse ;  /* 0x0000000c0d0d7221 */ /* 0x120fe20000000000 */
[----:B------:R-:W-:-:S02]  /*12d0*/  FADD R53, R53, R12 ;  /* 0x0000000c35357221 */ /* 0x000fc40000000000 */
[----:B------:R-:W-:Y:S04]  /*12e0*/  STG.E desc[UR10][R4.64+0x3100], R41 ;  /* 0x0031002904007986 */ /* 0x000fe8000c10190a */
[----:B------:R-:W-:Y:S04]  /*12f0*/  STG.E desc[UR10][R4.64+0x3138], R15 ;  /* 0x0031380f04007986 */ /* 0x000fe8000c10190a */
[----:B------:R-:W-:Y:S04]  /*1300*/  STG.E desc[UR10][R4.64+0x310], R45 ;  /* 0x0003102d04007986 */ /* 0x000fe8000c10190a */
[----:B------:R-:W-:Y:S04]  /*1310*/  STG.E desc[UR10][R4.64+0x348], R51 ;  /* 0x0003483304007986 */ /* 0x000fe8000c10190a */
[----:B------:R-:W-:Y:S04]  /*1320*/  STG.E desc[UR10][R4.64+0x3410], R13 ;  /* 0x0034100d04007986 */ /* 0x000fe8000c10190a */
[----:B------:R-:W-:Y:S01]  /*1330*/  STG.E desc[UR10][R4.64+0x3448], R53 ;  /* 0x0034483504007986 */ /* 0x000fe2000c10190a */
[----:B------:R-:W-:Y:S05]  /*1340*/  EXIT ;  /* 0x000000000000794d */ /* 0x000fea0003800000 */
.L_x_6:
        /* <DEDUP_REMOVED lines=11> */
.L_x_203:


//--------------------- .text.fused_nn_contrib_conv2d_winograd_without_weight_transform_add_nn_relu_kernel0 --------------------------
	.section	.text.fused_nn_contrib_conv2d_winograd_without_weight_transform_add_nn_relu_kernel0,"ax",@progbits
	.align	128
        .global         fused_nn_contrib_conv2d_winograd_without_weight_transform_add_nn_relu_kernel0
        .type           fused_nn_contrib_conv2d_winograd_without_weight_transform_add_nn_relu_kernel0,@function
        .size           fused_nn_contrib_conv2d_winograd_without_weight_transform_add_nn_relu_kernel0,(.L_x_204 - fused_nn_contrib_conv2d_winograd_without_weight_transform_add_nn_relu_kernel0)
        .other          fused_nn_contrib_conv2d_winograd_without_weight_transform_add_nn_relu_kernel0,@"STO_CUDA_ENTRY STV_DEFAULT"
fused_nn_contrib_conv2d_winograd_without_weight_transform_add_nn_relu_kernel0:
.text.fused_nn_contrib_conv2d_winograd_without_weight_transform_add_nn_relu_kernel0:
[----:B------:R-:W-:Y:S01]  /*0000*/  LDC R1, c[0x0][0x37c] ;  /* 0x0000df00ff017b82 */ /* 0x000fe20000000800 */
[----:B------:R-:W0:Y:S07]  /*0010*/  S2R R13, SR_TID.X ;  /* 0x00000000000d7919 */ /* 0x000e2e0000002100 */
[----:B------:R-:W1:Y:S01]  /*0020*/  LDC.64 R2, c[0x0][0x380] ;  /* 0x0000e000ff027b82 */ /* 0x000e620000000a00 */
[----:B------:R-:W2:Y:S01]  /*0030*/  LDCU.64 UR4, c[0x0][0x358] ;  /* 0x00006b00ff0477ac */ /* 0x000ea20008000a00 */
[----:B------:R-:W-:Y:S01]  /*0040*/  CS2R R16, SRZ ;  /* 0x0000000000107805 */ /* 0x000fe2000001ff00 */
[----:B------:R-:W3:Y:S01]  /*0050*/  S2R R14, SR_CTAID.X ;  /* 0x00000000000e7919 */ /* 0x000ee20000002500 */
[----:B------:R-:W-:-:S02]  /*0060*/  CS2R R20, SRZ ;  /* 0x0000000000147805 */ /* 0x000fc4000001ff00 */
[--C-:B0-----:R-:W-:Y:S02]  /*0070*/  SHF.R.U32.HI R5, RZ, 0x4, R13.reuse ;  /* 0x00000004ff057819 */ /* 0x101fe4000001160d */
[----:B------:R-:W-:Y:S02]  /*0080*/  SHF.L.U32 R6, R13, 0x1, RZ ;  /* 0x000000010d067819 */ /* 0x000fe400000006ff */
[----:B------:R-:W-:Y:S02]  /*0090*/  SHF.R.U32.HI R0, RZ, 0x2, R13 ;  /* 0x00000002ff007819 */ /* 0x000fe4000001160d */
[----:B---3--:R-:W-:Y:S02]  /*00a0*/  LEA R5, R14, R5, 0x3 ;  /* 0x000000050e057211 */ /* 0x008fe400078e18ff */
[----:B------:R-:W-:Y:S02]  /*00b0*/  LOP3.LUT R4, R6, 0x6, RZ, 0xc0, !PT ;  /* 0x0000000606047812 */ /* 0x000fe400078ec0ff */
[----:B------:R-:W-:-:S02]  /*00c0*/  LOP3.LUT R0, R0, 0x3, RZ, 0xc0, !PT ;  /* 0x0000000300007812 */ /* 0x000fc400078ec0ff */
[----:B------:R-:W-:Y:S01]  /*00d0*/  LOP3.LUT P1, R7, R13, 0xc, RZ, 0xc0, !PT ;  /* 0x0000000c0d077812 */ /* 0x000fe2000782c0ff */
[----:B------:R-:W-:Y:S01]  /*00e0*/  IMAD R5, R5, 0x31, R4 ;  /* 0x0000003105057824 */ /* 0x000fe200078e0204 */
[----:B------:R-:W-:Y:S02]  /*00f0*/  LOP3.LUT P0, RZ, R6, 0x6, RZ, 0xc0, !PT ;  /* 0x0000000606ff7812 */ /* 0x000fe4000780c0ff */
[----:B------:R-:W-:Y:S01]  /*0100*/  ISETP.NE.AND P3, PT, R7, RZ, PT ;  /* 0x000000ff0700720c */ /* 0x000fe20003f65270 */
[----:B------:R-:W-:Y:S01]  /*0110*/  IMAD R5, R0, 0xe, R5 ;  /* 0x0000000e00057824 */ /* 0x000fe200078e0205 */
[----:B------:R-:W-:Y:S02]  /*0120*/  PLOP3.LUT P1, PT, P1, P0, PT, 0x2f, 0xf2 ;  /* 0x0000000000f2781c */ /* 0x000fe40000f20577 */
[----:B------:R-:W-:Y:S02]  /*0130*/  ISETP.NE.AND P4, PT, R4, 0x6, PT ;  /* 0x000000060400780c */ /* 0x000fe40003f85270 */
[----:B------:R-:W-:-:S02]  /*0140*/  IADD3 R5, PT, PT, R5, -0x8, RZ ;  /* 0xfffffff805057810 */ /* 0x000fc40007ffe0ff */
[C---:B------:R-:W-:Y:S02]  /*0150*/  ISETP.NE.AND P6, PT, R4.reuse, RZ, PT ;  /* 0x000000ff0400720c */ /* 0x040fe40003fc5270 */
[----:B------:R-:W-:Y:S01]  /*0160*/  ISETP.EQ.OR P5, PT, R7, RZ, !P4 ;  /* 0x000000ff0700720c */ /* 0x000fe200067a2670 */
[----:B-1----:R-:W-:Y:S01]  /*0170*/  IMAD.WIDE R2, R5, 0x4, R2 ;  /* 0x0000000405027825 */ /* 0x002fe200078e0202 */
[----:B------:R-:W-:-:S04]  /*0180*/  ISETP.GT.U32.AND P2, PT, R4, 0x4, PT ;  /* 0x000000040400780c */ /* 0x000fc80003f44070 */
[----:B--2---:R-:W2:Y:S01]  /*0190*/  @P3 LDG.E.CONSTANT R17, desc[UR4][R2.64+0x4] ;  /* 0x0000040402113981 */ /* 0x004ea2000c1e9900 */
[C---:B------:R-:W-:Y:S02]  /*01a0*/  ISETP.EQ.OR P3, PT, R0.reuse, 0x3, !P6 ;  /* 0x000000030000780c */ /* 0x040fe40007762670 */
[----:B------:R-:W-:Y:S02]  /*01b0*/  CS2R R18, SRZ ;  /* 0x0000000000127805 */ /* 0x000fe4000001ff00 */
[----:B------:R-:W-:Y:S01]  /*01c0*/  CS2R R8, SRZ ;  /* 0x0000000000087805 */ /* 0x000fe2000001ff00 */
[----:B------:R-:W3:Y:S01]  /*01d0*/  @!P1 LDG.E.CONSTANT R15, desc[UR4][R2.64] ;  /* 0x00000004020f9981 */ /* 0x000ee2000c1e9900 */
[----:B------:R-:W-:Y:S02]  /*01e0*/  CS2R R10, SRZ ;  /* 0x00000000000a7805 */ /* 0x000fe4000001ff00 */
[----:B------:R-:W-:Y:S01]  /*01f0*/  ISETP.EQ.OR P0, PT, R7, RZ, P2 ;  /* 0x000000ff0700720c */ /* 0x000fe20001702670 */
[----:B------:R-:W4:Y:S04]  /*0200*/  @P6 LDG.E.CONSTANT R21, desc[UR4][R2.64+0x1c] ;  /* 0x00001c0402156981 */ /* 0x000f28000c1e9900 */
[----:B------:R-:W5:Y:S04]  /*0210*/  @!P5 LDG.E.CONSTANT R20, desc[UR4][R2.64+0x8] ;  /* 0x000008040214d981 */ /* 0x000f68000c1e9900 */
[----:B------:R-:W5:Y:S04]  /*0220*/  LDG.E.CONSTANT R5, desc[UR4][R2.64+0x20] ;  /* 0x0000200402057981 */ /* 0x000f68000c1e9900 */
[----:B------:R-:W5:Y:S04]  /*0230*/  @P4 LDG.E.CONSTANT R18, desc[UR4][R2.64+0x24] ;  /* 0x0000240402124981 */ /* 0x000f68000c1e9900 */
[----:B------:R-:W5:Y:S01]  /*0240*/  @!P3 LDG.E.CONSTANT R9, desc[UR4][R2.64+0x38] ;  /* 0x000038040209b981 */ /* 0x000f62000c1e9900 */
[----:B------:R-:W-:-:S03]  /*0250*/  ISETP.NE.AND P5, PT, R0, 0x3, PT ;  /* 0x000000030000780c */ /* 0x000fc60003fa5270 */
[----:B------:R-:W5:Y:S04]  /*0260*/  @!P2 LDG.E.CONSTANT R16, desc[UR4][R2.64+0x28] ;  /* 0x000028040210a981 */ /* 0x000f68000c1e9900 */
[----:B------:R-:W5:Y:S01]  /*0270*/  @!P3 LDG.E.CONSTANT R11, desc[UR4][R2.64+0x54] ;  /* 0x00005404020bb981 */ /* 0x000f62000c1e9900 */
[----:B------:R-:W-:Y:S01]  /*0280*/  HFMA2 R12, -RZ, RZ, 0, 0 ;  /* 0x00000000ff0c7431 */ /* 0x000fe200000001ff */
[----:B------:R-:W-:Y:S02]  /*0290*/  ISETP.EQ.OR P2, PT, R0, 0x3, P2 ;  /* 0x000000030000780c */ /* 0x000fe40001742670 */
[----:B------:R-:W5:Y:S01]  /*02a0*/  @!P0 LDG.E.CONSTANT R19, desc[UR4][R2.64+0xc] ;  /* 0x00000c0402138981 */ /* 0x000f62000c1e9900 */
[----:B------:R-:W-:Y:S02]  /*02b0*/  PLOP3.LUT P0, PT, PT, PT, PT, 0x80, 0x8 ;  /* 0x000000000008781c */ /* 0x000fe40003f0f070 */
[----:B------:R-:W-:Y:S01]  /*02c0*/  @P5 PLOP3.LUT P0, PT, P4, PT, PT, 0x8, 0x80 ;  /* 0x000000000080581c */ /* 0x000fe2000270e170 */
[----:B------:R-:W-:Y:S01]  /*02d0*/  HFMA2 R4, -RZ, RZ, 0, 0 ;  /* 0x00000000ff047431 */ /* 0x000fe200000001ff */
[----:B------:R-:W5:Y:S01]  /*02e0*/  @P5 LDG.E.CONSTANT R10, desc[UR4][R2.64+0x3c] ;  /* 0x00003c04020a5981 */ /* 0x000f62000c1e9900 */
[----:B------:R-:W-:-:S02]  /*02f0*/  CS2R R6, SRZ ;  /* 0x0000000000067805 */ /* 0x000fc4000001ff00 */
[----:B------:R-:W-:Y:S01]  /*0300*/  MOV R0, RZ ;  /* 0x000000ff00007202 */ /* 0x000fe20000000f00 */
[----:B------:R-:W5:Y:S05]  /*0310*/  @P5 LDG.E.CONSTANT R12, desc[UR4][R2.64+0x58] ;  /* 0x00005804020c5981 */ /* 0x000f6a000c1e9900 */
[----:B------:R-:W5:Y:S04]  /*0320*/  @!P2 LDG.E.CONSTANT R0, desc[UR4][R2.64+0x60] ;  /* 0x000060040200a981 */ /* 0x000f68000c1e9900 */
[----:B------:R-:W5:Y:S04]  /*0330*/  @!P0 LDG.E.CONSTANT R6, desc[UR4][R2.64+0x5c] ;  /* 0x00005c0402068981 */ /* 0x000f68000c1e9900 */
[----:B------:R-:W5:Y:S04]  /*0340*/  @!P0 LDG.E.CONSTANT R8, desc[UR4][R2.64+0x40] ;  /* 0x0000400402088981 */ /* 0x000f68000c1e9900 */
[----:B------:R0:W5:Y:S01]  /*0350*/  @!P2 LDG.E.CONSTANT R4, desc[UR4][R2.64+0x44] ;  /* 0x000044040204a981 */ /* 0x000162000c1e9900 */
[----:B------:R-:W-:Y:S01]  /*0360*/  LEA R13, R14, R13, 0x7 ;  /* 0x0000000d0e0d7211 */ /* 0x000fe200078e38ff */
[--C-:B--2---:R-:W-:Y:S01]  /*0370*/  FADD R22, RZ, -R17.reuse ;  /* 0x80000011ff167221 */ /* 0x104fe20000000000 */
[----:B------:R-:W-:Y:S01]  /*0380*/  FADD R17, RZ, R17 ;  /* 0x00000011ff117221 */ /* 0x000fe20000000000 */
[----:B---3--:R-:W-:Y:S01]  /*0390*/  @!P1 FADD R7, RZ, R15 ;  /* 0x0000000fff079221 */ /* 0x008fe20000000000 */
[--C-:B----4-:R-:W-:Y:S01]  /*03a0*/  FADD R23, RZ, -R21.reuse ;  /* 0x80000015ff177221 */ /* 0x110fe20000000000 */
[----:B------:R-:W-:-:S02]  /*03b0*/  FADD R21, RZ, R21 ;  /* 0x00000015ff157221 */ /* 0x000fc40000000000 */
[----:B-----5:R-:W-:Y:S01]  /*03c0*/  FADD R14, -R20, R7 ;  /* 0x00000007140e7221 */ /* 0x020fe20000000100 */
[--C-:B------:R-:W-:Y:S01]  /*03d0*/  FADD R17, R17, R20.reuse ;  /* 0x0000001411117221 */ /* 0x100fe20000000000 */
[----:B------:R-:W-:Y:S01]  /*03e0*/  FADD R15, R22, R20 ;  /* 0x00000014160f7221 */ /* 0x000fe20000000000 */
[--C-:B------:R-:W-:Y:S01]  /*03f0*/  FADD R29, RZ, R5.reuse ;  /* 0x00000005ff1d7221 */ /* 0x100fe20000000000 */
[----:B0-----:R-:W-:Y:S01]  /*0400*/  FADD R3, RZ, -R5 ;  /* 0x80000005ff037221 */ /* 0x001fe20000000000 */
[--C-:B------:R-:W-:Y:S01]  /*0410*/  FADD R20, R21, -R18.reuse ;  /* 0x8000001215147221 */ /* 0x100fe20000000000 */
[--C-:B------:R-:W-:Y:S01]  /*0420*/  FADD R2, R23, R18.reuse ;  /* 0x0000001217027221 */ /* 0x100fe20000000000 */
[--C-:B------:R-:W-:Y:S01]  /*0430*/  FADD R23, R29, -R18.reuse ;  /* 0x800000121d177221 */ /* 0x100fe20000000000 */
[C-C-:B------:R-:W-:Y:S01]  /*0440*/  FADD R27, R3.reuse, -R18.reuse ;  /* 0x80000012031b7221 */ /* 0x140fe20000000000 */
[--C-:B------:R-:W-:Y:S01]  /*0450*/  FADD R5, R14, -R9.reuse ;  /* 0x800000090e057221 */ /* 0x100fe20000000000 */
[--C-:B------:R-:W-:Y:S01]  /*0460*/  FADD R14, R3, R18.reuse ;  /* 0x00000012030e7221 */ /* 0x100fe20000000000 */
[C---:B------:R-:W-:Y:S01]  /*0470*/  FADD R18, R29.reuse, R18 ;  /* 0x000000121d127221 */ /* 0x040fe20000000000 */
[--C-:B------:R-:W-:Y:S01]  /*0480*/  FADD R7, R20, R9.reuse ;  /* 0x0000000914077221 */ /* 0x100fe20000000000 */
[--C-:B------:R-:W-:Y:S01]  /*0490*/  FADD R29, R29, -R16.reuse ;  /* 0x800000101d1d7221 */ /* 0x100fe20000000000 */
[C---:B------:R-:W-:Y:S01]  /*04a0*/  FADD R9, R2.reuse, R9 ;  /* 0x0000000902097221 */ /* 0x040fe20000000000 */
[----:B------:R-:W-:Y:S01]  /*04b0*/  FADD R16, R3, R16 ;  /* 0x0000001003107221 */ /* 0x000fe20000000000 */
[----:B------:R-:W-:-:S02]  /*04c0*/  FADD R11, R2, R11 ;  /* 0x0000000b020b7221 */ /* 0x000fc40000000000 */
[----:B------:R-:W0:Y:S01]  /*04d0*/  LDC.64 R2, c[0x0][0x388] ;  /* 0x0000e200ff027b82 */ /* 0x000e220000000a00 */
[----:B------:R-:W-:Y:S01]  /*04e0*/  FADD R19, R22, R19 ;  /* 0x0000001316137221 */ /* 0x000fe20000000000 */
[--C-:B------:R-:W-:Y:S01]  /*04f0*/  FADD R15, R15, R10.reuse ;  /* 0x0000000a0f0f7221 */ /* 0x100fe20000000000 */
[--C-:B------:R-:W-:Y:S02]  /*0500*/  FADD R17, R17, -R10.reuse ;  /* 0x8000000a11117221 */ /* 0x100fe40000000000 */
[--C-:B------:R-:W-:Y:S01]  /*0510*/  FADD R19, R19, R10.reuse ;  /* 0x0000000a13137221 */ /* 0x100fe20000000000 */
[--C-:B------:R-:W-:Y:S01]  /*0520*/  FADD R21, R23, -R10.reuse ;  /* 0x8000000a17157221 */ /* 0x100fe20000000000 */
[--C-:B------:R-:W-:Y:S01]  /*0530*/  FADD R25, R27, R10.reuse ;  /* 0x0000000a1b197221 */ /* 0x100fe20000000000 */
[--C-:B------:R-:W-:Y:S01]  /*0540*/  FADD R14, R14, -R10.reuse ;  /* 0x8000000a0e0e7221 */ /* 0x100fe20000000000 */
[--C-:B------:R-:W-:Y:S01]  /*0550*/  FADD R18, R18, R10.reuse ;  /* 0x0000000a12127221 */ /* 0x100fe20000000000 */
[--C-:B------:R-:W-:Y:S01]  /*0560*/  FADD R16, R16, -R10.reuse ;  /* 0x8000000a10107221 */ /* 0x100fe20000000000 */
[----:B------:R-:W-:Y:S01]  /*0570*/  FADD R10, R29, -R10 ;  /* 0x8000000a1d0a7221 */ /* 0x000fe20000000000 */
[--C-:B------:R-:W-:Y:S01]  /*0580*/  FADD R23, R23, -R12.reuse ;  /* 0x8000000c17177221 */ /* 0x100fe20000000000 */
[--C-:B------:R-:W-:Y:S01]  /*0590*/  FADD R27, R27, R12.reuse ;  /* 0x0000000c1b1b7221 */ /* 0x100fe20000000000 */
[----:B------:R-:W-:Y:S01]  /*05a0*/  FADD R29, R29, -R12 ;  /* 0x8000000c1d1d7221 */ /* 0x000fe20000000000 */
[--C-:B------:R-:W-:Y:S01]  /*05b0*/  FADD R11, R11, -R6.reuse ;  /* 0x800000060b0b7221 */ /* 0x100fe20000000000 */
[--C-:B------:R-:W-:Y:S01]  /*05c0*/  FADD R23, R23, R6.reuse ;  /* 0x0000000617177221 */ /* 0x100fe20000000000 */
[----:B------:R-:W-:Y:S01]  /*05d0*/  FADD R27, R27, R6 ;  /* 0x000000061b1b7221 */ /* 0x000fe20000000000 */
[----:B------:R-:W-:Y:S01]  /*05e0*/  FADD R29, R29, R0 ;  /* 0x000000001d1d7221 */ /* 0x000fe20000000000 */
[----:B------:R-:W-:Y:S01]  /*05f0*/  FADD R5, R5, R8 ;  /* 0x0000000805057221 */ /* 0x000fe20000000000 */
[----:B0-----:R-:W-:-:S04]  /*0600*/  IMAD.WIDE.U32 R2, R13, 0x4, R2 ;  /* 0x000000040d027825 */ /* 0x001fc800078e0002 */
[--C-:B------:R-:W-:Y:S01]  /*0610*/  FADD R15, R15, -R8.reuse ;  /* 0x800000080f0f7221 */ /* 0x100fe20000000000 */
[--C-:B------:R-:W-:Y:S01]  /*0620*/  FADD R17, R17, -R8.reuse ;  /* 0x8000000811117221 */ /* 0x100fe20000000000 */
[--C-:B------:R-:W-:Y:S01]  /*0630*/  FADD R9, R9, -R8.reuse ;  /* 0x8000000809097221 */ /* 0x100fe20000000000 */
[--C-:B------:R-:W-:Y:S01]  /*0640*/  FADD R7, R7, -R8.reuse ;  /* 0x8000000807077221 */ /* 0x100fe20000000000 */
[--C-:B------:R-:W-:Y:S01]  /*0650*/  FADD R21, R21, R8.reuse ;  /* 0x0000000815157221 */ /* 0x100fe20000000000 */
[--C-:B------:R-:W-:Y:S01]  /*0660*/  FADD R25, R25, R8.reuse ;  /* 0x0000000819197221 */ /* 0x100fe20000000000 */
[--C-:B------:R-:W-:Y:S01]  /*0670*/  FADD R14, R14, R8.reuse ;  /* 0x000000080e0e7221 */ /* 0x100fe20000000000 */
[----:B------:R-:W-:Y:S01]  /*0680*/  FADD R18, R18, R8 ;  /* 0x0000000812127221 */ /* 0x000fe20000000000 */
[--C-:B------:R-:W-:Y:S01]  /*0690*/  FADD R19, R19, -R4.reuse ;  /* 0x8000000413137221 */ /* 0x100fe20000000000 */
[--C-:B------:R-:W-:Y:S01]  /*06a0*/  FADD R13, R10, R4.reuse ;  /* 0x000000040a0d7221 */ /* 0x100fe20000000000 */
[----:B------:R-:W-:Y:S01]  /*06b0*/  FADD R16, R16, R4 ;  /* 0x0000000410107221 */ /* 0x000fe20000000000 */
        /* <DEDUP_REMOVED lines=17> */
.L_x_7:
        /* <DEDUP_REMOVED lines=11> */
.L_x_204:


//--------------------- .text.fused_nn_conv2d_add_nn_relu_4_kernel0 --------------------------
	.section	.text.fused_nn_conv2d_add_nn_relu_4_kernel0,"ax",@progbits
	.align	128
        .global         fused_nn_conv2d_add_nn_relu_4_kernel0
        .type           fused_nn_conv2d_add_nn_relu_4_kernel0,@function
        .size           fused_nn_conv2d_add_nn_relu_4_kernel0,(.L_x_205 - fused_nn_conv2d_add_nn_relu_4_kernel0)
        .other          fused_nn_conv2d_add_nn_relu_4_kernel0,@"STO_CUDA_ENTRY STV_DEFAULT"
fused_nn_conv2d_add_nn_relu_4_kernel0:
.text.fused_nn_conv2d_add_nn_relu_4_kernel0:
[----:B------:R-:W-:Y:S01]  /*0000*/  LDC R1, c[0x0][0x37c] ;  /* 0x0000df00ff017b82 */ /* 0x000fe20000000800 */
[----:B------:R-:W0:Y:S01]  /*0010*/  S2R R0, SR_TID.Y ;  /* 0x0000000000007919 */ /* 0x000e220000002200 */
[----:B------:R-:W-:-:S06]  /*0020*/  MOV R11, 0x400 ;  /* 0x00000400000b7802 */ /* 0x000fcc0000000f00 */
[----:B------:R-:W1:Y:S01]  /*0030*/  S2UR UR4, SR_CTAID.X ;  /* 0x00000000000479c3 */ /* 0x000e620000002500 */
[----:B------:R-:W2:Y:S01]  /*0040*/  LDCU.64 UR6, c[0x0][0x388] ;  /* 0x00007100ff0677ac */ /* 0x000ea20008000a00 */
[----:B------:R-:W3:Y:S01]  /*0050*/  S2R R3, SR_TID.Z ;  /* 0x0000000000037919 */ /* 0x000ee20000002300 */
[----:B------:R-:W-:Y:S01]  /*0060*/  IADD3 R12, PT, PT, R11, 0x6cc, RZ ;  /* 0x000006cc0b0c7810 */ /* 0x000fe20007ffe0ff */
[----:B------:R-:W-:Y:S01]  /*0070*/  HFMA2 R47, -RZ, RZ, 0, 0 ;  /* 0x00000000ff2f7431 */ /* 0x000fe200000001ff */
[----:B------:R-:W-:Y:S01]  /*0080*/  MOV R51, RZ ;  /* 0x000000ff00337202 */ /* 0x000fe20000000f00 */
[----:B------:R-:W4:Y:S01]  /*0090*/  S2R R5, SR_CgaCtaId ;  /* 0x0000000000057919 */ /* 0x000f220000008800 */
[----:B------:R-:W-:Y:S01]  /*00a0*/  HFMA2 R111, -RZ, RZ, 0, 0 ;  /* 0x00000000ff6f7431 */ /* 0x000fe200000001ff */
[----:B------:R-:W-:Y:S01]  /*00b0*/  CS2R R82, SRZ ;  /* 0x0000000000527805 */ /* 0x000fe2000001ff00 */
[----:B------:R-:W-:Y:S01]  /*00c0*/  HFMA2 R53, -RZ, RZ, 0, 0 ;  /* 0x00000000ff357431 */ /* 0x000fe200000001ff */
[----:B------:R-:W5:Y:S01]  /*00d0*/  S2R R6, SR_CTAID.Z ;  /* 0x0000000000067919 */ /* 0x000f620000002700 */
[----:B------:R-:W-:Y:S01]  /*00e0*/  HFMA2 R119, -RZ, RZ, 0, 0 ;  /* 0x00000000ff777431 */ /* 0x000fe200000001ff */
[----:B------:R-:W-:Y:S01]  /*00f0*/  CS2R R86, SRZ ;  /* 0x0000000000567805 */ /* 0x000fe2000001ff00 */
[----:B------:R-:W-:Y:S01]  /*0100*/  HFMA2 R65, -RZ, RZ, 0, 0 ;  /* 0x00000000ff417431 */ /* 0x000fe200000001ff */
[----:B------:R-:W-:Y:S01]  /*0110*/  MOV R49, RZ ;  /* 0x000000ff00317202 */ /* 0x000fe20000000f00 */
[----:B------:R-:W-:Y:S01]  /*0120*/  HFMA2 R37, -RZ, RZ, 0, 0 ;  /* 0x00000000ff257431 */ /* 0x000fe200000001ff */
[----:B------:R-:W-:Y:S01]  /*0130*/  CS2R R84, SRZ ;  /* 0x0000000000547805 */ /* 0x000fe2000001ff00 */
[----:B------:R-:W-:Y:S01]  /*0140*/  HFMA2 R71, -RZ, RZ, 0, 0 ;  /* 0x00000000ff477431 */ /* 0x000fe200000001ff */
[----:B------:R-:W-:Y:S01]  /*0150*/  MOV R89, RZ ;  /* 0x000000ff00597202 */ /* 0x000fe20000000f00 */
[----:B------:R-:W-:Y:S01]  /*0160*/  HFMA2 R63, -RZ, RZ, 0, 0 ;  /* 0x00000000ff3f7431 */ /* 0x000fe200000001ff */
[----:B------:R-:W-:Y:S01]  /*0170*/  MOV R33, RZ ;  /* 0x000000ff00217202 */ /* 0x000fe20000000f00 */
[----:B------:R-:W-:Y:S01]  /*0180*/  HFMA2 R39, -RZ, RZ, 0, 0 ;  /* 0x00000000ff277431 */ /* 0x000fe200000001ff */
[----:B------:R-:W-:Y:S01]  /*0190*/  CS2R R44, SRZ ;  /* 0x00000000002c7805 */ /* 0x000fe2000001ff00 */
[----:B------:R-:W-:Y:S01]  /*01a0*/  HFMA2 R123, -RZ, RZ, 0, 0 ;  /* 0x00000000ff7b7431 */ /* 0x000fe200000001ff */
[----:B-1----:R-:W-:Y:S01]  /*01b0*/  UIMAD UR4, UR4, 0xe, URZ ;  /* 0x0000000e040478a4 */ /* 0x002fe2000f8e02ff */
[----:B------:R-:W-:Y:S01]  /*01c0*/  HFMA2 R67, -RZ, RZ, 0, 0 ;  /* 0x00000000ff437431 */ /* 0x000fe200000001ff */
[----:B------:R-:W-:Y:S01]  /*01d0*/  MOV R113, RZ ;  /* 0x000000ff00717202 */ /* 0x000fe20000000f00 */
[----:B------:R-:W-:Y:S01]  /*01e0*/  HFMA2 R41, -RZ, RZ, 0, 0 ;  /* 0x00000000ff297431 */ /* 0x000fe200000001ff */
[----:B------:R-:W-:-:S02]  /*01f0*/  CS2R R56, SRZ ;  /* 0x0000000000387805 */ /* 0x000fc4000001ff00 */
[----:B------:R-:W-:Y:S02]  /*0200*/  MOV R59, RZ ;  /* 0x000000ff003b7202 */ /* 0x000fe40000000f00 */
[----:B------:R-:W-:Y:S02]  /*0210*/  CS2R R54, SRZ ;  /* 0x0000000000367805 */ /* 0x000fe4000001ff00 */
[----:B0-----:R-:W-:Y:S02]  /*0220*/  SHF.L.U32 R14, R0, 0x1, RZ ;  /* 0x00000001000e7819 */ /* 0x001fe400000006ff */
[----:B------:R-:W-:Y:S02]  /*0230*/  CS2R R30, SRZ ;  /* 0x00000000001e7805 */ /* 0x000fe4000001ff00 */
[----:B------:R-:W-:Y:S01]  /*0240*/  MOV R121, RZ ;  /* 0x000000ff00797202 */ /* 0x000fe20000000f00 */
[----:B---3--:R-:W-:Y:S01]  /*0250*/  IMAD R2, R3, 0x6, R0 ;  /* 0x0000000603027824 */ /* 0x008fe200078e0200 */
[C---:B------:R-:W-:Y:S01]  /*0260*/  LOP3.LUT R4, R14.reuse, 0xffff, RZ, 0xc0, !PT ;  /* 0x0000ffff0e047812 */ /* 0x040fe200078ec0ff */
[C---:B------:R-:W-:Y:S01]  /*0270*/  IMAD.HI.U32 R7, R14.reuse, 0x55555556, RZ ;  /* 0x555555560e077827 */ /* 0x040fe200078e00ff */
[----:B------:R-:W-:-:S02]  /*0280*/  IADD3 R18, PT, PT, R14, 0x1, RZ ;  /* 0x000000010e127810 */ /* 0x000fc40007ffe0ff */
[----:B------:R-:W-:Y:S02]  /*0290*/  CS2R R124, SRZ ;  /* 0x00000000007c7805 */ /* 0x000fe4000001ff00 */
[C---:B----4-:R-:W-:Y:S01]  /*02a0*/  LEA R11, R5.reuse, R11, 0x18 ;  /* 0x0000000b050b7211 */ /* 0x050fe200078ec0ff */
[----:B------:R-:W-:Y:S01]  /*02b0*/  IMAD R2, R2, 0x6, RZ ;  /* 0x0000000602027824 */ /* 0x000fe200078e02ff */
[----:B------:R-:W-:Y:S01]  /*02c0*/  LEA R12, R5, R12, 0x18 ;  /* 0x0000000c050c7211 */ /* 0x000fe200078ec0ff */
[----:B------:R-:W-:Y:S01]  /*02d0*/  HFMA2 R5, -RZ, RZ, 0, 0 ;  /* 0x00000000ff057431 */ /* 0x000fe200000001ff */
[----:B-----5:R-:W-:Y:S01]  /*02e0*/  LEA R6, R6, R3, 0x4 ;  /* 0x0000000306067211 */ /* 0x020fe200078e20ff */
[----:B------:R-:W-:Y:S01]  /*02f0*/  IMAD R16, R4, 0x5556, RZ ;  /* 0x0000555604107824 */ /* 0x000fe200078e02ff */
[----:B------:R-:W-:Y:S01]  /*0300*/  ISETP.GT.U32.AND P0, PT, R2, 0x23c, PT ;  /* 0x0000023c0200780c */ /* 0x000fe20003f04070 */
[C---:B------:R-:W-:Y:S01]  /*0310*/  IMAD R2, R3.reuse, 0x7, R0 ;  /* 0x0000000703027824 */ /* 0x040fe200078e0200 */
[----:B------:R-:W-:Y:S01]  /*0320*/  LOP3.LUT R15, R18, 0xffff, RZ, 0xc0, !PT ;  /* 0x0000ffff120f7812 */ /* 0x000fe200078ec0ff */
[----:B------:R-:W-:Y:S01]  /*0330*/  IMAD R4, R6, 0x2400, RZ ;  /* 0x0000240006047824 */ /* 0x000fe200078e02ff */
[----:B------:R-:W-:Y:S01]  /*0340*/  SHF.R.U32.HI R16, RZ, 0x10, R16 ;  /* 0x00000010ff107819 */ /* 0x000fe20000011610 */
[----:B------:R-:W-:Y:S01]  /*0350*/  IMAD R8, R3, 0xc, R14 ;  /* 0x0000000c03087824 */ /* 0x000fe200078e020e */
[----:B------:R-:W-:Y:S01]  /*0360*/  SHF.L.U32 R2, R2, 0x2, RZ ;  /* 0x0000000202027819 */ /* 0x000fe200000006ff */
[----:B------:R-:W-:Y:S01]  /*0370*/  IMAD.WIDE.U32 R6, R7, 0x900, R4 ;  /* 0x0000090007067825 */ /* 0x000fe200078e0004 */
[----:B------:R-:W-:-:S02]  /*0380*/  LEA R5, R3, R16, 0x2 ;  /* 0x0000001003057211 */ /* 0x000fc400078e10ff */
[----:B------:R-:W-:Y:S02]  /*0390*/  CS2R R28, SRZ ;  /* 0x00000000001c7805 */ /* 0x000fe4000001ff00 */
[----:B------:R-:W-:Y:S01]  /*03a0*/  ISETP.GT.U32.OR P0, PT, R0, 0x5, P0 ;  /* 0x000000050000780c */ /* 0x000fe20000704470 */
[----:B------:R-:W-:Y:S01]  /*03b0*/  IMAD R19, R15, 0x5556, RZ ;  /* 0x000055560f137824 */ /* 0x000fe200078e02ff */
[----:B------:R-:W-:Y:S02]  /*03c0*/  ISETP.GT.U32.AND P2, PT, R5, 0x3f, PT ;  /* 0x0000003f0500780c */ /* 0x000fe40003f44070 */
[----:B------:R-:W-:Y:S02]  /*03d0*/  CS2R R78, SRZ ;  /* 0x00000000004e7805 */ /* 0x000fe4000001ff00 */
[----:B------:R-:W-:Y:S01]  /*03e0*/  IADD3 R5, PT, PT, R2, 0x1, RZ ;  /* 0x0000000102057810 */ /* 0x000fe20007ffe0ff */
[----:B------:R-:W-:Y:S01]  /*03f0*/  IMAD R11, R0, 0x78, R11 ;  /* 0x00000078000b7824 */ /* 0x000fe200078e020b */
[----:B------:R-:W-:Y:S01]  /*0400*/  ISETP.GT.U32.OR P1, PT, R8, 0xbe, P0 ;  /* 0x000000be0800780c */ /* 0x000fe20000724470 */
[----:B------:R-:W-:Y:S01]  /*0410*/  IMAD R12, R3, 0x24, R12 ;  /* 0x00000024030c7824 */ /* 0x000fe200078e020c */
[----:B------:R-:W-:Y:S01]  /*0420*/  LOP3.LUT R8, R5, 0xffff, RZ, 0xc0, !PT ;  /* 0x0000ffff05087812 */ /* 0x000fe200078ec0ff */
[----:B------:R-:W0:Y:S01]  /*0430*/  LDCU.64 UR8, c[0x0][0x358] ;  /* 0x00006b00ff0877ac */ /* 0x000e220008000a00 */
[----:B------:R-:W-:-:S02]  /*0440*/  IADD3 R9, PT, PT, R2, 0x2, RZ ;  /* 0x0000000202097810 */ /* 0x000fc40007ffe0ff */
[----:B------:R-:W-:Y:S01]  /*0450*/  PRMT R13, R16, 0x9910, RZ ;  /* 0x00009910100d7816 */ /* 0x000fe200000000ff */
[----:B------:R-:W-:Y:S01]  /*0460*/  IMAD R8, R8, 0x2223, RZ ;  /* 0x0000222308087824 */ /* 0x000fe200078e02ff */
[----:B------:R-:W-:Y:S01]  /*0470*/  IADD3 R10, PT, PT, R2, 0x3, RZ ;  /* 0x00000003020a7810 */ /* 0x000fe20007ffe0ff */
[----:B------:R-:W-:Y:S01]  /*0480*/  IMAD R16, R16, 0x900, R4 ;  /* 0x0000090010107824 */ /* 0x000fe200078e0204 */
[----:B------:R-:W-:Y:S02]  /*0490*/  LOP3.LUT R15, R9, 0xffff, RZ, 0xc0, !PT ;  /* 0x0000ffff090f7812 */ /* 0x000fe400078ec0ff */
[----:B------:R-:W-:Y:S02]  /*04a0*/  LEA R13, R13, R13, 0x1 ;  /* 0x0000000d0d0d7211 */ /* 0x000fe400078e08ff */
[----:B------:R-:W-:Y:S01]  /*04b0*/  LOP3.LUT R17, R10, 0xffff, RZ, 0xc0, !PT ;  /* 0x0000ffff0a117812 */ /* 0x000fe200078ec0ff */
[----:B------:R-:W-:Y:S01]  /*04c0*/  IMAD R15, R15, 0x2223, RZ ;  /* 0x000022230f0f7824 */ /* 0x000fe200078e02ff */
[----:B------:R-:W-:-:S02]  /*04d0*/  SHF.R.U32.HI R8, RZ, 0x11, R8 ;  /* 0x00000011ff087819 */ /* 0x000fc40000011608 */
[----:B------:R-:W-:Y:S01]  /*04e0*/  IADD3 R20, PT, PT, RZ, -R13, RZ ;  /* 0x8000000dff147210 */ /* 0x000fe20007ffe0ff */
[----:B------:R-:W-:Y:S01]  /*04f0*/  IMAD R13, R17, 0x2223, RZ ;  /* 0x00002223110d7824 */ /* 0x000fe200078e02ff */
[----:B------:R-:W-:Y:S02]  /*0500*/  PRMT R22, R8, 0x9910, RZ ;  /* 0x0000991008167816 */ /* 0x000fe400000000ff */
[----:B------:R-:W-:Y:S02]  /*0510*/  SHF.R.U32.HI R8, RZ, 0x11, R15 ;  /* 0x00000011ff087819 */ /* 0x000fe4000001160f */
[----:B------:R-:W-:Y:S02]  /*0520*/  SHF.R.U32.HI R19, RZ, 0x10, R19 ;  /* 0x00000010ff137819 */ /* 0x000fe40000011613 */
[----:B------:R-:W-:Y:S02]  /*0530*/  SHF.R.U32.HI R13, RZ, 0x11, R13 ;  /* 0x00000011ff0d7819 */ /* 0x000fe4000001160d */
[----:B------:R-:W-:-:S02]  /*0540*/  PRMT R25, R8, 0x9910, RZ ;  /* 0x0000991008197816 */ /* 0x000fc400000000ff */
[----:B------:R-:W-:Y:S02]  /*0550*/  LEA R8, R22, -R22, 0x4 ;  /* 0x8000001616087211 */ /* 0x000fe400078e20ff */
[----:B------:R-:W-:Y:S02]  /*0560*/  PRMT R15, R19, 0x9910, RZ ;  /* 0x00009910130f7816 */ /* 0x000fe400000000ff */
[----:B------:R-:W-:Y:S02]  /*0570*/  PRMT R26, R13, 0x9910, RZ ;  /* 0x000099100d1a7816 */ /* 0x000fe400000000ff */
[----:B------:R-:W-:Y:S02]  /*0580*/  LOP3.LUT R13, R2, 0xffff, RZ, 0xc0, !PT ;  /* 0x0000ffff020d7812 */ /* 0x000fe400078ec0ff */
[----:B------:R-:W-:Y:S02]  /*0590*/  PRMT R17, R20, 0x7710, RZ ;  /* 0x0000771014117816 */ /* 0x000fe400000000ff */
[----:B------:R-:W-:Y:S01]  /*05a0*/  IADD3 R24, PT, PT, RZ, -R8, RZ ;  /* 0x80000008ff187210 */ /* 0x000fe20007ffe0ff */
[----:B------:R-:W-:Y:S01]  /*05b0*/  IMAD R20, R13, 0x2223, RZ ;  /* 0x000022230d147824 */ /* 0x000fe200078e02ff */
[----:B------:R-:W-:-:S02]  /*05c0*/  LEA R21, R3, R19, 0x2 ;  /* 0x0000001303157211 */ /* 0x000fc400078e10ff */
[----:B------:R-:W-:Y:S02]  /*05d0*/  LEA R15, R15, R15, 0x1 ;  /* 0x0000000f0f0f7211 */ /* 0x000fe400078e08ff */
[----:B------:R-:W-:Y:S02]  /*05e0*/  IADD3 R17, PT, PT, R14, R17, RZ ;  /* 0x000000110e117210 */ /* 0x000fe40007ffe0ff */
[----:B------:R-:W-:Y:S02]  /*05f0*/  LEA R8, R25, -R25, 0x4 ;  /* 0x8000001919087211 */ /* 0x000fe400078e20ff */
[----:B------:R-:W-:Y:S02]  /*0600*/  PRMT R24, R24, 0x7710, RZ ;  /* 0x0000771018187816 */ /* 0x000fe400000000ff */
[----:B------:R-:W-:Y:S02]  /*0610*/  ISETP.GT.U32.AND P3, PT, R21, 0x3f, PT ;  /* 0x0000003f1500780c */ /* 0x000fe40003f64070 */
[----:B------:R-:W-:-:S02]  /*0620*/  LEA R14, R26, -R26, 0x4 ;  /* 0x8000001a1a0e7211 */ /* 0x000fc400078e20ff */
[----:B------:R-:W-:Y:S02]  /*0630*/  IADD3 R21, PT, PT, RZ, -R15, RZ ;  /* 0x8000000fff157210 */ /* 0x000fe40007ffe0ff */
[----:B------:R-:W-:Y:S02]  /*0640*/  IADD3 R13, PT, PT, R5, R24, RZ ;  /* 0x00000018050d7210 */ /* 0x000fe40007ffe0ff */
[----:B------:R-:W-:Y:S02]  /*0650*/  IADD3 R8, PT, PT, RZ, -R8, RZ ;  /* 0x80000008ff087210 */ /* 0x000fe40007ffe0ff */
[----:B------:R-:W-:Y:S02]  /*0660*/  IADD3 R15, PT, PT, RZ, -R14, RZ ;  /* 0x8000000eff0f7210 */ /* 0x000fe40007ffe0ff */
[----:B------:R-:W-:Y:S02]  /*0670*/  SHF.R.U32.HI R5, RZ, 0x11, R20 ;  /* 0x00000011ff057819 */ /* 0x000fe40000011614 */
[----:B------:R-:W-:-:S02]  /*0680*/  PRMT R21, R21, 0x7710, RZ ;  /* 0x0000771015157816 */ /* 0x000fc400000000ff */
[----:B------:R-:W-:Y:S02]  /*0690*/  PRMT R14, R8, 0x7710, RZ ;  /* 0x00007710080e7816 */ /* 0x000fe400000000ff */
[----:B------:R-:W-:Y:S02]  /*06a0*/  PRMT R15, R15, 0x7710, RZ ;  /* 0x000077100f0f7816 */ /* 0x000fe400000000ff */
[----:B------:R-:W-:Y:S02]  /*06b0*/  PRMT R8, R5, 0x9910, RZ ;  /* 0x0000991005087816 */ /* 0x000fe400000000ff */
[----:B------:R-:W-:Y:S02]  /*06c0*/  IADD3 R5, PT, PT, R18, R21, RZ ;  /* 0x0000001512057210 */ /* 0x000fe40007ffe0ff */
[----:B------:R-:W-:Y:S02]  /*06d0*/  IADD3 R14, PT, PT, R9, R14, RZ ;  /* 0x0000000e090e7210 */ /* 0x000fe40007ffe0ff */
[----:B------:R-:W-:-:S02]  /*06e0*/  IADD3 R15, PT, PT, R10, R15, RZ ;  /* 0x0000000f0a0f7210 */ /* 0x000fc40007ffe0ff */
[----:B------:R-:W-:Y:S01]  /*06f0*/  MOV R10, R8 ;  /* 0x00000008000a7202 */ /* 0x000fe20000000f00 */
[----:B------:R-:W-:Y:S01]  /*0700*/  IMAD.HI.U32 R8, R18, 0x55555556, RZ ;  /* 0x5555555612087827 */ /* 0x000fe200078e00ff */
[----:B------:R-:W-:Y:S02]  /*0710*/  PRMT R9, R5, 0x9910, RZ ;  /* 0x0000991005097816 */ /* 0x000fe400000000ff */
[----:B------:R-:W-:Y:S02]  /*0720*/  PRMT R18, R17, 0x9910, RZ ;  /* 0x0000991011127816 */ /* 0x000fe400000000ff */
[C---:B------:R-:W-:Y:S01]  /*0730*/  LEA R5, R10.reuse, -R10, 0x4 ;  /* 0x8000000a0a057211 */ /* 0x040fe200078e20ff */
[----:B------:R-:W-:Y:S01]  /*0740*/  IMAD R10, R10, 0x1c, RZ ;  /* 0x0000001c0a0a7824 */ /* 0x000fe200078e02ff */
[----:B------:R-:W-:Y:S01]  /*0750*/  MOV R17, R9 ;  /* 0x0000000900117202 */ /* 0x000fe20000000f00 */
[----:B------:R-:W-:Y:S01]  /*0760*/  IMAD.WIDE.U32 R8, R8, 0x900, RZ ;  /* 0x0000090008087825 */ /* 0x000fe200078e00ff */
[----:B------:R-:W-:-:S02]  /*0770*/  IADD3 R23, PT, PT, RZ, -R5, RZ ;  /* 0x80000005ff177210 */ /* 0x000fc40007ffe0ff */
[----:B------:R-:W-:Y:S02]  /*0780*/  LEA R17, R17, R17, 0x1 ;  /* 0x0000001111117211 */ /* 0x000fe400078e08ff */
[----:B------:R-:W-:Y:S01]  /*0790*/  LEA R5, R18, R18, 0x1 ;  /* 0x0000001212057211 */ /* 0x000fe200078e08ff */
[----:B------:R-:W-:Y:S01]  /*07a0*/  IMAD R18, R19, 0x900, R4 ;  /* 0x0000090013127824 */ /* 0x000fe200078e0204 */
[----:B------:R-:W-:Y:S02]  /*07b0*/  LOP3.LUT R21, R17, 0xffff, RZ, 0xc0, !PT ;  /* 0x0000ffff11157812 */ /* 0x000fe400078ec0ff */
[----:B------:R-:W-:Y:S02]  /*07c0*/  LOP3.LUT R17, R5, 0xffff, RZ, 0xc0, !PT ;  /* 0x0000ffff05117812 */ /* 0x000fe400078ec0ff */
[----:B------:R-:W-:Y:S02]  /*07d0*/  LOP3.LUT R19, R8, R21, RZ, 0xfc, !PT ;  /* 0x0000001508137212 */ /* 0x000fe400078efcff */
[----:B------:R-:W-:-:S02]  /*07e0*/  PRMT R23, R23, 0x7710, RZ ;  /* 0x0000771017177816 */ /* 0x000fc400000000ff */
[----:B------:R-:W-:Y:S02]  /*07f0*/  LOP3.LUT R6, R6, R17, RZ, 0xfc, !PT ;  /* 0x0000001106067212 */ /* 0x000fe400078efcff */
[----:B------:R-:W-:Y:S01]  /*0800*/  IADD3 R8, P5, PT, R4, R19, RZ ;  /* 0x0000001304087210 */ /* 0x000fe20007fbe0ff */
[----:B------:R-:W-:Y:S01]  /*0810*/  IMAD R4, R22, 0x1c, RZ ;  /* 0x0000001c16047824 */ /* 0x000fe200078e02ff */
[----:B------:R-:W-:Y:S02]  /*0820*/  IADD3 R5, PT, PT, R2, R23, RZ ;  /* 0x0000001702057210 */ /* 0x000fe40007ffe0ff */
[----:B------:R-:W-:Y:S02]  /*0830*/  CS2R R22, SRZ ;  /* 0x0000000000167805 */ /* 0x000fe4000001ff00 */
[----:B--2---:R-:W-:Y:S02]  /*0840*/  LEA R19, P0, R6, UR6, 0x2 ;  /* 0x0000000606137c11 */ /* 0x004fe4000f8010ff */
[----:B------:R-:W-:-:S02]  /*0850*/  LOP3.LUT R5, R5, 0xffff, RZ, 0xc0, !PT ;  /* 0x0000ffff05057812 */ /* 0x000fc400078ec0ff */
[----:B------:R-:W-:Y:S02]  /*0860*/  LOP3.LUT R10, R10, 0xffff, RZ, 0xc0, !PT ;  /* 0x0000ffff0a0a7812 */ /* 0x000fe400078ec0ff */
[----:B------:R-:W-:Y:S01]  /*0870*/  LEA.HI.X R20, R6, UR7, R7, 0x2, P0 ;  /* 0x0000000706147c11 */ /* 0x000fe200080f1407 */
[----:B------:R-:W-:Y:S01]  /*0880*/  IMAD R6, R26, 0x1c, RZ ;  /* 0x0000001c1a067824 */ /* 0x000fe200078e02ff */
[----:B------:R-:W-:Y:S02]  /*0890*/  IADD3.X R9, PT, PT, RZ, R9, RZ, P5, !PT ;  /* 0x00000009ff097210 */ /* 0x000fe40002ffe4ff */
[----:B------:R-:W-:Y:S02]  /*08a0*/  CS2R R26, SRZ ;  /* 0x00000000001a7805 */ /* 0x000fe4000001ff00 */
[----:B------:R-:W-:Y:S02]  /*08b0*/  LEA R7, P0, R8, UR6, 0x2 ;  /* 0x0000000608077c11 */ /* 0x000fe4000f8010ff */
[----:B------:R-:W-:-:S02]  /*08c0*/  IADD3 R32, PT, PT, R5, UR4, R10 ;  /* 0x0000000405207c10 */ /* 0x000fc4000fffe00a */
[----:B------:R-:W-:Y:S02]  /*08d0*/  LOP3.LUT R13, R13, 0xffff, RZ, 0xc0, !PT ;  /* 0x0000ffff0d0d7812 */ /* 0x000fe400078ec0ff */
[----:B------:R-:W-:Y:S02]  /*08e0*/  LOP3.LUT R4, R4, 0xffff, RZ, 0xc0, !PT ;  /* 0x0000ffff04047812 */ /* 0x000fe400078ec0ff */
[----:B------:R-:W-:Y:S02]  /*08f0*/  LEA.HI.X R10, R8, UR7, R9, 0x2, P0 ;  /* 0x00000007080a7c11 */ /* 0x000fe400080f1409 */
[----:B------:R-:W-:Y:S01]  /*0900*/  LOP3.LUT P4, RZ, R5, UR4, RZ, 0xfc, !PT ;  /* 0x0000000405ff7c12 */ /* 0x000fe2000f88fcff */
[----:B------:R-:W-:Y:S01]  /*0910*/  IMAD R5, R25, 0x1c, RZ ;  /* 0x0000001c19057824 */ /* 0x000fe200078e02ff */
[----:B------:R-:W-:Y:S02]  /*0920*/  LOP3.LUT R8, R6, 0xffff, RZ, 0xc0, !PT ;  /* 0x0000ffff06087812 */ /* 0x000fe400078ec0ff */
[----:B------:R-:W-:-:S02]  /*0930*/  CS2R R24, SRZ ;  /* 0x0000000000187805 */ /* 0x000fc4000001ff00 */
[----:B------:R-:W-:Y:S02]  /*0940*/  IADD3 R6, P0, PT, R7, 0x8, RZ ;  /* 0x0000000807067810 */ /* 0x000fe40007f1e0ff */
[----:B------:R-:W-:Y:S02]  /*0950*/  IADD3 R34, PT, PT, R13, UR4, R4 ;  /* 0x000000040d227c10 */ /* 0x000fe4000fffe004 */
[----:B------:R-:W-:Y:S02]  /*0960*/  LOP3.LUT R14, R14, 0xffff, RZ, 0xc0, !PT ;  /* 0x0000ffff0e0e7812 */ /* 0x000fe400078ec0ff */
[----:B------:R-:W-:Y:S02]  /*0970*/  IADD3 R4, P6, PT, R19, 0x8, RZ ;  /* 0x0000000813047810 */ /* 0x000fe40007fde0ff */
[----:B------:R-:W-:Y:S02]  /*0980*/  LOP3.LUT R15, R15, 0xffff, RZ, 0xc0, !PT ;  /* 0x0000ffff0f0f7812 */ /* 0x000fe400078ec0ff */
[----:B------:R-:W-:-:S02]  /*0990*/  IADD3.X R7, PT, PT, RZ, R10, RZ, P0, !PT ;  /* 0x0000000aff077210 */ /* 0x000fc400007fe4ff */
[----:B------:R-:W-:Y:S02]  /*09a0*/  LOP3.LUT R9, R5, 0xffff, RZ, 0xc0, !PT ;  /* 0x0000ffff05097812 */ /* 0x000fe400078ec0ff */
[----:B------:R-:W-:Y:S02]  /*09b0*/  LOP3.LUT P0, RZ, R14, UR4, RZ, 0xfc, !PT ;  /* 0x000000040eff7c12 */ /* 0x000fe4000f80fcff */
[----:B------:R-:W-:Y:S02]  /*09c0*/  IADD3.X R5, PT, PT, RZ, R20, RZ, P6, !PT ;  /* 0x00000014ff057210 */ /* 0x000fe400037fe4ff */
[C---:B------:R-:W-:Y:S02]  /*09d0*/  LOP3.LUT P6, RZ, R15.reuse, UR4, RZ, 0xfc, !PT ;  /* 0x000000040fff7c12 */ /* 0x040fe4000f8cfcff */
[----:B------:R-:W-:Y:S02]  /*09e0*/  IADD3 R15, PT, PT, R15, UR4, R8 ;  /* 0x000000040f0f7c10 */ /* 0x000fe4000fffe008 */
[----:B------:R-:W-:-:S02]  /*09f0*/  LOP3.LUT P5, RZ, R13, UR4, RZ, 0xfc, !PT ;  /* 0x000000040dff7c12 */ /* 0x000fc4000f8afcff */
[----:B------:R-:W-:Y:S01]  /*0a00*/  IADD3 R36, PT, PT, R14, UR4, R9 ;  /* 0x000000040e247c10 */ /* 0x000fe2000fffe009 */
[----:B------:R-:W-:Y:S01]  /*0a10*/  UMOV UR4, URZ ;  /* 0x000000ff00047c82 */ /* 0x000fe20008000000 */
[----:B------:R-:W-:Y:S02]  /*0a20*/  ISETP.LT.U32.OR P0, PT, R2, 0xd, !P0 ;  /* 0x0000000d0200780c */ /* 0x000fe40004701470 */
[----:B------:R-:W-:Y:S01]  /*0a30*/  LOP3.LUT R10, R16, R17, RZ, 0xfc, !PT ;  /* 0x00000011100a7212 */ /* 0x000fe200078efcff */
[----:B------:R-:W-:Y:S01]  /*0a40*/  HFMA2 R17, -RZ, RZ, 0, 0 ;  /* 0x00000000ff117431 */ /* 0x000fe200000001ff */
[----:B------:R-:W-:Y:S02]  /*0a50*/  LOP3.LUT R13, R18, R21, RZ, 0xfc, !PT ;  /* 0x00000015120d7212 */ /* 0x000fe400078efcff */
[----:B------:R-:W-:Y:S02]  /*0a60*/  CS2R R18, SRZ ;  /* 0x0000000000127805 */ /* 0x000fe4000001ff00 */
[----:B------:R-:W-:-:S02]  /*0a70*/  IADD3 R14, PT, PT, R15, -0x1d, RZ ;  /* 0xffffffe30f0e7810 */ /* 0x000fc40007ffe0ff */
[----:B------:R-:W-:Y:S02]  /*0a80*/  CS2R R20, SRZ ;  /* 0x0000000000147805 */ /* 0x000fe4000001ff00 */
[----:B------:R-:W-:Y:S02]  /*0a90*/  MOV R43, RZ ;  /* 0x000000ff002b7202 */ /* 0x000fe40000000f00 */
[----:B------:R-:W-:Y:S02]  /*0aa0*/  MOV R115, RZ ;  /* 0x000000ff00737202 */ /* 0x000fe40000000f00 */
[----:B------:R-:W-:Y:S02]  /*0ab0*/  MOV R69, RZ ;  /* 0x000000ff00457202 */ /* 0x000fe40000000f00 */
[----:B------:R-:W-:Y:S02]  /*0ac0*/  MOV R35, RZ ;  /* 0x000000ff00237202 */ /* 0x000fe40000000f00 */
[----:B------:R-:W-:-:S02]  /*0ad0*/  MOV R117, RZ ;  /* 0x000000ff00757202 */ /* 0x000fc40000000f00 */
[----:B------:R-:W-:Y:S02]  /*0ae0*/  MOV R61, RZ ;  /* 0x000000ff003d7202 */ /* 0x000fe40000000f00 */
[C---:B------:R-:W-:Y:S02]  /*0af0*/  ISETP.LT.U32.OR P4, PT, R2.reuse, 0xf, !P4 ;  /* 0x0000000f0200780c */ /* 0x040fe40006781470 */
[C---:B------:R-:W-:Y:S02]  /*0b00*/  ISETP.LT.U32.OR P5, PT, R2.reuse, 0xe, !P5 ;  /* 0x0000000e0200780c */ /* 0x040fe40006fa1470 */
[----:B------:R-:W-:Y:S02]  /*0b10*/  ISETP.LT.U32.OR P6, PT, R2, 0xc, !P6 ;  /* 0x0000000c0200780c */ /* 0x000fe400077c1470 */
[----:B------:R-:W-:Y:S02]  /*0b20*/  P2R R16, PR, RZ, 0x1 ;  /* 0x00000001ff107803 */ /* 0x000fe40000000000 */
[----:B------:R-:W-:-:S02]  /*0b30*/  IADD3 R8, PT, PT, R32, -0x1d, RZ ;  /* 0xffffffe320087810 */ /* 0x000fc40007ffe0ff */
[----:B------:R-:W-:Y:S02]  /*0b40*/  IADD3 R9, PT, PT, R34, -0x1d, RZ ;  /* 0xffffffe322097810 */ /* 0x000fe40007ffe0ff */
[----:B0-----:R-:W-:-:S07]  /*0b50*/  IADD3 R15, PT, PT, R36, -0x1d, RZ ;  /* 0xffffffe3240f7810 */ /* 0x001fce0007ffe0ff */
.L_x_18:
[----:B------:R-:W-:Y:S01]  /*0b60*/  BAR.SYNC.DEFER_BLOCKING 0x0 ;  /* 0x0000000000007b1d */ /* 0x000fe20000010000 */
[----:B------:R-:W-:-:S05]  /*0b70*/  ISETP.GT.U32.AND P0, PT, R2, 0x1b2, PT ;  /* 0x000001b20200780c */ /* 0x000fca0003f04070 */
[----:B------:R-:W-:Y:S08]  /*0b80*/  BSSY.RECONVERGENT B0, `(.L_x_8) ;  /* 0x0000025000007945 */ /* 0x000ff00003800200 */
[----:B------:R-:W-:Y:S05]  /*0b90*/  @P0 BRA `(.L_x_9) ;  /* 0x00000000008c0947 */ /* 0x000fea0003800000 */
[----:B------:R-:W0:Y:S01]  /*0ba0*/  @!P4 LDC.64 R74, c[0x0][0x380] ;  /* 0x0000e000ff4acb82 */ /* 0x000e220000000a00 */
[----:B------:R-:W-:Y:S01]  /*0bb0*/  HFMA2 R32, -RZ, RZ, 0, 0 ;  /* 0x00000000ff207431 */ /* 0x000fe200000001ff */
[----:B------:R-:W-:-:S06]  /*0bc0*/  MOV R34, RZ ;  /* 0x000000ff00227202 */ /* 0x000fcc0000000f00 */
[----:B------:R-:W1:Y:S01]  /*0bd0*/  @!P5 LDC.64 R72, c[0x0][0x380] ;  /* 0x0000e000ff48db82 */ /* 0x000e620000000a00 */
[----:B0-----:R-:W-:-:S05]  /*0be0*/  @!P4 IMAD.WIDE R74, R8, 0x4, R74 ;  /* 0x00000004084ac825 */ /* 0x001fca00078e024a */
[----:B------:R-:W2:Y:S01]  /*0bf0*/  @!P4 LDG.E.CONSTANT R32, desc[UR8][R74.64] ;  /* 0x000000084a20c981 */ /* 0x000ea2000c1e9900 */
[----:B-1----:R-:W-:-:S05]  /*0c00*/  @!P5 IMAD.WIDE R72, R9, 0x4, R72 ;  /* 0x000000040948d825 */ /* 0x002fca00078e0248 */
[----:B------:R-:W3:Y:S01]  /*0c10*/  @!P5 LDG.E.CONSTANT R34, desc[UR8][R72.64] ;  /* 0x000000084822d981 */ /* 0x000ee2000c1e9900 */
[----:B------:R-:W0:Y:S01]  /*0c20*/  S2UR UR6, SR_CgaCtaId ;  /* 0x00000000000679c3 */ /* 0x000e220000008800 */
[----:B------:R-:W-:Y:S01]  /*0c30*/  UMOV UR5, 0x400 ;  /* 0x0000040000057882 */ /* 0x000fe20000000000 */
[----:B------:R-:W-:Y:S01]  /*0c40*/  ISETP.GT.U32.AND P0, PT, R2, 0x1b0, PT ;  /* 0x000001b00200780c */ /* 0x000fe20003f04070 */
[----:B0-----:R-:W-:-:S06]  /*0c50*/  ULEA UR5, UR6, UR5, 0x18 ;  /* 0x0000000506057291 */ /* 0x001fcc000f8ec0ff */
[----:B------:R-:W-:-:S05]  /*0c60*/  LEA R77, R2, UR5, 0x2 ;  /* 0x00000005024d7c11 */ /* 0x000fca000f8e10ff */
[----:B--2---:R0:W-:Y:S04]  /*0c70*/  STS [R77], R32 ;  /* 0x000000204d007388 */ /* 0x0041e80000000800 */
[----:B---3--:R0:W-:Y:S01]  /*0c80*/  STS [R77+0x4], R34 ;  /* 0x000004224d007388 */ /* 0x0081e20000000800 */
[----:B------:R-:W-:Y:S05]  /*0c90*/  @P0 BRA `(.L_x_9) ;  /* 0x00000000004c0947 */ /* 0x000fea0003800000 */
[----:B------:R-:W-:Y:S01]  /*0ca0*/  ISETP.NE.AND P0, PT, R16, RZ, PT ;  /* 0x000000ff1000720c */ /* 0x000fe20003f05270 */
[----:B------:R-:W-:Y:S01]  /*0cb0*/  BSSY.RECONVERGENT B1, `(.L_x_10) ;  /* 0x0000006000017945 */ /* 0x000fe20003800200 */
[----:B------:R-:W-:-:S11]  /*0cc0*/  MOV R72, RZ ;  /* 0x000000ff00487202 */ /* 0x000fd60000000f00 */
[----:B------:R-:W-:Y:S05]  /*0cd0*/  @P0 BRA `(.L_x_11) ;  /* 0x00000000000c0947 */ /* 0x000fea0003800000 */
[----:B------:R-:W1:Y:S02]  /*0ce0*/  LDC.64 R72, c[0x0][0x380] ;  /* 0x0000e000ff487b82 */ /* 0x000e640000000a00 */
[----:B-1----:R-:W-:-:S06]  /*0cf0*/  IMAD.WIDE R72, R15, 0x4, R72 ;  /* 0x000000040f487825 */ /* 0x002fcc00078e0248 */
[----:B------:R1:W5:Y:S02]  /*0d00*/  LDG.E.CONSTANT R72, desc[UR8][R72.64] ;  /* 0x0000000848487981 */ /* 0x000364000c1e9900 */
.L_x_11:
[----:B------:R-:W-:Y:S05]  /*0d10*/  BSYNC.RECONVERGENT B1 ;  /* 0x0000000000017941 */ /* 0x000fea0003800200 */
.L_x_10:
[----:B-----5:R2:W-:Y:S01]  /*0d20*/  STS [R77+0x8], R72 ;  /* 0x000008484d007388 */ /* 0x0205e20000000800 */
[----:B------:R-:W-:-:S13]  /*0d30*/  ISETP.NE.AND P0, PT, R2, 0x1b0, PT ;  /* 0x000001b00200780c */ /* 0x000fda0003f05270 */
[----:B--2---:R-:W-:Y:S05]  /*0d40*/  @!P0 BRA `(.L_x_9) ;  /* 0x0000000000208947 */ /* 0x004fea0003800000 */
[----:B------:R-:W-:Y:S01]  /*0d50*/  BSSY.RECONVERGENT B1, `(.L_x_12) ;  /* 0x0000006000017945 */ /* 0x000fe20003800200 */
[----:B------:R-:W-:-:S03]  /*0d60*/  HFMA2 R72, -RZ, RZ, 0, 0 ;  /* 0x00000000ff487431 */ /* 0x000fc600000001ff */
[----:B------:R-:W-:Y:S05]  /*0d70*/  @P6 BRA `(.L_x_13) ;  /* 0x00000000000c6947 */ /* 0x000fea0003800000 */
[----:B-1----:R-:W1:Y:S02]  /*0d80*/  LDC.64 R72, c[0x0][0x380] ;  /* 0x0000e000ff487b82 */ /* 0x002e640000000a00 */
[----:B-1----:R-:W-:-:S06]  /*0d90*/  IMAD.WIDE R72, R14, 0x4, R72 ;  /* 0x000000040e487825 */ /* 0x002fcc00078e0248 */
[----:B------:R2:W5:Y:S02]  /*0da0*/  LDG.E.CONSTANT R72, desc[UR8][R72.64] ;  /* 0x0000000848487981 */ /* 0x000564000c1e9900 */
.L_x_13:
[----:B------:R-:W-:Y:S05]  /*0db0*/  BSYNC.RECONVERGENT B1 ;  /* 0x0000000000017941 */ /* 0x000fea0003800200 */
.L_x_12:
[----:B-----5:R3:W-:Y:S02]  /*0dc0*/  STS [R77+0xc], R72 ;  /* 0x00000c484d007388 */ /* 0x0207e40000000800 */
.L_x_9:
[----:B------:R-:W-:Y:S05]  /*0dd0*/  BSYNC.RECONVERGENT B0 ;  /* 0x0000000000007941 */ /* 0x000fea0003800200 */
.L_x_8:
[----:B------:R-:W-:Y:S04]  /*0de0*/  BSSY.RECONVERGENT B0, `(.L_x_14) ;  /* 0x0000027000007945 */ /* 0x000fe80003800200 */
[----:B------:R-:W-:Y:S05]  /*0df0*/  @P2 BRA `(.L_x_15) ;  /* 0x0000000000942947 */ /* 0x000fea0003800000 */
[----:B------:R-:W0:Y:S01]  /*0e00*/  S2R R3, SR_TID.Z ;  /* 0x0000000000037919 */ /* 0x000e220000002300 */
[----:B------:R-:W0:Y:S02]  /*0e10*/  S2R R0, SR_TID.Y ;  /* 0x0000000000007919 */ /* 0x000e240000002200 */
[----:B0-----:R-:W-:-:S04]  /*0e20*/  IMAD R32, R3, 0x6, R0 ;  /* 0x0000000603207824 */ /* 0x001fc800078e0200 */
[C---:B------:R-:W-:Y:S01]  /*0e30*/  IMAD R36, R32.reuse, 0x6, RZ ;  /* 0x0000000620247824 */ /* 0x040fe200078e02ff */
[----:B------:R-:W-:-:S04]  /*0e40*/  SHF.L.U32 R32, R32, 0x1, RZ ;  /* 0x0000000120207819 */ /* 0x000fc800000006ff */
[----:B------:R-:W-:-:S04]  /*0e50*/  ISETP.GT.U32.AND P0, PT, R36, 0x23f, PT ;  /* 0x0000023f2400780c */ /* 0x000fc80003f04070 */
[----:B------:R-:W-:-:S04]  /*0e60*/  ISETP.GT.U32.OR P0, PT, R0, 0x5, P0 ;  /* 0x000000050000780c */ /* 0x000fc80000704470 */
[----:B------:R-:W-:-:S13]  /*0e70*/  ISETP.GT.U32.OR P0, PT, R32, 0xbf, P0 ;  /* 0x000000bf2000780c */ /* 0x000fda0000704470 */
[----:B-123--:R-:W0:Y:S02]  /*0e80*/  @!P0 LDC.64 R72, c[0x0][0x388] ;  /* 0x0000e200ff488b82 */ /* 0x00ee240000000a00 */
[----:B0-----:R-:W-:-:S06]  /*0e90*/  @!P0 IMAD.WIDE.U32 R72, R10, 0x4, R72 ;  /* 0x000000040a488825 */ /* 0x001fcc00078e0048 */
[----:B------:R-:W2:Y:S01]  /*0ea0*/  @!P0 LDG.E.CONSTANT R72, desc[UR8][R72.64] ;  /* 0x0000000848488981 */ /* 0x000ea2000c1e9900 */
[----:B------:R-:W-:Y:S01]  /*0eb0*/  @!P0 MOV R34, 0x400 ;  /* 0x0000040000228802 */ /* 0x000fe20000000f00 */
[----:B------:R-:W0:Y:S03]  /*0ec0*/  @!P0 S2R R75, SR_CgaCtaId ;  /* 0x00000000004b8919 */ /* 0x000e260000008800 */
[----:B------:R-:W-:-:S04]  /*0ed0*/  @!P0 IADD3 R34, PT, PT, R34, 0x6cc, RZ ;  /* 0x000006cc22228810 */ /* 0x000fc80007ffe0ff */
[----:B0-----:R-:W-:-:S04]  /*0ee0*/  @!P0 LEA R75, R75, R34, 0x18 ;  /* 0x000000224b4b8211 */ /* 0x001fc800078ec0ff */
[----:B------:R-:W-:-:S05]  /*0ef0*/  @!P0 LEA R75, R36, R75, 0x2 ;  /* 0x0000004b244b8211 */ /* 0x000fca00078e10ff */
[----:B--2---:R0:W-:Y:S01]  /*0f00*/  @!P0 STS [R75], R72 ;  /* 0x000000484b008388 */ /* 0x0041e20000000800 */
[----:B------:R-:W-:-:S04]  /*0f10*/  ISETP.GT.U32.AND P0, PT, R36, 0x23e, PT ;  /* 0x0000023e2400780c */ /* 0x000fc80003f04070 */
[----:B------:R-:W-:-:S04]  /*0f20*/  ISETP.GT.U32.OR P0, PT, R0, 0x5, P0 ;  /* 0x000000050000780c */ /* 0x000fc80000704470 */
[----:B------:R-:W-:-:S13]  /*0f30*/  ISETP.GT.U32.OR P0, PT, R32, 0xbf, P0 ;  /* 0x000000bf2000780c */ /* 0x000fda0000704470 */
[----:B------:R-:W2:Y:S01]  /*0f40*/  @!P0 LDG.E.CONSTANT R34, desc[UR8][R4.64+-0x4] ;  /* 0xfffffc0804228981 */ /* 0x000ea2000c1e9900 */
[----:B------:R-:W-:Y:S01]  /*0f50*/  @!P0 MOV R38, 0x400 ;  /* 0x0000040000268802 */ /* 0x000fe20000000f00 */
[----:B------:R-:W1:Y:S03]  /*0f60*/  @!P0 S2R R73, SR_CgaCtaId ;  /* 0x0000000000498919 */ /* 0x000e660000008800 */
[----:B------:R-:W-:-:S04]  /*0f70*/  @!P0 IADD3 R38, PT, PT, R38, 0x6cc, RZ ;  /* 0x000006cc26268810 */ /* 0x000fc80007ffe0ff */
[----:B-1----:R-:W-:-:S04]  /*0f80*/  @!P0 LEA R73, R73, R38, 0x18 ;  /* 0x0000002649498211 */ /* 0x002fc800078ec0ff */
[----:B------:R-:W-:-:S05]  /*0f90*/  @!P0 LEA R73, R36, R73, 0x2 ;  /* 0x0000004924498211 */ /* 0x000fca00078e10ff */
[----:B--2---:R4:W-:Y:S01]  /*0fa0*/  @!P0 STS [R73+0x4], R34 ;  /* 0x0000042249008388 */ /* 0x0049e20000000800 */
[----:B------:R-:W-:-:S04]  /*0fb0*/  ISETP.GT.U32.AND P0, PT, R36, 0x23d, PT ;  /* 0x0000023d2400780c */ /* 0x000fc80003f04070 */
[----:B------:R-:W-:-:S04]  /*0fc0*/  ISETP.GT.U32.OR P0, PT, R0, 0x5, P0 ;  /* 0x000000050000780c */ /* 0x000fc80000704470 */
[----:B------:R-:W-:-:S13]  /*0fd0*/  ISETP.GT.U32.OR P0, PT, R32, 0xbf, P0 ;  /* 0x000000bf2000780c */ /* 0x000fda0000704470 */
[----:B------:R-:W2:Y:S01]  /*0fe0*/  @!P0 LDG.E.CONSTANT R32, desc[UR8][R4.64] ;  /* 0x0000000804208981 */ /* 0x000ea2000c1e9900 */
[----:B------:R-:W-:Y:S01]  /*0ff0*/  @!P0 MOV R38, 0x400 ;  /* 0x0000040000268802 */ /* 0x000fe20000000f00 */
[----:B0-----:R-:W0:Y:S03]  /*1000*/  @!P0 S2R R75, SR_CgaCtaId ;  /* 0x00000000004b8919 */ /* 0x001e260000008800 */
[----:B------:R-:W-:-:S04]  /*1010*/  @!P0 IADD3 R38, PT, PT, R38, 0x6cc, RZ ;  /* 0x000006cc26268810 */ /* 0x000fc80007ffe0ff */
[----:B0-----:R-:W-:-:S04]  /*1020*/  @!P0 LEA R75, R75, R38, 0x18 ;  /* 0x000000264b4b8211 */ /* 0x001fc800078ec0ff */
[----:B------:R-:W-:-:S05]  /*1030*/  @!P0 LEA R75, R36, R75, 0x2 ;  /* 0x0000004b244b8211 */ /* 0x000fca00078e10ff */
[----:B--2---:R4:W-:Y:S02]  /*1040*/  @!P0 STS [R75+0x8], R32 ;  /* 0x000008204b008388 */ /* 0x0049e40000000800 */
.L_x_15:
[----:B------:R-:W-:Y:S05]  /*1050*/  BSYNC.RECONVERGENT B0 ;  /* 0x0000000000007941 */ /* 0x000fea0003800200 */
.L_x_14:
[----:B------:R-:W-:Y:S04]  /*1060*/  BSSY.RECONVERGENT B0, `(.L_x_16) ;  /* 0x0000026000007945 */ /* 0x000fe80003800200 */
[----:B------:R-:W-:Y:S05]  /*1070*/  @P3 BRA `(.L_x_17) ;  /* 0x0000000000903947 */ /* 0x000fea0003800000 */
[----:B------:R-:W0:Y:S01]  /*1080*/  S2R R3, SR_TID.Z ;  /* 0x0000000000037919 */ /* 0x000e220000002300 */
[----:B-1234-:R-:W1:Y:S01]  /*1090*/  @!P1 LDC.64 R72, c[0x0][0x388] ;  /* 0x0000e200ff489b82 */ /* 0x01ee620000000a00 */
[----:B------:R-:W0:Y:S01]  /*10a0*/  S2R R0, SR_TID.Y ;  /* 0x0000000000007919 */ /* 0x000e220000002200 */
[----:B-1----:R-:W-:-:S06]  /*10b0*/  @!P1 IMAD.WIDE.U32 R72, R13, 0x4, R72 ;  /* 0x000000040d489825 */ /* 0x002fcc00078e0048 */
[----:B------:R-:W2:Y:S01]  /*10c0*/  @!P1 LDG.E.CONSTANT R72, desc[UR8][R72.64] ;  /* 0x0000000848489981 */ /* 0x000ea2000c1e9900 */
[----:B0-----:R-:W-:-:S04]  /*10d0*/  IMAD R32, R3, 0x6, R0 ;  /* 0x0000000603207824 */ /* 0x001fc800078e0200 */
[C---:B------:R-:W-:Y:S01]  /*10e0*/  IMAD R40, R32.reuse, 0x6, RZ ;  /* 0x0000000620287824 */ /* 0x040fe200078e02ff */
[----:B------:R-:W-:-:S04]  /*10f0*/  SHF.L.U32 R38, R32, 0x1, RZ ;  /* 0x0000000120267819 */ /* 0x000fc800000006ff */
[----:B------:R-:W-:-:S04]  /*1100*/  ISETP.GT.U32.AND P0, PT, R40, 0x23b, PT ;  /* 0x0000023b2800780c */ /* 0x000fc80003f04070 */
[----:B------:R-:W-:-:S04]  /*1110*/  ISETP.GT.U32.OR P0, PT, R0, 0x5, P0 ;  /* 0x000000050000780c */ /* 0x000fc80000704470 */
[----:B------:R-:W-:-:S13]  /*1120*/  ISETP.GT.U32.OR P0, PT, R38, 0xbe, P0 ;  /* 0x000000be2600780c */ /* 0x000fda0000704470 */
[----:B------:R-:W3:Y:S01]  /*1130*/  @!P0 LDG.E.CONSTANT R32, desc[UR8][R6.64+-0x4] ;  /* 0xfffffc0806208981 */ /* 0x000ee2000c1e9900 */
[----:B------:R-:W0:Y:S01]  /*1140*/  @!P1 S2R R75, SR_CgaCtaId ;  /* 0x00000000004b9919 */ /* 0x000e220000008800 */
[----:B------:R-:W1:Y:S01]  /*1150*/  @!P0 S2R R77, SR_CgaCtaId ;  /* 0x00000000004d8919 */ /* 0x000e620000008800 */
[----:B------:R-:W-:Y:S02]  /*1160*/  @!P1 MOV R36, 0x400 ;  /* 0x0000040000249802 */ /* 0x000fe40000000f00 */
[----:B------:R-:W-:Y:S01]  /*1170*/  @!P0 MOV R42, 0x400 ;  /* 0x00000400002a8802 */ /* 0x000fe20000000f00 */
[----:B------:R-:W-:Y:S01]  /*1180*/  @!P1 IMAD R34, R3, 0x6, R0 ;  /* 0x0000000603229824 */ /* 0x000fe200078e0200 */
[----:B------:R-:W-:Y:S02]  /*1190*/  @!P1 IADD3 R36, PT, PT, R36, 0x6cc, RZ ;  /* 0x000006cc24249810 */ /* 0x000fe40007ffe0ff */
[----:B------:R-:W-:Y:S01]  /*11a0*/  @!P0 IADD3 R42, PT, PT, R42, 0x6cc, RZ ;  /* 0x000006cc2a2a8810 */ /* 0x000fe20007ffe0ff */
[----:B------:R-:W-:Y:S01]  /*11b0*/  @!P1 IMAD R34, R34, 0x6, RZ ;  /* 0x0000000622229824 */ /* 0x000fe200078e02ff */
[----:B0-----:R-:W-:-:S02]  /*11c0*/  @!P1 LEA R75, R75, R36, 0x18 ;  /* 0x000000244b4b9211 */ /* 0x001fc400078ec0ff */
[----:B-1----:R-:W-:Y:S02]  /*11d0*/  @!P0 LEA R77, R77, R42, 0x18 ;  /* 0x0000002a4d4d8211 */ /* 0x002fe400078ec0ff */
[----:B------:R-:W-:Y:S02]  /*11e0*/  @!P1 LEA R75, R34, R75, 0x2 ;  /* 0x0000004b224b9211 */ /* 0x000fe400078e10ff */
[----:B------:R-:W-:-:S03]  /*11f0*/  @!P0 LEA R77, R40, R77, 0x2 ;  /* 0x0000004d284d8211 */ /* 0x000fc600078e10ff */
[----:B--2---:R0:W-:Y:S04]  /*1200*/  @!P1 STS [R75+0xc], R72 ;  /* 0x00000c484b009388 */ /* 0x0041e80000000800 */
[----:B---3--:R0:W-:Y:S01]  /*1210*/  @!P0 STS [R77+0x10], R32 ;  /* 0x000010204d008388 */ /* 0x0081e20000000800 */
[----:B------:R-:W-:-:S04]  /*1220*/  ISETP.GT.U32.AND P0, PT, R40, 0x23a, PT ;  /* 0x0000023a2800780c */ /* 0x000fc80003f04070 */
[----:B------:R-:W-:-:S04]  /*1230*/  ISETP.GT.U32.OR P0, PT, R0, 0x5, P0 ;  /* 0x000000050000780c */ /* 0x000fc80000704470 */
[----:B------:R-:W-:-:S13]  /*1240*/  ISETP.GT.U32.OR P0, PT, R38, 0xbe, P0 ;  /* 0x000000be2600780c */ /* 0x000fda0000704470 */
[----:B------:R-:W2:Y:S01]  /*1250*/  @!P0 LDG.E.CONSTANT R34, desc[UR8][R6.64] ;  /* 0x0000000806228981 */ /* 0x000ea2000c1e9900 */
[----:B------:R-:W1:Y:S01]  /*1260*/  @!P0 S2R R73, SR_CgaCtaId ;  /* 0x0000000000498919 */ /* 0x000e620000008800 */
[----:B------:R-:W-:-:S04]  /*1270*/  @!P0 MOV R36, 0x400 ;  /* 0x0000040000248802 */ /* 0x000fc80000000f00 */
[----:B------:R-:W-:-:S04]  /*1280*/  @!P0 IADD3 R36, PT, PT, R36, 0x6cc, RZ ;  /* 0x000006cc24248810 */ /* 0x000fc80007ffe0ff */
[----:B-1----:R-:W-:-:S04]  /*1290*/  @!P0 LEA R73, R73, R36, 0x18 ;  /* 0x0000002449498211 */ /* 0x002fc800078ec0ff */
[----:B------:R-:W-:-:S05]  /*12a0*/  @!P0 LEA R73, R40, R73, 0x2 ;  /* 0x0000004928498211 */ /* 0x000fca00078e10ff */
[----:B--2---:R0:W-:Y:S02]  /*12b0*/  @!P0 STS [R73+0x14], R34 ;  /* 0x0000142249008388 */ /* 0x0041e40000000800 */
.L_x_17:
[----:B------:R-:W-:Y:S05]  /*12c0*/  BSYNC.RECONVERGENT B0 ;  /* 0x0000000000007941 */ /* 0x000fea0003800200 */
.L_x_16:
[----:B------:R-:W-:Y:S01]  /*12d0*/  BAR.SYNC.DEFER_BLOCKING 0x0 ;  /* 0x0000000000007b1d */ /* 0x000fe20000010000 */
[----:B------:R-:W-:Y:S01]  /*12e0*/  UIADD3 UR4, UPT, UPT, UR4, 0x1, URZ ;  /* 0x0000000104047890 */ /* 0x000fe2000fffe0ff */
[----:B------:R-:W-:Y:S02]  /*12f0*/  IADD3 R4, P0, PT, R4, 0x24, RZ ;  /* 0x0000002404047810 */ /* 0x000fe40007f1e0ff */
[----:B------:R-:W-:Y:S01]  /*1300*/  IADD3 R10, PT, PT, R10, 0x9, RZ ;  /* 0x000000090a0a7810 */ /* 0x000fe20007ffe0ff */
[----:B------:R-:W-:Y:S01]  /*1310*/  UISETP.NE.AND UP0, UPT, UR4, 0x100, UPT ;  /* 0x000001000400788c */ /* 0x000fe2000bf05270 */
[----:B------:R-:W-:Y:S02]  /*1320*/  IADD3.X R5, PT, PT, RZ, R5, RZ, P0, !PT ;  /* 0x00000005ff057210 */ /* 0x000fe400007fe4ff */
[----:B------:R-:W-:Y:S02]  /*1330*/  IADD3 R6, P0, PT, R6, 0x24, RZ ;  /* 0x0000002406067810 */ /* 0x000fe40007f1e0ff */
[----:B------:R-:W-:-:S02]  /*1340*/  IADD3 R8, PT, PT, R8, 0x310, RZ ;  /* 0x0000031008087810 */ /* 0x000fc40007ffe0ff */
[----:B------:R-:W-:Y:S02]  /*1350*/  IADD3.X R7, PT, PT, RZ, R7, RZ, P0, !PT ;  /* 0x00000007ff077210 */ /* 0x000fe400007fe4ff */
[----:B------:R-:W-:Y:S02]  /*1360*/  IADD3 R13, PT, PT, R13, 0x9, RZ ;  /* 0x000000090d0d7810 */ /* 0x000fe40007ffe0ff */
[----:B------:R-:W-:Y:S02]  /*1370*/  IADD3 R9, PT, PT, R9, 0x310, RZ ;  /* 0x0000031009097810 */ /* 0x000fe40007ffe0ff */
[----:B------:R-:W-:Y:S02]  /*1380*/  IADD3 R14, PT, PT, R14, 0x310, RZ ;  /* 0x000003100e0e7810 */ /* 0x000fe40007ffe0ff */
[----:B------:R-:W-:Y:S01]  /*1390*/  IADD3 R15, PT, PT, R15, 0x310, RZ ;  /* 0x000003100f0f7810 */ /* 0x000fe20007ffe0ff */
[----:B------:R-:W-:Y:S04]  /*13a0*/  LDS R110, [R12] ;  /* 0x000000000c6e7984 */ /* 0x000fe80000000800 */
[----:B------:R-:W5:Y:S04]  /*13b0*/  LDS.64 R80, [R11] ;  /* 0x000000000b507984 */ /* 0x000f680000000a00 */
[----:B------:R-:W0:Y:S04]  /*13c0*/  LDS.64 R90, [R11+0x348] ;  /* 0x000348000b5a7984 */ /* 0x000e280000000a00 */
        /* <DEDUP_REMOVED lines=8> */
[----:B------:R-:W0:Y:S01]  /*1450*/  LDS.64 R108, [R11+0x28] ;  /* 0x000028000b6c7984 */ /* 0x000e220000000a00 */
[----:B-----5:R-:W-:-:S03]  /*1460*/  FFMA R38, R80, R110, R47 ;  /* 0x0000006e50267223 */ /* 0x020fc6000000002f */
[----:B01234-:R-:W0:Y:S01]  /*1470*/  LDS.64 R72, [R11+0x370] ;  /* 0x000370000b487984 */ /* 0x01fe220000000a00 */
[----:B------:R-:W-:-:S03]  /*1480*/  FFMA R46, R110, R90, R49 ;  /* 0x0000005a6e2e7223 */ /* 0x000fc60000000031 */
[----:B------:R-:W1:Y:S01]  /*1490*/  LDS.64 R74, [R11+0x30] ;  /* 0x000030000b4a7984 */ /* 0x000e620000000a00 */
[----:B------:R-:W-:-:S03]  /*14a0*/  FFMA R52, R110, R92, R51 ;  /* 0x0000005c6e347223 */ /* 0x000fc60000000033 */
[----:B------:R-:W2:Y:S01]  /*14b0*/  LDS.64 R76, [R11+0x378] ;  /* 0x000378000b4c7984 */ /* 0x000ea20000000a00 */
[----:B------:R-:W-:-:S03]  /*14c0*/  FFMA R58, R110, R94, R53 ;  /* 0x0000005e6e3a7223 */ /* 0x000fc60000000035 */
[----:B------:R-:W3:Y:S01]  /*14d0*/  LDS R36, [R12+0x240] ;  /* 0x000240000c247984 */ /* 0x000ee20000000800 */
[----:B------:R-:W-:-:S03]  /*14e0*/  FFMA R60, R110, R96, R83 ;  /* 0x000000606e3c7223 */ /* 0x000fc60000000053 */
[----:B------:R-:W4:Y:S01]  /*14f0*/  LDS R32, [R12+0x480] ;  /* 0x000480000c207984 */ /* 0x000f220000000800 */
[----:B------:R-:W-:-:S03]  /*1500*/  FFMA R62, R110, R98, R85 ;  /* 0x000000626e3e7223 */ /* 0x000fc60000000055 */
[----:B------:R-:W5:Y:S01]  /*1510*/  LDS R34, [R12+0x6c0] ;  /* 0x0006c0000c227984 */ /* 0x000f620000000800 */
[C---:B------:R-:W-:Y:S01]  /*1520*/  FFMA R64, R110.reuse, R100, R87 ;  /* 0x000000646e407223 */ /* 0x040fe20000000057 */
[C---:B------:R-:W-:Y:S02]  /*1530*/  FFMA R66, R110.reuse, R102, R89 ;  /* 0x000000666e427223 */ /* 0x040fe40000000059 */
[----:B------:R-:W-:Y:S01]  /*1540*/  LDS R53, [R12+0x8] ;  /* 0x000008000c357984 */ /* 0x000fe20000000800 */
[C---:B------:R-:W-:Y:S01]  /*1550*/  FFMA R68, R110.reuse, R104, R111 ;  /* 0x000000686e447223 */ /* 0x040fe2000000006f */
[C---:B------:R-:W-:Y:S01]  /*1560*/  FFMA R70, R110.reuse, R106, R119 ;  /* 0x0000006a6e467223 */ /* 0x040fe20000000077 */
[C---:B------:R-:W-:Y:S02]  /*1570*/  FFMA R88, R110.reuse, R108, R18 ;  /* 0x0000006c6e587223 */ /* 0x040fe40000000012 */
[----:B------:R-:W5:Y:S01]  /*1580*/  LDS R18, [R12+0x4] ;  /* 0x000004000c127984 */ /* 0x000f620000000800 */
[C---:B0-----:R-:W-:Y:S01]  /*1590*/  FFMA R84, R110.reuse, R72, R84 ;  /* 0x000000486e547223 */ /* 0x041fe20000000054 */
[C---:B-1----:R-:W-:Y:S01]  /*15a0*/  FFMA R82, R110.reuse, R74, R82 ;  /* 0x0000004a6e527223 */ /* 0x042fe20000000052 */
[----:B--2---:R-:W-:Y:S01]  /*15b0*/  FFMA R86, R110, R76, R86 ;  /* 0x0000004c6e567223 */ /* 0x004fe20000000056 */
[----:B---3--:R-:W-:Y:S01]  /*15c0*/  FFMA R40, R80, R36, R21 ;  /* 0x0000002450287223 */ /* 0x008fe20000000015 */
[C---:B------:R-:W-:Y:S01]  /*15d0*/  FFMA R48, R36.reuse, R90, R25 ;  /* 0x0000005a24307223 */ /* 0x040fe20000000019 */
        /* <DEDUP_REMOVED lines=11> */
[----:B------:R-:W-:Y:S01]  /*1690*/  FFMA R36, R36, R76, R17 ;  /* 0x0000004c24247223 */ /* 0x000fe20000000011 */
[----:B----4-:R-:W-:Y:S01]  /*16a0*/  FFMA R42, R80, R32, R19 ;  /* 0x00000020502a7223 */ /* 0x010fe20000000013 */
[----:B------:R-:W0:Y:S01]  /*16b0*/  LDS R17, [R12+0x244] ;  /* 0x000244000c117984 */ /* 0x000e220000000800 */
        /* <DEDUP_REMOVED lines=13> */
[----:B-----5:R-:W-:Y:S01]  /*1790*/  FFMA R80, R80, R34, R23 ;  /* 0x0000002250507223 */ /* 0x020fe20000000017 */
[C---:B------:R-:W-:Y:S01]  /*17a0*/  FFMA R90, R34.reuse, R90, R29 ;  /* 0x0000005a225a7223 */ /* 0x040fe2000000001d */
[----:B------:R-:W1:Y:S01]  /*17b0*/  LDS R32, [R12+0x484] ;  /* 0x000484000c207984 */ /* 0x000e620000000800 */
        /* <DEDUP_REMOVED lines=12> */
[----:B------:R-:W-:Y:S01]  /*1880*/  LDS R61, [R12+0x248] ;  /* 0x000248000c3d7984 */ /* 0x000fe20000000800 */
[C---:B------:R-:W-:Y:S01]  /*1890*/  FFMA R21, R18.reuse, R81, R38 ;  /* 0x0000005112157223 */ /* 0x040fe20000000026 */
[C---:B------:R-:W-:Y:S01]  /*18a0*/  FFMA R23, R18.reuse, R91, R46 ;  /* 0x0000005b12177223 */ /* 0x040fe2000000002e */
[C---:B------:R-:W-:Y:S01]  /*18b0*/  FFMA R25, R18.reuse, R93, R52 ;  /* 0x0000005d12197223 */ /* 0x040fe20000000034 */
[----:B------:R-:W2:Y:S01]  /*18c0*/  LDS R34, [R12+0x6c4] ;  /* 0x0006c4000c227984 */ /* 0x000ea20000000800 */
[C---:B------:R-:W-:Y:S01]  /*18d0*/  FFMA R27, R18.reuse, R95, R58 ;  /* 0x0000005f121b7223 */ /* 0x040fe2000000003a */
[C---:B------:R-:W-:Y:S01]  /*18e0*/  FFMA R29, R18.reuse, R97, R60 ;  /* 0x00000061121d7223 */ /* 0x040fe2000000003c */
[C---:B------:R-:W-:Y:S01]  /*18f0*/  FFMA R33, R18.reuse, R99, R62 ;  /* 0x0000006312217223 */ /* 0x040fe2000000003e */
[----:B------:R-:W3:Y:S01]  /*1900*/  LDS R65, [R12+0x488] ;  /* 0x000488000c417984 */ /* 0x000ee20000000800 */
[C---:B------:R-:W-:Y:S01]  /*1910*/  FFMA R37, R18.reuse, R101, R64 ;  /* 0x0000006512257223 */ /* 0x040fe20000000040 */
[C---:B------:R-:W-:Y:S01]  /*1920*/  FFMA R71, R18.reuse, R103, R66 ;  /* 0x0000006712477223 */ /* 0x040fe20000000042 */
[C---:B------:R-:W-:Y:S01]  /*1930*/  FFMA R83, R18.reuse, R105, R68 ;  /* 0x0000006912537223 */ /* 0x040fe20000000044 */
[----:B------:R-:W4:Y:S01]  /*1940*/  LDS R59, [R12+0x6c8] ;  /* 0x0006c8000c3b7984 */ /* 0x000f220000000800 */
[C---:B------:R-:W-:Y:S01]  /*1950*/  FFMA R45, R18.reuse, R107, R70 ;  /* 0x0000006b122d7223 */ /* 0x040fe20000000046 */
[C---:B------:R-:W-:Y:S01]  /*1960*/  FFMA R47, R18.reuse, R109, R88 ;  /* 0x0000006d122f7223 */ /* 0x040fe20000000058 */
[C---:B------:R-:W-:Y:S01]  /*1970*/  FFMA R49, R18.reuse, R73, R84 ;  /* 0x0000004912317223 */ /* 0x040fe20000000054 */
[C---:B------:R-:W-:Y:S01]  /*1980*/  FFMA R51, R18.reuse, R75, R82 ;  /* 0x0000004b12337223 */ /* 0x040fe20000000052 */
[----:B------:R-:W-:Y:S01]  /*1990*/  FFMA R86, R18, R77, R86 ;  /* 0x0000004d12567223 */ /* 0x000fe20000000056 */
[C---:B0-----:R-:W-:Y:S01]  /*19a0*/  FFMA R18, R17.reuse, R91, R48 ;  /* 0x0000005b11127223 */ /* 0x041fe20000000030 */
        /* <DEDUP_REMOVED lines=13> */
[C---:B-1----:R-:W-:Y:S01]  /*1a80*/  FFMA R17, R32.reuse, R81, R42 ;  /* 0x0000005120117223 */ /* 0x042fe2000000002a */
        /* <DEDUP_REMOVED lines=11> */
[C---:B--2---:R-:W-:Y:S01]  /*1b40*/  FFMA R81, R34.reuse, R81, R80 ;  /* 0x0000005122517223 */ /* 0x044fe20000000050 */
[----:B------:R-:W-:Y:S01]  /*1b50*/  FFMA R80, R34, R97, R55 ;  /* 0x0000006122507223 */ /* 0x000fe20000000037 */
[C---:B------:R-:W-:Y:S01]  /*1b60*/  FFMA R50, R32.reuse, R73, R24 ;  /* 0x0000004920327223 */ /* 0x040fe20000000018 */
[----:B------:R-:W-:Y:S01]  /*1b70*/  FFMA R58, R32, R77, R28 ;  /* 0x0000004d203a7223 */ /* 0x000fe2000000001c */
        /* <DEDUP_REMOVED lines=8> */
[C---:B------:R-:W-:Y:S01]  /*1c00*/  FFMA R88, R92.reuse, R53, R21 ;  /* 0x000000355c587223 */ /* 0x040fe20000000015 */
[C---:B------:R-:W-:Y:S01]  /*1c10*/  FFMA R90, R92.reuse, R61, R40 ;  /* 0x0000003d5c5a7223 */ /* 0x040fe20000000028 */
[-C--:B---3--:R-:W-:Y:S01]  /*1c20*/  FFMA R17, R92, R65.reuse, R17 ;  /* 0x000000415c117223 */ /* 0x088fe20000000011 */
[----:B------:R-:W-:Y:S01]  /*1c30*/  FFMA R75, R98, R65, R66 ;  /* 0x00000041624b7223 */ /* 0x000fe20000000042 */
[C---:B------:R-:W-:Y:S01]  /*1c40*/  FFMA R77, R100.reuse, R53, R29 ;  /* 0x00000035644d7223 */ /* 0x040fe2000000001d */
[C---:B------:R-:W-:Y:S01]  /*1c50*/  FFMA R114, R100.reuse, R61, R114 ;  /* 0x0000003d64727223 */ /* 0x040fe20000000072 */
[----:B------:R-:W-:Y:S01]  /*1c60*/  FFMA R79, R100, R65, R36 ;  /* 0x00000041644f7223 */ /* 0x000fe20000000024 */
[----:B------:R-:W-:Y:S01]  /*1c70*/  FFMA R41, R34, R95, R41 ;  /* 0x0000005f22297223 */ /* 0x000fe20000000029 */
[-C--:B----4-:R-:W-:Y:S01]  /*1c80*/  FFMA R92, R92, R59.reuse, R81 ;  /* 0x0000003b5c5c7223 */ /* 0x090fe20000000051 */
[----:B------:R-:W-:Y:S01]  /*1c90*/  FFMA R100, R100, R59, R80 ;  /* 0x0000003b64647223 */ /* 0x000fe20000000050 */
[----:B------:R-:W0:Y:S01]  /*1ca0*/  LDS.64 R66, [R11+0x38] ;  /* 0x000038000b427984 */ /* 0x000e220000000a00 */
[----:B------:R-:W-:Y:S01]  /*1cb0*/  FFMA R55, R94, R65, R85 ;  /* 0x000000415e377223 */ /* 0x000fe20000000055 */
[----:B------:R-:W-:Y:S01]  /*1cc0*/  FFMA R70, R34, R73, R20 ;  /* 0x0000004922467223 */ /* 0x000fe20000000014 */
[C---:B------:R-:W-:Y:S01]  /*1cd0*/  FFMA R63, R96.reuse, R53, R25 ;  /* 0x00000035603f7223 */ /* 0x040fe20000000019 */
[----:B------:R-:W1:Y:S01]  /*1ce0*/  LDS.64 R80, [R11+0x380] ;  /* 0x000380000b507984 */ /* 0x000e620000000a00 */
[C---:B------:R-:W-:Y:S01]  /*1cf0*/  FFMA R110, R96.reuse, R61, R110 ;  /* 0x0000003d606e7223 */ /* 0x040fe2000000006e */
[----:B------:R-:W-:Y:S01]  /*1d00*/  FFMA R69, R96, R65, R31 ;  /* 0x0000004160457223 */ /* 0x000fe2000000001f */
[C---:B------:R-:W-:Y:S01]  /*1d10*/  FFMA R85, R102.reuse, R53, R33 ;  /* 0x0000003566557223 */ /* 0x040fe20000000021 */
        /* <DEDUP_REMOVED lines=12> */
[----:B------:R-:W-:Y:S01]  /*1de0*/  FFMA R78, R34, R109, R78 ;  /* 0x0000006d224e7223 */ /* 0x000fe2000000004e */
[C---:B------:R-:W-:Y:S01]  /*1df0*/  FFMA R43, R94.reuse, R53, R23 ;  /* 0x000000355e2b7223 */ /* 0x040fe20000000017 */
[----:B------:R-:W-:Y:S01]  /*1e00*/  FFMA R57, R94, R61, R18 ;  /* 0x0000003d5e397223 */ /* 0x000fe20000000012 */
[----:B------:R-:W-:Y:S01]  /*1e10*/  FFMA R96, R96, R59, R35 ;  /* 0x0000003b60607223 */ /* 0x000fe20000000023 */
[C---:B------:R-:W-:Y:S01]  /*1e20*/  FFMA R73, R98.reuse, R53, R27 ;  /* 0x0000003562497223 */ /* 0x040fe2000000001b */
[----:B------:R-:W-:Y:S01]  /*1e30*/  FFMA R112, R98, R61, R112 ;  /* 0x0000003d62707223 */ /* 0x000fe20000000070 */
[-C--:B------:R-:W-:Y:S01]  /*1e40*/  FFMA R102, R102, R59.reuse, R32 ;  /* 0x0000003b66667223 */ /* 0x080fe20000000020 */
[-C--:B------:R-:W-:Y:S01]  /*1e50*/  FFMA R104, R104, R59.reuse, R28 ;  /* 0x0000003b68687223 */ /* 0x080fe2000000001c */
[-C--:B------:R-:W-:Y:S01]  /*1e60*/  FFMA R106, R106, R59.reuse, R26 ;  /* 0x0000003b6a6a7223 */ /* 0x080fe2000000001a */
[----:B------:R-:W2:Y:S01]  /*1e70*/  LDS R93, [R12+0x24c] ;  /* 0x00024c000c5d7984 */ /* 0x000ea20000000800 */
[-C--:B------:R-:W-:Y:S01]  /*1e80*/  FFMA R108, R108, R59.reuse, R24 ;  /* 0x0000003b6c6c7223 */ /* 0x080fe20000000018 */
[----:B------:R-:W-:Y:S01]  /*1e90*/  FFMA R98, R98, R59, R41 ;  /* 0x0000003b62627223 */ /* 0x000fe20000000029 */
[C---:B------:R-:W-:Y:S01]  /*1ea0*/  FFMA R45, R72.reuse, R53, R45 ;  /* 0x00000035482d7223 */ /* 0x040fe2000000002d */
[----:B------:R-:W3:Y:S01]  /*1eb0*/  LDS R95, [R12+0x48c] ;  /* 0x00048c000c5f7984 */ /* 0x000ee20000000800 */
[C---:B------:R-:W-:Y:S01]  /*1ec0*/  FFMA R46, R72.reuse, R61, R46 ;  /* 0x0000003d482e7223 */ /* 0x040fe2000000002e */
[C---:B------:R-:W-:Y:S01]  /*1ed0*/  FFMA R42, R72.reuse, R65, R42 ;  /* 0x00000041482a7223 */ /* 0x040fe2000000002a */
[----:B------:R-:W-:Y:S01]  /*1ee0*/  FFMA R68, R72, R59, R68 ;  /* 0x0000003b48447223 */ /* 0x000fe20000000044 */
[----:B------:R-:W4:Y:S01]  /*1ef0*/  LDS R97, [R12+0xc] ;  /* 0x00000c000c617984 */ /* 0x000f220000000800 */
[C---:B------:R-:W-:Y:S01]  /*1f00*/  FFMA R72, R74.reuse, R53, R47 ;  /* 0x000000354a487223 */ /* 0x040fe2000000002f */
[C---:B------:R-:W-:Y:S01]  /*1f10*/  FFMA R44, R74.reuse, R61, R44 ;  /* 0x0000003d4a2c7223 */ /* 0x040fe2000000002c */
[C---:B------:R-:W-:Y:S01]  /*1f20*/  FFMA R124, R74.reuse, R65, R124 ;  /* 0x000000414a7c7223 */ /* 0x040fe2000000007c */
[----:B------:R-:W5:Y:S01]  /*1f30*/  LDS.64 R18, [R11+0x40] ;  /* 0x000040000b127984 */ /* 0x000f620000000a00 */
[----:B------:R-:W-:Y:S01]  /*1f40*/  FFMA R78, R74, R59, R78 ;  /* 0x0000003b4a4e7223 */ /* 0x000fe2000000004e */
[C---:B------:R-:W-:Y:S01]  /*1f50*/  FFMA R74, R76.reuse, R53, R49 ;  /* 0x000000354c4a7223 */ /* 0x040fe20000000031 */
[C---:B------:R-:W-:Y:S01]  /*1f60*/  FFMA R54, R76.reuse, R61, R54 ;  /* 0x0000003d4c367223 */ /* 0x040fe20000000036 */
[----:B------:R-:W5:Y:S01]  /*1f70*/  LDS.64 R20, [R11+0x388] ;  /* 0x000388000b147984 */ /* 0x000f620000000a00 */
[C---:B------:R-:W-:Y:S01]  /*1f80*/  FFMA R50, R76.reuse, R65, R50 ;  /* 0x000000414c327223 */ /* 0x040fe20000000032 */
[-C--:B------:R-:W-:Y:S01]  /*1f90*/  FFMA R70, R76, R59.reuse, R70 ;  /* 0x0000003b4c467223 */ /* 0x080fe20000000046 */
[-C--:B0-----:R-:W-:Y:S01]  /*1fa0*/  FFMA R76, R53, R66.reuse, R51 ;  /* 0x00000042354c7223 */ /* 0x081fe20000000033 */
[----:B------:R-:W0:Y:S01]  /*1fb0*/  LDS.64 R22, [R11+0x48] ;  /* 0x000048000b167984 */ /* 0x000e220000000a00 */
[-C--:B------:R-:W-:Y:S01]  /*1fc0*/  FFMA R56, R61, R66.reuse, R56 ;  /* 0x000000423d387223 */ /* 0x080fe20000000038 */
[-C--:B------:R-:W-:Y:S01]  /*1fd0*/  FFMA R52, R65, R66.reuse, R52 ;  /* 0x0000004241347223 */ /* 0x080fe20000000034 */
[----:B------:R-:W-:Y:S01]  /*1fe0*/  FFMA R82, R59, R66, R82 ;  /* 0x000000423b527223 */ /* 0x000fe20000000052 */
[----:B------:R-:W0:Y:S01]  /*1ff0*/  LDS.64 R24, [R11+0x390] ;  /* 0x000390000b187984 */ /* 0x000e220000000a00 */
[-C--:B-1----:R-:W-:Y:S01]  /*2000*/  FFMA R66, R53, R80.reuse, R86 ;  /* 0x0000005035427223 */ /* 0x082fe20000000056 */
[----:B------:R-:W-:Y:S01]  /*2010*/  FFMA R94, R94, R59, R91 ;  /* 0x0000003b5e5e7223 */ /* 0x000fe2000000005b */
[-C--:B------:R-:W-:Y:S01]  /*2020*/  FFMA R48, R61, R80.reuse, R48 ;  /* 0x000000503d307223 */ /* 0x080fe20000000030 */
[----:B------:R-:W1:Y:S01]  /*2030*/  LDS.64 R26, [R11+0x50] ;  /* 0x000050000b1a7984 */ /* 0x000e620000000a00 */
[-C--:B------:R-:W-:Y:S01]  /*2040*/  FFMA R58, R65, R80.reuse, R58 ;  /* 0x00000050413a7223 */ /* 0x080fe2000000003a */
[----:B------:R-:W-:-:S02]  /*2050*/  FFMA R84, R59, R80, R84 ;  /* 0x000000503b547223 */ /* 0x000fc40000000054 */
[----:B------:R-:W1:Y:S04]  /*2060*/  LDS.64 R28, [R11+0x398] ;  /* 0x000398000b1c7984 */ /* 0x000e680000000a00 */
[----:B------:R-:W1:Y:S04]  /*2070*/  LDS.64 R30, [R11+0x58] ;  /* 0x000058000b1e7984 */ /* 0x000e680000000a00 */
[----:B------:R-:W1:Y:S01]  /*2080*/  LDS.64 R32, [R11+0x3a0] ;  /* 0x0003a0000b207984 */ /* 0x000e620000000a00 */
[C---:B--2---:R-:W-:Y:S01]  /*2090*/  FFMA R80, R93.reuse, R81, R57 ;  /* 0x000000515d507223 */ /* 0x044fe20000000039 */
[----:B------:R-:W-:-:S02]  /*20a0*/  FFMA R49, R93, R67, R90 ;  /* 0x000000435d317223 */ /* 0x000fc4000000005a */
[----:B------:R-:W2:Y:S01]  /*20b0*/  LDS.64 R34, [R11+0x60] ;  /* 0x000060000b227984 */ /* 0x000ea20000000a00 */
[C---:B---3--:R-:W-:Y:S01]  /*20c0*/  FFMA R86, R95.reuse, R81, R55 ;  /* 0x000000515f567223 */ /* 0x048fe20000000037 */
[-C--:B------:R-:W-:Y:S02]  /*20d0*/  FFMA R17, R95, R67.reuse, R17 ;  /* 0x000000435f117223 */ /* 0x080fe40000000011 */
[----:B------:R-:W3:Y:S01]  /*20e0*/  LDS.64 R36, [R11+0x3a8] ;  /* 0x0003a8000b247984 */ /* 0x000ee20000000a00 */
[C---:B----4-:R-:W-:Y:S01]  /*20f0*/  FFMA R47, R97.reuse, R67, R88 ;  /* 0x00000043612f7223 */ /* 0x050fe20000000058 */
[C---:B------:R-:W-:Y:S02]  /*2100*/  FFMA R43, R97.reuse, R81, R43 ;  /* 0x00000051612b7223 */ /* 0x040fe4000000002b */
[----:B------:R-:W4:Y:S01]  /*2110*/  LDS.64 R38, [R11+0x68] ;  /* 0x000068000b267984 */ /* 0x000f220000000a00 */
[-C--:B-----5:R-:W-:Y:S01]  /*2120*/  FFMA R65, R97, R19.reuse, R63 ;  /* 0x0000001361417223 */ /* 0x0a0fe2000000003f */
[----:B------:R-:W-:-:S02]  /*2130*/  FFMA R110, R93, R19, R110 ;  /* 0x000000135d6e7223 */ /* 0x000fc4000000006e */
[----:B------:R-:W5:Y:S01]  /*2140*/  LDS.64 R40, [R11+0x3b0] ;  /* 0x0003b0000b287984 */ /* 0x000f620000000a00 */
[-C--:B------:R-:W-:Y:S01]  /*2150*/  FFMA R73, R97, R21.reuse, R73 ;  /* 0x0000001561497223 */ /* 0x080fe20000000049 */
[----:B------:R-:W-:Y:S02]  /*2160*/  FFMA R112, R93, R21, R112 ;  /* 0x000000155d707223 */ /* 0x000fe40000000070 */
[----:B------:R-:W5:Y:S01]  /*2170*/  LDS R91, [R12+0x6cc] ;  /* 0x0006cc000c5b7984 */ /* 0x000f620000000800 */
[-C--:B0-----:R-:W-:Y:S01]  /*2180*/  FFMA R77, R97, R23.reuse, R77 ;  /* 0x00000017614d7223 */ /* 0x081fe2000000004d */
[-C--:B------:R-:W-:Y:S01]  /*2190*/  FFMA R114, R93, R23.reuse, R114 ;  /* 0x000000175d727223 */ /* 0x080fe20000000072 */
[----:B------:R-:W-:Y:S01]  /*21a0*/  FFMA R79, R95, R23, R79 ;  /* 0x000000175f4f7223 */ /* 0x000fe2000000004f */
[-C--:B------:R-:W-:Y:S01]  /*21b0*/  FFMA R85, R97, R25.reuse, R85 ;  /* 0x0000001961557223 */ /* 0x080fe20000000055 */
[----:B------:R-:W0:Y:S01]  /*21c0*/  LDS R63, [R12+0x250] ;  /* 0x000250000c3f7984 */ /* 0x000e220000000800 */
[-C--:B------:R-:W-:Y:S01]  /*21d0*/  FFMA R116, R93, R25.reuse, R116 ;  /* 0x000000195d747223 */ /* 0x080fe20000000074 */
[----:B------:R-:W-:Y:S01]  /*21e0*/  FFMA R87, R95, R25, R87 ;  /* 0x000000195f577223 */ /* 0x000fe20000000057 */
[-C--:B-1----:R-:W-:Y:S01]  /*21f0*/  FFMA R89, R97, R27.reuse, R89 ;  /* 0x0000001b61597223 */ /* 0x082fe20000000059 */
[----:B------:R-:W1:Y:S01]  /*2200*/  LDS R61, [R12+0x490] ;  /* 0x000490000c3d7984 */ /* 0x000e620000000800 */
[----:B------:R-:W-:Y:S01]  /*2210*/  FFMA R118, R93, R27, R118 ;  /* 0x0000001b5d767223 */ /* 0x000fe20000000076 */
[----:B------:R-:W-:-:S02]  /*2220*/  FFMA R71, R97, R29, R71 ;  /* 0x0000001d61477223 */ /* 0x000fc40000000047 */
[----:B------:R-:W-:Y:S01]  /*2230*/  LDS R59, [R12+0x6d0] ;  /* 0x0006d0000c3b7984 */ /* 0x000fe20000000800 */
[-C--:B------:R-:W-:Y:S01]  /*2240*/  FFMA R120, R93, R29.reuse, R120 ;  /* 0x0000001d5d787223 */ /* 0x080fe20000000078 */
[----:B------:R-:W-:Y:S01]  /*2250*/  FFMA R90, R95, R29, R62 ;  /* 0x0000001d5f5a7223 */ /* 0x000fe2000000003e */
[-C--:B------:R-:W-:Y:S01]  /*2260*/  FFMA R83, R97, R31.reuse, R83 ;  /* 0x0000001f61537223 */ /* 0x080fe20000000053 */
[----:B------:R-:W-:Y:S01]  /*2270*/  FFMA R122, R93, R31, R122 ;  /* 0x0000001f5d7a7223 */ /* 0x000fe2000000007a */
[----:B------:R-:W1:Y:S01]  /*2280*/  LDS R121, [R12+0x494] ;  /* 0x000494000c797984 */ /* 0x000e620000000800 */
[----:B------:R-:W-:Y:S01]  /*2290*/  FFMA R55, R97, R33, R45 ;  /* 0x0000002161377223 */ /* 0x000fe2000000002d */
[----:B------:R-:W-:Y:S01]  /*22a0*/  FFMA R45, R95, R19, R69 ;  /* 0x000000135f2d7223 */ /* 0x000fe20000000045 */
[----:B------:R-:W-:Y:S01]  /*22b0*/  FFMA R46, R93, R33, R46 ;  /* 0x000000215d2e7223 */ /* 0x000fe2000000002e */
[----:B------:R-:W-:Y:S01]  /*22c0*/  LDS R109, [R12+0x6d8] ;  /* 0x0006d8000c6d7984 */ /* 0x000fe20000000800 */
[-C--:B--2---:R-:W-:Y:S01]  /*22d0*/  FFMA R51, R97, R35.reuse, R72 ;  /* 0x0000002361337223 */ /* 0x084fe20000000048 */
[----:B------:R-:W-:Y:S01]  /*22e0*/  FFMA R72, R93, R35, R44 ;  /* 0x000000235d487223 */ /* 0x000fe2000000002c */
[C---:B------:R-:W-:Y:S01]  /*22f0*/  FFMA R44, R95.reuse, R21, R75 ;  /* 0x000000155f2c7223 */ /* 0x040fe2000000004b */
[----:B------:R-:W-:Y:S01]  /*2300*/  FFMA R124, R95, R35, R124 ;  /* 0x000000235f7c7223 */ /* 0x000fe2000000007c */
[-C--:B---3--:R-:W-:Y:S01]  /*2310*/  FFMA R57, R97, R37.reuse, R74 ;  /* 0x0000002561397223 */ /* 0x088fe2000000004a */
[----:B------:R-:W-:Y:S01]  /*2320*/  FFMA R54, R93, R37, R54 ;  /* 0x000000255d367223 */ /* 0x000fe20000000036 */
[C---:B------:R-:W-:Y:S01]  /*2330*/  FFMA R74, R95.reuse, R31, R64 ;  /* 0x0000001f5f4a7223 */ /* 0x040fe20000000040 */
[----:B------:R-:W-:Y:S01]  /*2340*/  FFMA R50, R95, R37, R50 ;  /* 0x000000255f327223 */ /* 0x000fe20000000032 */
[----:B----4-:R-:W-:Y:S01]  /*2350*/  FFMA R53, R97, R39, R76 ;  /* 0x0000002761357223 */ /* 0x010fe2000000004c */
[----:B------:R-:W-:Y:S01]  /*2360*/  FFMA R76, R95, R33, R42 ;  /* 0x000000215f4c7223 */ /* 0x000fe2000000002a */
[-C--:B------:R-:W-:Y:S01]  /*2370*/  FFMA R56, R93, R39.reuse, R56 ;  /* 0x000000275d387223 */ /* 0x080fe20000000038 */
[----:B------:R-:W-:Y:S01]  /*2380*/  FFMA R52, R95, R39, R52 ;  /* 0x000000275f347223 */ /* 0x000fe20000000034 */
[-C--:B-----5:R-:W-:Y:S01]  /*2390*/  FFMA R97, R97, R41.reuse, R66 ;  /* 0x0000002961617223 */ /* 0x0a0fe20000000042 */
[-C--:B------:R-:W-:Y:S01]  /*23a0*/  FFMA R48, R93, R41.reuse, R48 ;  /* 0x000000295d307223 */ /* 0x080fe20000000030 */
[----:B------:R-:W2:Y:S01]  /*23b0*/  LDS R66, [R12+0x10] ;  /* 0x000010000c427984 */ /* 0x000ea20000000800 */
[----:B------:R-:W-:Y:S01]  /*23c0*/  FFMA R88, R95, R41, R58 ;  /* 0x000000295f587223 */ /* 0x000fe2000000003a */
[C---:B------:R-:W-:Y:S01]  /*23d0*/  FFMA R92, R91.reuse, R67, R92 ;  /* 0x000000435b5c7223 */ /* 0x040fe2000000005c */
[C---:B------:R-:W-:Y:S01]  /*23e0*/  FFMA R42, R91.reuse, R19, R96 ;  /* 0x000000135b2a7223 */ /* 0x040fe20000000060 */
[C---:B------:R-:W-:Y:S01]  /*23f0*/  FFMA R94, R91.reuse, R81, R94 ;  /* 0x000000515b5e7223 */ /* 0x040fe2000000005e */
[C---:B------:R-:W-:Y:S01]  /*2400*/  FFMA R64, R91.reuse, R23, R100 ;  /* 0x000000175b407223 */ /* 0x040fe20000000064 */
[C---:B------:R-:W-:Y:S01]  /*2410*/  FFMA R93, R91.reuse, R25, R102 ;  /* 0x000000195b5d7223 */ /* 0x040fe20000000066 */
[C---:B------:R-:W-:Y:S01]  /*2420*/  FFMA R69, R91.reuse, R31, R108 ;  /* 0x0000001f5b457223 */ /* 0x040fe2000000006c */
[-C--:B------:R-:W-:Y:S01]  /*2430*/  FFMA R81, R91, R27.reuse, R104 ;  /* 0x0000001b5b517223 */ /* 0x080fe20000000068 */
[-C--:B0-----:R-:W-:Y:S01]  /*2440*/  FFMA R108, R63, R18.reuse, R49 ;  /* 0x000000123f6c7223 */ /* 0x081fe20000000031 */
[----:B------:R-:W-:Y:S01]  /*2450*/  FFMA R67, R95, R27, R60 ;  /* 0x0000001b5f437223 */ /* 0x000fe2000000003c */
[C---:B-1----:R-:W-:Y:S01]  /*2460*/  FFMA R100, R61.reuse, R18, R17 ;  /* 0x000000123d647223 */ /* 0x042fe20000000011 */
[----:B------:R-:W-:Y:S01]  /*2470*/  FFMA R58, R61, R20, R86 ;  /* 0x000000143d3a7223 */ /* 0x000fe20000000056 */
[-C--:B------:R-:W-:Y:S01]  /*2480*/  FFMA R110, R63, R22.reuse, R110 ;  /* 0x000000163f6e7223 */ /* 0x080fe2000000006e */
[C---:B------:R-:W-:Y:S01]  /*2490*/  FFMA R104, R61.reuse, R22, R45 ;  /* 0x000000163d687223 */ /* 0x040fe2000000002d */
[-C--:B------:R-:W-:Y:S01]  /*24a0*/  FFMA R60, R61, R24.reuse, R44 ;  /* 0x000000183d3c7223 */ /* 0x080fe2000000002c */
[C---:B------:R-:W-:Y:S01]  /*24b0*/  FFMA R62, R91.reuse, R21, R98 ;  /* 0x000000155b3e7223 */ /* 0x040fe20000000062 */
[----:B------:R-:W0:Y:S01]  /*24c0*/  LDS.64 R44, [R11+0x3b8] ;  /* 0x0003b8000b2c7984 */ /* 0x000e220000000a00 */
[----:B------:R-:W-:Y:S01]  /*24d0*/  FFMA R98, R91, R35, R78 ;  /* 0x000000235b627223 */ /* 0x000fe2000000004e */
[----:B------:R-:W-:Y:S01]  /*24e0*/  FFMA R78, R63, R24, R112 ;  /* 0x000000183f4e7223 */ /* 0x000fe20000000070 */
[C---:B------:R-:W-:Y:S01]  /*24f0*/  FFMA R75, R91.reuse, R29, R106 ;  /* 0x0000001d5b4b7223 */ /* 0x040fe2000000006a */
[----:B------:R-:W1:Y:S01]  /*2500*/  LDS R112, [R12+0x14] ;  /* 0x000014000c707984 */ /* 0x000e620000000800 */
[C---:B------:R-:W-:Y:S01]  /*2510*/  FFMA R106, R91.reuse, R33, R68 ;  /* 0x000000215b6a7223 */ /* 0x040fe20000000044 */
[C---:B------:R-:W-:Y:S01]  /*2520*/  FFMA R96, R91.reuse, R37, R70 ;  /* 0x000000255b607223 */ /* 0x040fe20000000046 */
[C---:B------:R-:W-:Y:S01]  /*2530*/  FFMA R82, R91.reuse, R39, R82 ;  /* 0x000000275b527223 */ /* 0x040fe20000000052 */
[----:B------:R-:W-:Y:S01]  /*2540*/  FFMA R84, R91, R41, R84 ;  /* 0x000000295b547223 */ /* 0x000fe20000000054 */
[C---:B------:R-:W-:Y:S01]  /*2550*/  FFMA R91, R63.reuse, R32, R120 ;  /* 0x000000203f5b7223 */ /* 0x040fe20000000078 */
[C---:B------:R-:W-:Y:S01]  /*2560*/  FFMA R80, R63.reuse, R20, R80 ;  /* 0x000000143f507223 */ /* 0x040fe20000000050 */
[----:B------:R-:W3:Y:S01]  /*2570*/  LDS R120, [R12+0x254] ;  /* 0x000254000c787984 */ /* 0x000ee20000000800 */
[C---:B------:R-:W-:Y:S01]  /*2580*/  FFMA R114, R63.reuse, R26, R114 ;  /* 0x0000001a3f727223 */ /* 0x040fe20000000072 */
[----:B------:R-:W-:Y:S01]  /*2590*/  FFMA R116, R63, R28, R116 ;  /* 0x0000001c3f747223 */ /* 0x000fe20000000074 */
[----:B------:R-:W-:Y:S01]  /*25a0*/  FFMA R124, R61, R38, R124 ;  /* 0x000000263d7c7223 */ /* 0x000fe2000000007c */
[----:B------:R-:W-:Y:S01]  /*25b0*/  FFMA R17, R63, R34, R122 ;  /* 0x000000223f117223 */ /* 0x000fe2000000007a */
[----:B------:R-:W-:Y:S01]  /*25c0*/  FFMA R76, R61, R36, R76 ;  /* 0x000000243d4c7223 */ /* 0x000fe2000000004c */
[----:B------:R-:W-:Y:S01]  /*25d0*/  FFMA R54, R63, R40, R54 ;  /* 0x000000283f367223 */ /* 0x000fe20000000036 */
[----:B------:R-:W-:Y:S01]  /*25e0*/  FFMA R70, R61, R32, R90 ;  /* 0x000000203d467223 */ /* 0x000fe2000000005a */
[-C--:B------:R-:W-:Y:S01]  /*25f0*/  FFMA R118, R63, R30.reuse, R118 ;  /* 0x0000001e3f767223 */ /* 0x080fe20000000076 */
[C---:B------:R-:W-:Y:S01]  /*2600*/  FFMA R68, R61.reuse, R30, R67 ;  /* 0x0000001e3d447223 */ /* 0x040fe20000000043 */
[----:B------:R-:W-:Y:S01]  /*2610*/  FFMA R74, R61, R34, R74 ;  /* 0x000000223d4a7223 */ /* 0x000fe2000000004a */
[-C--:B------:R-:W-:Y:S01]  /*2620*/  FFMA R117, R37, R121.reuse, R76 ;  /* 0x0000007925757223 */ /* 0x080fe2000000004c */
[CC--:B--2---:R-:W-:Y:S01]  /*2630*/  FFMA R102, R66.reuse, R18.reuse, R47 ;  /* 0x0000001242667223 */ /* 0x0c4fe2000000002f */
[C---:B------:R-:W-:Y:S01]  /*2640*/  FFMA R18, R59.reuse, R18, R92 ;  /* 0x000000123b127223 */ /* 0x040fe2000000005c */
[C---:B------:R-:W-:Y:S01]  /*2650*/  FFMA R86, R66.reuse, R22, R65 ;  /* 0x0000001642567223 */ /* 0x040fe20000000041 */
[C---:B------:R-:W-:Y:S01]  /*2660*/  FFMA R92, R66.reuse, R20, R43 ;  /* 0x00000014425c7223 */ /* 0x040fe2000000002b */
[C---:B------:R-:W-:Y:S01]  /*2670*/  FFMA R22, R59.reuse, R22, R42 ;  /* 0x000000163b167223 */ /* 0x040fe2000000002a */
[C---:B------:R-:W-:Y:S01]  /*2680*/  FFMA R20, R59.reuse, R20, R94 ;  /* 0x000000143b147223 */ /* 0x040fe2000000005e */
[----:B------:R-:W2:Y:S01]  /*2690*/  LDS.64 R42, [R11+0x70] ;  /* 0x000070000b2a7984 */ /* 0x000ea20000000a00 */
[CC--:B------:R-:W-:Y:S01]  /*26a0*/  FFMA R94, R66.reuse, R24.reuse, R73 ;  /* 0x00000018425e7223 */ /* 0x0c0fe20000000049 */
[----:B------:R-:W-:Y:S01]  /*26b0*/  FFMA R24, R59, R24, R62 ;  /* 0x000000183b187223 */ /* 0x000fe2000000003e */
[CC--:B------:R-:W-:Y:S01]  /*26c0*/  FFMA R77, R66.reuse, R26.reuse, R77 ;  /* 0x0000001a424d7223 */ /* 0x0c0fe2000000004d */
[-C--:B------:R-:W-:Y:S01]  /*26d0*/  FFMA R62, R61, R26.reuse, R79 ;  /* 0x0000001a3d3e7223 */ /* 0x080fe2000000004f */
[----:B------:R-:W-:Y:S01]  /*26e0*/  FFMA R26, R59, R26, R64 ;  /* 0x0000001a3b1a7223 */ /* 0x000fe20000000040 */
[CC--:B------:R-:W-:Y:S01]  /*26f0*/  FFMA R85, R66.reuse, R28.reuse, R85 ;  /* 0x0000001c42557223 */ /* 0x0c0fe20000000055 */
[-C--:B------:R-:W-:Y:S01]  /*2700*/  FFMA R64, R61, R28.reuse, R87 ;  /* 0x0000001c3d407223 */ /* 0x080fe20000000057 */
[----:B------:R-:W-:Y:S01]  /*2710*/  FFMA R28, R59, R28, R93 ;  /* 0x0000001c3b1c7223 */ /* 0x000fe2000000005d */
[CC--:B------:R-:W-:Y:S01]  /*2720*/  FFMA R47, R66.reuse, R36.reuse, R55 ;  /* 0x00000024422f7223 */ /* 0x0c0fe20000000037 */
[C---:B------:R-:W-:Y:S01]  /*2730*/  FFMA R93, R63.reuse, R36, R46 ;  /* 0x000000243f5d7223 */ /* 0x040fe2000000002e */
[CC--:B------:R-:W-:Y:S01]  /*2740*/  FFMA R46, R66.reuse, R38.reuse, R51 ;  /* 0x00000026422e7223 */ /* 0x0c0fe20000000033 */
[-C--:B------:R-:W-:Y:S01]  /*2750*/  FFMA R55, R63, R38.reuse, R72 ;  /* 0x000000263f377223 */ /* 0x080fe20000000048 */
[----:B------:R-:W-:Y:S01]  /*2760*/  FFMA R38, R59, R38, R98 ;  /* 0x000000263b267223 */ /* 0x000fe20000000062 */
[----:B------:R-:W-:Y:S01]  /*2770*/  FFMA R72, R61, R40, R50 ;  /* 0x000000283d487223 */ /* 0x000fe20000000032 */
[C---:B------:R-:W-:Y:S01]  /*2780*/  FFMA R89, R66.reuse, R30, R89 ;  /* 0x0000001e42597223 */ /* 0x040fe20000000059 */
[C---:B------:R-:W-:Y:S01]  /*2790*/  FFMA R71, R66.reuse, R32, R71 ;  /* 0x0000002042477223 */ /* 0x040fe20000000047 */
[C---:B------:R-:W-:Y:S01]  /*27a0*/  FFMA R83, R66.reuse, R34, R83 ;  /* 0x0000002242537223 */ /* 0x040fe20000000053 */
[C---:B------:R-:W-:Y:S01]  /*27b0*/  FFMA R98, R66.reuse, R40, R57 ;  /* 0x0000002842627223 */ /* 0x040fe20000000039 */
[C---:B0-----:R-:W-:Y:S01]  /*27c0*/  FFMA R50, R66.reuse, R44, R97 ;  /* 0x0000002c42327223 */ /* 0x041fe20000000061 */
[C---:B------:R-:W-:Y:S01]  /*27d0*/  FFMA R36, R59.reuse, R36, R106 ;  /* 0x000000243b247223 */ /* 0x040fe2000000006a */
[----:B------:R-:W-:Y:S01]  /*27e0*/  FFMA R40, R59, R40, R96 ;  /* 0x000000283b287223 */ /* 0x000fe20000000060 */
[-C--:B-1----:R-:W-:Y:S01]  /*27f0*/  FFMA R123, R21, R112.reuse, R92 ;  /* 0x00000070157b7223 */ /* 0x082fe2000000005c */
[-C--:B------:R-:W-:Y:S01]  /*2800*/  FFMA R125, R23, R112.reuse, R86 ;  /* 0x00000070177d7223 */ /* 0x080fe20000000056 */
[-C--:B------:R-:W-:Y:S01]  /*2810*/  FFMA R106, R27, R112.reuse, R77 ;  /* 0x000000701b6a7223 */ /* 0x080fe2000000004d */
[-C--:B------:R-:W-:Y:S01]  /*2820*/  FFMA R90, R31, R112.reuse, R89 ;  /* 0x000000701f5a7223 */ /* 0x080fe20000000059 */
[-C--:B------:R-:W-:Y:S01]  /*2830*/  FFMA R92, R35, R112.reuse, R83 ;  /* 0x00000070235c7223 */ /* 0x080fe20000000053 */
[----:B------:R-:W-:Y:S01]  /*2840*/  FFMA R86, R41, R112, R98 ;  /* 0x0000007029567223 */ /* 0x000fe20000000062 */
[-C--:B------:R-:W-:Y:S01]  /*2850*/  FFMA R99, R27, R121.reuse, R62 ;  /* 0x000000791b637223 */ /* 0x080fe2000000003e */
[----:B---3--:R-:W-:Y:S01]  /*2860*/  FFMA R51, R35, R120, R17 ;  /* 0x0000007823337223 */ /* 0x008fe20000000011 */
[C---:B------:R-:W-:Y:S01]  /*2870*/  FFMA R30, R59.reuse, R30, R81 ;  /* 0x0000001e3b1e7223 */ /* 0x040fe20000000051 */
[C---:B------:R-:W-:Y:S01]  /*2880*/  FFMA R32, R59.reuse, R32, R75 ;  /* 0x000000203b207223 */ /* 0x040fe2000000004b */
[----:B------:R-:W-:Y:S01]  /*2890*/  FFMA R34, R59, R34, R69 ;  /* 0x000000223b227223 */ /* 0x000fe20000000045 */
[-C--:B------:R-:W-:Y:S01]  /*28a0*/  FFMA R17, R21, R121.reuse, R58 ;  /* 0x0000007915117223 */ /* 0x080fe2000000003a */
[----:B------:R-:W-:Y:S01]  /*28b0*/  LDS R98, [R12+0x258] ;  /* 0x000258000c627984 */ /* 0x000fe20000000800 */
[-C--:B------:R-:W-:Y:S01]  /*28c0*/  FFMA R113, R29, R121.reuse, R64 ;  /* 0x000000791d717223 */ /* 0x080fe20000000040 */
[-C--:B------:R-:W-:Y:S01]  /*28d0*/  FFMA R108, R19, R120.reuse, R108 ;  /* 0x00000078136c7223 */ /* 0x080fe2000000006c */
[----:B------:R-:W-:Y:S01]  /*28e0*/  FFMA R95, R41, R120, R54 ;  /* 0x00000078295f7223 */ /* 0x000fe20000000036 */
[-C--:B------:R-:W-:Y:S01]  /*28f0*/  FFMA R100, R19, R121.reuse, R100 ;  /* 0x0000007913647223 */ /* 0x080fe20000000064 */
[----:B------:R-:W-:Y:S01]  /*2900*/  FFMA R104, R23, R121, R104 ;  /* 0x0000007917687223 */ /* 0x000fe20000000068 */
[-C--:B--2---:R-:W-:Y:S01]  /*2910*/  FFMA R53, R66, R42.reuse, R53 ;  /* 0x0000002a42357223 */ /* 0x084fe20000000035 */
[-C--:B------:R-:W-:Y:S01]  /*2920*/  FFMA R57, R63, R42.reuse, R56 ;  /* 0x0000002a3f397223 */ /* 0x080fe20000000038 */
[----:B------:R-:W-:Y:S01]  /*2930*/  FFMA R122, R61, R42, R52 ;  /* 0x0000002a3d7a7223 */ /* 0x000fe20000000034 */
[-C--:B------:R-:W-:Y:S01]  /*2940*/  FFMA R56, R63, R44.reuse, R48 ;  /* 0x0000002c3f387223 */ /* 0x080fe20000000030 */
[----:B------:R-:W-:Y:S01]  /*2950*/  FFMA R66, R61, R44, R88 ;  /* 0x0000002c3d427223 */ /* 0x000fe20000000058 */
[C---:B------:R-:W-:Y:S01]  /*2960*/  FFMA R42, R59.reuse, R42, R82 ;  /* 0x0000002a3b2a7223 */ /* 0x040fe20000000052 */
[----:B------:R-:W-:Y:S01]  /*2970*/  FFMA R44, R59, R44, R84 ;  /* 0x0000002c3b2c7223 */ /* 0x000fe20000000054 */
[-C--:B------:R-:W-:Y:S01]  /*2980*/  FFMA R48, R19, R112.reuse, R102 ;  /* 0x0000007013307223 */ /* 0x080fe20000000066 */
[-C--:B------:R-:W-:Y:S01]  /*2990*/  FFMA R52, R25, R112.reuse, R94 ;  /* 0x0000007019347223 */ /* 0x080fe2000000005e */
[-C--:B------:R-:W-:Y:S01]  /*29a0*/  FFMA R102, R29, R112.reuse, R85 ;  /* 0x000000701d667223 */ /* 0x080fe20000000055 */
[-C--:B------:R-:W-:Y:S01]  /*29b0*/  FFMA R82, R33, R112.reuse, R71 ;  /* 0x0000007021527223 */ /* 0x080fe20000000047 */
[-C--:B------:R-:W-:Y:S01]  /*29c0*/  FFMA R84, R37, R112.reuse, R47 ;  /* 0x0000007025547223 */ /* 0x080fe2000000002f */
[----:B------:R-:W-:Y:S01]  /*29d0*/  FFMA R94, R39, R112, R46 ;  /* 0x00000070275e7223 */ /* 0x000fe2000000002e */
[C---:B------:R-:W-:Y:S01]  /*29e0*/  FFMA R96, R112.reuse, R43, R53 ;  /* 0x0000002b70607223 */ /* 0x040fe20000000035 */
[----:B------:R-:W-:Y:S01]  /*29f0*/  FFMA R88, R112, R45, R50 ;  /* 0x0000002d70587223 */ /* 0x000fe20000000032 */
[C---:B------:R-:W-:Y:S01]  /*2a00*/  FFMA R83, R120.reuse, R43, R57 ;  /* 0x0000002b78537223 */ /* 0x040fe20000000039 */
[----:B------:R-:W0:Y:S01]  /*2a10*/  LDS R112, [R12+0x6d4] ;  /* 0x0006d4000c707984 */ /* 0x000e220000000800 */
[----:B------:R-:W-:Y:S01]  /*2a20*/  FFMA R97, R120, R45, R56 ;  /* 0x0000002d78617223 */ /* 0x000fe20000000038 */
[-C--:B------:R-:W-:Y:S01]  /*2a30*/  FFMA R46, R23, R120.reuse, R110 ;  /* 0x00000078172e7223 */ /* 0x080fe2000000006e */
[-C--:B------:R-:W-:Y:S01]  /*2a40*/  FFMA R53, R39, R120.reuse, R55 ;  /* 0x0000007827357223 */ /* 0x080fe20000000037 */
[----:B------:R-:W-:Y:S01]  /*2a50*/  LDS R85, [R12+0x498] ;  /* 0x000498000c557984 */ /* 0x000fe20000000800 */
[-C--:B------:R-:W-:Y:S01]  /*2a60*/  FFMA R111, R25, R121.reuse, R60 ;  /* 0x00000079196f7223 */ /* 0x080fe2000000003c */
[-C--:B------:R-:W-:Y:S01]  /*2a70*/  FFMA R101, R31, R121.reuse, R68 ;  /* 0x000000791f657223 */ /* 0x080fe20000000044 */
[-C--:B------:R-:W-:Y:S01]  /*2a80*/  FFMA R115, R33, R121.reuse, R70 ;  /* 0x0000007921737223 */ /* 0x080fe20000000046 */
[----:B------:R-:W1:Y:S01]  /*2a90*/  LDS.64 R56, [R11+0x3c0] ;  /* 0x0003c0000b387984 */ /* 0x000e620000000a00 */
[-C--:B------:R-:W-:Y:S01]  /*2aa0*/  FFMA R103, R35, R121.reuse, R74 ;  /* 0x0000007923677223 */ /* 0x080fe2000000004a */
[-C--:B------:R-:W-:Y:S01]  /*2ab0*/  FFMA R105, R39, R121.reuse, R124 ;  /* 0x0000007927697223 */ /* 0x080fe2000000007c */
[----:B------:R-:W-:Y:S01]  /*2ac0*/  FFMA R119, R41, R121, R72 ;  /* 0x0000007929777223 */ /* 0x000fe20000000048 */
[----:B------:R-:W2:Y:S01]  /*2ad0*/  LDS.64 R62, [R11+0x88] ;  /* 0x000088000b3e7984 */ /* 0x000ea20000000a00 */
[----:B------:R-:W-:Y:S01]  /*2ae0*/  FFMA R107, R121, R43, R122 ;  /* 0x0000002b796b7223 */ /* 0x000fe2000000007a */
[-C--:B------:R-:W-:Y:S01]  /*2af0*/  FFMA R50, R21, R120.reuse, R80 ;  /* 0x0000007815327223 */ /* 0x080fe20000000050 */
[-C--:B------:R-:W-:Y:S01]  /*2b00*/  FFMA R87, R25, R120.reuse, R78 ;  /* 0x0000007819577223 */ /* 0x080fe2000000004e */
[----:B------:R-:W3:Y:S01]  /*2b10*/  LDS.64 R58, [R11+0x80] ;  /* 0x000080000b3a7984 */ /* 0x000ee20000000a00 */
[-C--:B------:R-:W-:Y:S01]  /*2b20*/  FFMA R47, R27, R120.reuse, R114 ;  /* 0x000000781b2f7223 */ /* 0x080fe20000000072 */
[----:B------:R-:W-:Y:S01]  /*2b30*/  FFMA R121, R121, R45, R66 ;  /* 0x0000002d79797223 */ /* 0x000fe20000000042 */
[-C--:B------:R-:W-:Y:S01]  /*2b40*/  FFMA R89, R29, R120.reuse, R116 ;  /* 0x000000781d597223 */ /* 0x080fe20000000074 */
[----:B------:R-:W-:Y:S01]  /*2b50*/  LDS R110, [R12+0x18] ;  /* 0x000018000c6e7984 */ /* 0x000fe20000000800 */
[-C--:B------:R-:W-:Y:S01]  /*2b60*/  FFMA R49, R31, R120.reuse, R118 ;  /* 0x000000781f317223 */ /* 0x080fe20000000076 */
[-C--:B------:R-:W-:Y:S01]  /*2b70*/  FFMA R91, R33, R120.reuse, R91 ;  /* 0x00000078215b7223 */ /* 0x080fe2000000005b */
[----:B------:R-:W-:Y:S01]  /*2b80*/  FFMA R93, R37, R120, R93 ;  /* 0x00000078255d7223 */ /* 0x000fe2000000005d */
[----:B------:R-:W4:Y:S04]  /*2b90*/  LDS.64 R64, [R11+0x3d0] ;  /* 0x0003d0000b407984 */ /* 0x000f280000000a00 */
[----:B------:R-:W5:Y:S04]  /*2ba0*/  LDS.64 R76, [R11+0x3e8] ;  /* 0x0003e8000b4c7984 */ /* 0x000f680000000a00 */
[----:B------:R-:W5:Y:S04]  /*2bb0*/  LDS.64 R54, [R11+0x78] ;  /* 0x000078000b367984 */ /* 0x000f680000000a00 */
[----:B------:R-:W5:Y:S01]  /*2bc0*/  LDS.64 R60, [R11+0x3c8] ;  /* 0x0003c8000b3c7984 */ /* 0x000f620000000a00 */
[----:B0-----:R-:W-:-:S03]  /*2bd0*/  FFMA R18, R19, R112, R18 ;  /* 0x0000007013127223 */ /* 0x001fc60000000012 */
[----:B------:R-:W0:Y:S01]  /*2be0*/  LDS.64 R68, [R11+0x3d8] ;  /* 0x0003d8000b447984 */ /* 0x000e220000000a00 */
[-C--:B------:R-:W-:Y:S01]  /*2bf0*/  FFMA R27, R27, R112.reuse, R26 ;  /* 0x000000701b1b7223 */ /* 0x080fe2000000001a */
[-C--:B------:R-:W-:Y:S01]  /*2c00*/  FFMA R20, R21, R112.reuse, R20 ;  /* 0x0000007015147223 */ /* 0x080fe20000000014 */
[-C--:B------:R-:W-:Y:S01]  /*2c10*/  FFMA R22, R23, R112.reuse, R22 ;  /* 0x0000007017167223 */ /* 0x080fe20000000016 */
[----:B------:R-:W0:Y:S01]  /*2c20*/  LDS R19, [R12+0x25c] ;  /* 0x00025c000c137984 */ /* 0x000e220000000800 */
[-C--:B------:R-:W-:Y:S01]  /*2c30*/  FFMA R25, R25, R112.reuse, R24 ;  /* 0x0000007019197223 */ /* 0x080fe20000000018 */
[----:B------:R-:W-:Y:S01]  /*2c40*/  FFMA R29, R29, R112, R28 ;  /* 0x000000701d1d7223 */ /* 0x000fe2000000001c */
[----:B-1----:R-:W-:Y:S01]  /*2c50*/  FFMA R26, R85, R56, R17 ;  /* 0x00000038551a7223 */ /* 0x002fe20000000011 */
[----:B------:R-:W1:Y:S01]  /*2c60*/  LDS.64 R66, [R11+0x90] ;  /* 0x000090000b427984 */ /* 0x000e620000000a00 */
[-C--:B------:R-:W-:Y:S01]  /*2c70*/  FFMA R31, R31, R112.reuse, R30 ;  /* 0x000000701f1f7223 */ /* 0x080fe2000000001e */
[-C--:B------:R-:W-:Y:S01]  /*2c80*/  FFMA R33, R33, R112.reuse, R32 ;  /* 0x0000007021217223 */ /* 0x080fe20000000020 */
[-C--:B------:R-:W-:Y:S01]  /*2c90*/  FFMA R35, R35, R112.reuse, R34 ;  /* 0x0000007023237223 */ /* 0x080fe20000000022 */
[----:B------:R-:W1:Y:S01]  /*2ca0*/  LDS.64 R70, [R11+0x98] ;  /* 0x000098000b467984 */ /* 0x000e620000000a00 */
[-C--:B------:R-:W-:Y:S01]  /*2cb0*/  FFMA R37, R37, R112.reuse, R36 ;  /* 0x0000007025257223 */ /* 0x080fe20000000024 */
[-C--:B------:R-:W-:Y:S01]  /*2cc0*/  FFMA R39, R39, R112.reuse, R38 ;  /* 0x0000007027277223 */ /* 0x080fe20000000026 */
[----:B------:R-:W-:Y:S01]  /*2cd0*/  FFMA R41, R41, R112, R40 ;  /* 0x0000007029297223 */ /* 0x000fe20000000028 */
[----:B------:R-:W1:Y:S01]  /*2ce0*/  LDS.64 R72, [R11+0x3e0] ;  /* 0x0003e0000b487984 */ /* 0x000e620000000a00 */
[C---:B------:R-:W-:Y:S01]  /*2cf0*/  FFMA R43, R112.reuse, R43, R42 ;  /* 0x0000002b702b7223 */ /* 0x040fe2000000002a */
[----:B------:R-:W-:Y:S01]  /*2d00*/  FFMA R45, R112, R45, R44 ;  /* 0x0000002d702d7223 */ /* 0x000fe2000000002c */
[----:B--2---:R-:W-:Y:S01]  /*2d10*/  FFMA R112, R85, R62, R99 ;  /* 0x0000003e55707223 */ /* 0x004fe20000000063 */
[----:B------:R-:W2:Y:S01]  /*2d20*/  LDS.64 R74, [R11+0xa0] ;  /* 0x0000a0000b4a7984 */ /* 0x000ea20000000a00 */
[C---:B------:R-:W-:Y:S01]  /*2d30*/  FFMA R50, R98.reuse, R56, R50 ;  /* 0x0000003862327223 */ /* 0x040fe20000000032 */
[----:B---3--:R-:W-:Y:S01]  /*2d40*/  FFMA R46, R98, R58, R46 ;  /* 0x0000003a622e7223 */ /* 0x008fe2000000002e */
[C---:B----4-:R-:W-:Y:S01]  /*2d50*/  FFMA R102, R110.reuse, R64, R102 ;  /* 0x000000406e667223 */ /* 0x050fe20000000066 */
[----:B------:R-:W3:Y:S01]  /*2d60*/  LDS.64 R78, [R11+0xa8] ;  /* 0x0000a8000b4e7984 */ /* 0x000ee20000000a00 */
[CC--:B------:R-:W-:Y:S01]  /*2d70*/  FFMA R24, R110.reuse, R56.reuse, R123 ;  /* 0x000000386e187223 */ /* 0x0c0fe2000000007b */
[C---:B------:R-:W-:Y:S01]  /*2d80*/  FFMA R20, R109.reuse, R56, R20 ;  /* 0x000000386d147223 */ /* 0x040fe20000000014 */
[C---:B-----5:R-:W-:Y:S01]  /*2d90*/  FFMA R86, R110.reuse, R76, R86 ;  /* 0x0000004c6e567223 */ /* 0x060fe20000000056 */
[----:B------:R-:W4:Y:S01]  /*2da0*/  LDS.64 R80, [R11+0x3f0] ;  /* 0x0003f0000b507984 */ /* 0x000f220000000a00 */
[C---:B------:R-:W-:Y:S01]  /*2db0*/  FFMA R28, R110.reuse, R58, R125 ;  /* 0x0000003a6e1c7223 */ /* 0x040fe2000000007d */
[----:B------:R-:W-:Y:S01]  /*2dc0*/  FFMA R106, R110, R62, R106 ;  /* 0x0000003e6e6a7223 */ /* 0x000fe2000000006a */
[C---:B------:R-:W-:Y:S01]  /*2dd0*/  FFMA R48, R54.reuse, R110, R48 ;  /* 0x0000006e36307223 */ /* 0x040fe20000000030 */
[----:B------:R-:W5:Y:S01]  /*2de0*/  LDS R17, [R12+0x1c] ;  /* 0x00001c000c117984 */ /* 0x000f620000000800 */
[C---:B------:R-:W-:Y:S01]  /*2df0*/  FFMA R108, R54.reuse, R98, R108 ;  /* 0x00000062366c7223 */ /* 0x040fe2000000006c */
[C---:B------:R-:W-:Y:S01]  /*2e00*/  FFMA R100, R54.reuse, R85, R100 ;  /* 0x0000005536647223 */ /* 0x040fe20000000064 */
[----:B------:R-:W-:Y:S01]  /*2e10*/  FFMA R18, R54, R109, R18 ;  /* 0x0000006d36127223 */ /* 0x000fe20000000012 */
[----:B------:R-:W5:Y:S01]  /*2e20*/  LDS R23, [R12+0x6dc] ;  /* 0x0006dc000c177984 */ /* 0x000f620000000800 */
[CC--:B------:R-:W-:Y:S01]  /*2e30*/  FFMA R25, R109.reuse, R60.reuse, R25 ;  /* 0x0000003c6d197223 */ /* 0x0c0fe20000000019 */
[-C--:B------:R-:W-:Y:S01]  /*2e40*/  FFMA R52, R110, R60.reuse, R52 ;  /* 0x0000003c6e347223 */ /* 0x080fe20000000034 */
[----:B------:R-:W-:Y:S01]  /*2e50*/  FFMA R30, R98, R60, R87 ;  /* 0x0000003c621e7223 */ /* 0x000fe20000000057 */
[----:B------:R-:W5:Y:S01]  /*2e60*/  LDS R99, [R12+0x260] ;  /* 0x000260000c637984 */ /* 0x000f620000000800 */
[-C--:B0-----:R-:W-:Y:S01]  /*2e70*/  FFMA R33, R109, R68.reuse, R33 ;  /* 0x000000446d217223 */ /* 0x081fe20000000021 */
[----:B------:R-:W-:Y:S01]  /*2e80*/  FFMA R82, R110, R68, R82 ;  /* 0x000000446e527223 */ /* 0x000fe20000000052 */
[C---:B------:R-:W-:Y:S01]  /*2e90*/  FFMA R32, R98.reuse, R62, R47 ;  /* 0x0000003e62207223 */ /* 0x040fe2000000002f */
[C---:B------:R-:W-:Y:S01]  /*2ea0*/  FFMA R50, R19.reuse, R57, R50 ;  /* 0x0000003913327223 */ /* 0x040fe20000000032 */
[----:B------:R-:W-:Y:S01]  /*2eb0*/  FFMA R46, R19, R59, R46 ;  /* 0x0000003b132e7223 */ /* 0x000fe2000000002e */
[C---:B------:R-:W-:Y:S01]  /*2ec0*/  FFMA R34, R98.reuse, R64, R89 ;  /* 0x0000004062227223 */ /* 0x040fe20000000059 */
[----:B------:R-:W-:Y:S01]  /*2ed0*/  FFMA R38, R98, R68, R91 ;  /* 0x0000004462267223 */ /* 0x000fe2000000005b */
[-C--:B-1----:R-:W-:Y:S01]  /*2ee0*/  FFMA R90, R110, R66.reuse, R90 ;  /* 0x000000426e5a7223 */ /* 0x082fe2000000005a */
[C---:B------:R-:W-:Y:S01]  /*2ef0*/  FFMA R36, R98.reuse, R66, R49 ;  /* 0x0000004262247223 */ /* 0x040fe20000000031 */
[----:B------:R-:W-:Y:S01]  /*2f00*/  FFMA R54, R98, R76, R95 ;  /* 0x0000004c62367223 */ /* 0x000fe2000000005f */
[----:B------:R-:W0:Y:S01]  /*2f10*/  LDS R21, [R12+0x49c] ;  /* 0x00049c000c157984 */ /* 0x000e220000000800 */
[-C--:B------:R-:W-:Y:S01]  /*2f20*/  FFMA R92, R110, R70.reuse, R92 ;  /* 0x000000466e5c7223 */ /* 0x080fe2000000005c */
[----:B------:R-:W-:Y:S01]  /*2f30*/  FFMA R40, R98, R70, R51 ;  /* 0x0000004662287223 */ /* 0x000fe20000000033 */
[C---:B------:R-:W-:Y:S01]  /*2f40*/  FFMA R104, R85.reuse, R58, R104 ;  /* 0x0000003a55687223 */ /* 0x040fe20000000068 */
[C---:B------:R-:W-:Y:S01]  /*2f50*/  FFMA R114, R85.reuse, R64, R113 ;  /* 0x0000004055727223 */ /* 0x040fe20000000071 */
[-C--:B------:R-:W-:Y:S01]  /*2f60*/  FFMA R84, R110, R72.reuse, R84 ;  /* 0x000000486e547223 */ /* 0x080fe20000000054 */
[----:B------:R-:W-:Y:S01]  /*2f70*/  FFMA R42, R98, R72, R93 ;  /* 0x00000048622a7223 */ /* 0x000fe2000000005d */
[C---:B------:R-:W-:Y:S01]  /*2f80*/  FFMA R116, R85.reuse, R66, R101 ;  /* 0x0000004255747223 */ /* 0x040fe20000000065 */
[C---:B------:R-:W-:Y:S01]  /*2f90*/  FFMA R118, R85.reuse, R68, R115 ;  /* 0x0000004455767223 */ /* 0x040fe20000000073 */
[-C--:B--2---:R-:W-:Y:S01]  /*2fa0*/  FFMA R94, R110, R74.reuse, R94 ;  /* 0x0000004a6e5e7223 */ /* 0x084fe2000000005e */
[----:B------:R-:W-:Y:S01]  /*2fb0*/  FFMA R44, R98, R74, R53 ;  /* 0x0000004a622c7223 */ /* 0x000fe20000000035 */
[C---:B------:R-:W-:Y:S01]  /*2fc0*/  FFMA R120, R85.reuse, R70, R103 ;  /* 0x0000004655787223 */ /* 0x040fe20000000067 */
[C---:B------:R-:W-:Y:S01]  /*2fd0*/  FFMA R122, R85.reuse, R72, R117 ;  /* 0x00000048557a7223 */ /* 0x040fe20000000075 */
[-C--:B---3--:R-:W-:Y:S01]  /*2fe0*/  FFMA R96, R110, R78.reuse, R96 ;  /* 0x0000004e6e607223 */ /* 0x088fe20000000060 */
[----:B------:R-:W-:Y:S01]  /*2ff0*/  FFMA R56, R98, R78, R83 ;  /* 0x0000004e62387223 */ /* 0x000fe20000000053 */
[C---:B------:R-:W-:Y:S01]  /*3000*/  FFMA R124, R85.reuse, R74, R105 ;  /* 0x0000004a557c7223 */ /* 0x040fe20000000069 */
[C---:B------:R-:W-:Y:S01]  /*3010*/  FFMA R119, R85.reuse, R76, R119 ;  /* 0x0000004c55777223 */ /* 0x040fe20000000077 */
[-C--:B----4-:R-:W-:Y:S01]  /*3020*/  FFMA R88, R110, R80.reuse, R88 ;  /* 0x000000506e587223 */ /* 0x090fe20000000058 */
[----:B------:R-:W-:Y:S01]  /*3030*/  FFMA R98, R98, R80, R97 ;  /* 0x0000005062627223 */ /* 0x000fe20000000061 */
[C---:B------:R-:W-:Y:S01]  /*3040*/  FFMA R110, R85.reuse, R60, R111 ;  /* 0x0000003c556e7223 */ /* 0x040fe2000000006f */
[C---:B------:R-:W-:Y:S01]  /*3050*/  FFMA R107, R85.reuse, R78, R107 ;  /* 0x0000004e556b7223 */ /* 0x040fe2000000006b */
[----:B------:R-:W-:Y:S01]  /*3060*/  FFMA R121, R85, R80, R121 ;  /* 0x0000005055797223 */ /* 0x000fe20000000079 */
[C---:B-----5:R-:W-:Y:S01]  /*3070*/  FFMA R85, R17.reuse, R65, R102 ;  /* 0x0000004111557223 */ /* 0x060fe20000000066 */
[C---:B------:R-:W-:Y:S01]  /*3080*/  FFMA R97, R17.reuse, R77, R86 ;  /* 0x0000004d11617223 */ /* 0x040fe20000000056 */
        /* <DEDUP_REMOVED lines=14> */
[----:B------:R-:W1:Y:S01]  /*3170*/  LDS R101, [R12+0x4a0] ;  /* 0x0004a0000c657984 */ /* 0x000e620000000800 */
[-C--:B------:R-:W-:Y:S01]  /*3180*/  FFMA R25, R60, R99.reuse, R50 ;  /* 0x000000633c197223 */ /* 0x080fe20000000032 */
[----:B------:R-:W-:Y:S01]  /*3190*/  FFMA R33, R62, R99, R46 ;  /* 0x000000633e217223 */ /* 0x000fe2000000002e */
        /* <DEDUP_REMOVED lines=12> */
[----:B------:R-:W-:Y:S01]  /*3260*/  FFMA R45, R109, R80, R45 ;  /* 0x000000506d2d7223 */ /* 0x000fe2000000002d */
[----:B------:R-:W5:Y:S01]  /*3270*/  LDS R46, [R11+0x3f8] ;  /* 0x0003f8000b2e7984 */ /* 0x000f620000000800 */
[----:B------:R-:W-:Y:S01]  /*3280*/  FFMA R106, R23, R55, R18 ;  /* 0x00000037176a7223 */ /* 0x000fe20000000012 */
[C---:B0-----:R-:W-:Y:S01]  /*3290*/  FFMA R82, R21.reuse, R57, R26 ;  /* 0x0000003915527223 */ /* 0x041fe2000000001a */
[----:B------:R-:W-:Y:S01]  /*32a0*/  FFMA R104, R21, R59, R104 ;  /* 0x0000003b15687223 */ /* 0x000fe20000000068 */
[C---:B------:R-:W-:Y:S01]  /*32b0*/  FFMA R84, R23.reuse, R71, R35 ;  /* 0x0000004717547223 */ /* 0x040fe20000000023 */
[----:B------:R-:W-:Y:S01]  /*32c0*/  FFMA R18, R23, R73, R37 ;  /* 0x0000004917127223 */ /* 0x000fe20000000025 */
[C---:B------:R-:W-:Y:S01]  /*32d0*/  FFMA R30, R19.reuse, R61, R30 ;  /* 0x0000003d131e7223 */ /* 0x040fe2000000001e */
[-C--:B------:R-:W-:Y:S01]  /*32e0*/  FFMA R44, R19, R75.reuse, R44 ;  /* 0x0000004b132c7223 */ /* 0x080fe2000000002c */
        /* <DEDUP_REMOVED lines=30> */
[----:B------:R-:W-:Y:S01]  /*34d0*/  FFMA R48, R23, R81, R45 ;  /* 0x0000005117307223 */ /* 0x000fe2000000002d */
[----:B-1----:R-:W-:Y:S01]  /*34e0*/  FFMA R27, R60, R101, R82 ;  /* 0x000000653c1b7223 */ /* 0x002fe20000000052 */
[-C--:B--2---:R-:W-:Y:S01]  /*34f0*/  FFMA R79, R72, R103.reuse, R86 ;  /* 0x00000067484f7223 */ /* 0x084fe20000000056 */
[-C--:B------:R-:W-:Y:S01]  /*3500*/  FFMA R117, R74, R103.reuse, R84 ;  /* 0x000000674a757223 */ /* 0x080fe20000000054 */
[----:B------:R-:W-:Y:S01]  /*3510*/  FFMA R125, R76, R103, R18 ;  /* 0x000000674c7d7223 */ /* 0x000fe20000000012 */
[-C--:B---3--:R-:W-:Y:S01]  /*3520*/  FFMA R47, R58, R17.reuse, R47 ;  /* 0x000000113a2f7223 */ /* 0x088fe2000000002f */
[C---:B------:R-:W-:Y:S01]  /*3530*/  FFMA R49, R60.reuse, R17, R49 ;  /* 0x000000113c317223 */ /* 0x040fe20000000031 */
[----:B------:R-:W-:Y:S01]  /*3540*/  FFMA R29, R60, R103, R57 ;  /* 0x000000673c1d7223 */ /* 0x000fe20000000039 */
[C---:B------:R-:W-:Y:S01]  /*3550*/  FFMA R51, R62.reuse, R17, R51 ;  /* 0x000000113e337223 */ /* 0x040fe20000000033 */
        /* <DEDUP_REMOVED lines=8> */
[-C--:B------:R-:W-:Y:S01]  /*35e0*/  FFMA R119, R76, R17.reuse, R93 ;  /* 0x000000114c777223 */ /* 0x080fe2000000005d */
[C---:B------:R-:W-:Y:S01]  /*35f0*/  FFMA R18, R78.reuse, R17, R95 ;  /* 0x000000114e127223 */ /* 0x040fe2000000005f */
[C---:B------:R-:W-:Y:S01]  /*3600*/  FFMA R44, R78.reuse, R99, R44 ;  /* 0x000000634e2c7223 */ /* 0x040fe2000000002c */
[----:B------:R-:W-:Y:S01]  /*3610*/  FFMA R124, R78, R101, R124 ;  /* 0x000000654e7c7223 */ /* 0x000fe2000000007c */
[----:B------:R-:W-:Y:S01]  /*3620*/  FFMA R84, R80, R17, R97 ;  /* 0x0000001150547223 */ /* 0x000fe20000000061 */
[C---:B----4-:R-:W-:Y:S01]  /*3630*/  FFMA R82, R17.reuse, R50, R96 ;  /* 0x0000003211527223 */ /* 0x050fe20000000060 */
[----:B-----5:R-:W-:Y:S01]  /*3640*/  FFMA R86, R17, R46, R88 ;  /* 0x0000002e11567223 */ /* 0x020fe20000000058 */
[C---:B------:R-:W-:Y:S01]  /*3650*/  FFMA R21, R58.reuse, R99, R108 ;  /* 0x000000633a157223 */ /* 0x040fe2000000006c */
[C---:B------:R-:W-:Y:S01]  /*3660*/  FFMA R19, R58.reuse, R101, R100 ;  /* 0x000000653a137223 */ /* 0x040fe20000000064 */
[----:B------:R-:W-:Y:S01]  /*3670*/  FFMA R23, R58, R103, R106 ;  /* 0x000000673a177223 */ /* 0x000fe2000000006a */
[-C--:B------:R-:W-:Y:S01]  /*3680*/  FFMA R31, R62, R101.reuse, R104 ;  /* 0x000000653e1f7223 */ /* 0x080fe20000000068 */
        /* <DEDUP_REMOVED lines=19> */
[C---:B------:R-:W-:Y:S01]  /*37c0*/  FFMA R24, R80.reuse, R101, R24 ;  /* 0x0000006550187223 */ /* 0x040fe20000000018 */
[----:B------:R-:W-:Y:S01]  /*37d0*/  FFMA R20, R80, R103, R20 ;  /* 0x0000006750147223 */ /* 0x000fe20000000014 */
[-C--:B------:R-:W-:Y:S01]  /*37e0*/  FFMA R56, R99, R50.reuse, R56 ;  /* 0x0000003263387223 */ /* 0x080fe20000000038 */
[-C--:B------:R-:W-:Y:S01]  /*37f0*/  FFMA R26, R101, R50.reuse, R26 ;  /* 0x00000032651a7223 */ /* 0x080fe2000000001a */
[----:B------:R-:W-:Y:S01]  /*3800*/  FFMA R22, R103, R50, R22 ;  /* 0x0000003267167223 */ /* 0x000fe20000000016 */
[-C--:B------:R-:W-:Y:S01]  /*3810*/  FFMA R17, R99, R46.reuse, R98 ;  /* 0x0000002e63117223 */ /* 0x080fe20000000062 */
[-C--:B------:R-:W-:Y:S01]  /*3820*/  FFMA R28, R101, R46.reuse, R28 ;  /* 0x0000002e651c7223 */ /* 0x080fe2000000001c */
[----:B------:R-:W-:Y:S01]  /*3830*/  FFMA R30, R103, R46, R48 ;  /* 0x0000002e671e7223 */ /* 0x000fe20000000030 */
[----:B------:R-:W-:Y:S06]  /*3840*/  BRA.U UP0, `(.L_x_18) ;  /* 0xffffffd100c47547 */ /* 0x000fec000b83ffff */
[----:B------:R-:W0:Y:S01]  /*3850*/  S2R R14, SR_CTAID.Z ;  /* 0x00000000000e7919 */ /* 0x000e220000002700 */
[----:B------:R-:W1:Y:S01]  /*3860*/  LDC.64 R8, c[0x0][0x398] ;  /* 0x0000e600ff087b82 */ /* 0x000e620000000a00 */
[----:B0-----:R-:W-:-:S04]  /*3870*/  SHF.L.U32 R2, R14, 0x6, RZ ;  /* 0x000000060e027819 */ /* 0x001fc800000006ff */
[----:B------:R-:W-:-:S05]  /*3880*/  LOP3.LUT R5, R2, R3, RZ, 0xfc, !PT ;  /* 0x0000000302057212 */ /* 0x000fca00078efcff */
[----:B-1----:R-:W-:Y:S01]  /*3890*/  IMAD.WIDE.U32 R8, R5, 0x4, R8 ;  /* 0x0000000405087825 */ /* 0x002fe200078e0008 */
[----:B------:R-:W0:Y:S04]  /*38a0*/  S2UR UR5, SR_CTAID.X ;  /* 0x00000000000579c3 */ /* 0x000e280000002500 */
[----:B------:R-:W2:Y:S04]  /*38b0*/  LDG.E.CONSTANT R10, desc[UR8][R8.64] ;  /* 0x00000008080a7981 */ /* 0x000ea8000c1e9900 */
[----:B------:R-:W3:Y:S01]  /*38c0*/  LDG.E.CONSTANT R12, desc[UR8][R8.64+0x40] ;  /* 0x00004008080c7981 */ /* 0x000ee2000c1e9900 */
[----:B------:R-:W1:Y:S03]  /*38d0*/  LDC.64 R4, c[0x0][0x390] ;  /* 0x0000e400ff047b82 */ /* 0x000e660000000a00 */
[----:B------:R-:W4:Y:S04]  /*38e0*/  LDG.E.CONSTANT R6, desc[UR8][R8.64+0x80] ;  /* 0x0000800808067981 */ /* 0x000f28000c1e9900 */
[----:B------:R5:W4:Y:S01]  /*38f0*/  LDG.E.CONSTANT R2, desc[UR8][R8.64+0xc0] ;  /* 0x0000c00808027981 */ /* 0x000b22000c1e9900 */
[----:B------:R-:W-:-:S05]  /*3900*/  LEA R3, R14, R3, 0x6 ;  /* 0x000000030e037211 */ /* 0x000fca00078e30ff */
[----:B------:R-:W-:-:S05]  /*3910*/  IMAD R3, R3, 0xe, R0 ;  /* 0x0000000e03037824 */ /* 0x000fca00078e0200 */
[----:B0-----:R-:W-:-:S04]  /*3920*/  LEA R3, R3, UR5, 0x1 ;  /* 0x0000000503037c11 */ /* 0x001fc8000f8e08ff */
[----:B------:R-:W-:-:S05]  /*3930*/  LEA R3, R3, -R3, 0x3 ;  /* 0x8000000303037211 */ /* 0x000fca00078e18ff */
[----:B-1----:R-:W-:-:S04]  /*3940*/  IMAD.WIDE.U32 R4, R3, 0x4, R4 ;  /* 0x0000000403047825 */ /* 0x002fc800078e0004 */
[--C-:B--2---:R-:W-:Y:S01]  /*3950*/  FADD R47, R47, R10.reuse ;  /* 0x0000000a2f2f7221 */ /* 0x104fe20000000000 */
[--C-:B------:R-:W-:Y:S01]  /*3960*/  FADD R49, R49, R10.reuse ;  /* 0x0000000a31317221 */ /* 0x100fe20000000000 */
        /* <DEDUP_REMOVED lines=11> */
[----:B------:R-:W-:Y:S01]  /*3a20*/  FADD R10, R86, R10 ;  /* 0x0000000a560a7221 */ /* 0x000fe20000000000 */
[--C-:B---3--:R-:W-:Y:S01]  /*3a30*/  FADD R21, R21, R12.reuse ;  /* 0x0000000c15157221 */ /* 0x108fe20000000000 */
[----:B------:R-:W-:Y:S01]  /*3a40*/  FMNMX R3, RZ, R18, !PT ;  /* 0x00000012ff037209 */ /* 0x000fe20007800000 */
[--C-:B------:R-:W-:Y:S01]  /*3a50*/  FADD R25, R25, R12.reuse ;  /* 0x0000000c19197221 */ /* 0x100fe20000000000 */
[----:B------:R-:W-:Y:S01]  /*3a60*/  FMNMX R7, RZ, R84, !PT ;  /* 0x00000054ff077209 */ /* 0x000fe20007800000 */
[--C-:B------:R-:W-:Y:S01]  /*3a70*/  FADD R33, R33, R12.reuse ;  /* 0x0000000c21217221 */ /* 0x100fe20000000000 */
[----:B-----5:R-:W-:Y:S01]  /*3a80*/  FMNMX R9, RZ, R82, !PT ;  /* 0x00000052ff097209 */ /* 0x020fe20007800000 */
[--C-:B------:R-:W-:Y:S01]  /*3a90*/  FADD R37, R37, R12.reuse ;  /* 0x0000000c25257221 */ /* 0x100fe20000000000 */
[----:B------:R-:W-:Y:S01]  /*3aa0*/  FMNMX R11, RZ, R10, !PT ;  /* 0x0000000aff0b7209 */ /* 0x000fe20007800000 */
        /* <DEDUP_REMOVED lines=10> */
[----:B------:R0:W-:Y:S01]  /*3b50*/  STG.E desc[UR8][R4.64+0x14], R3 ;  /* 0x0000140304007986 */ /* 0x0001e2000c101908 */
[--C-:B----4-:R-:W-:Y:S01]  /*3b60*/  FADD R19, R19, R6.reuse ;  /* 0x0000000613137221 */ /* 0x110fe20000000000 */
[--C-:B------:R-:W-:Y:S01]  /*3b70*/  FADD R27, R27, R6.reuse ;  /* 0x000000061b1b7221 */ /* 0x100fe20000000000 */
[--C-:B------:R-:W-:Y:S01]  /*3b80*/  FADD R31, R31, R6.reuse ;  /* 0x000000061f1f7221 */ /* 0x100fe20000000000 */
[----:B------:R1:W-:Y:S01]  /*3b90*/  STG.E desc[UR8][R4.64+0x19c], R7 ;  /* 0x00019c0704007986 */ /* 0x0003e2000c101908 */
[--C-:B------:R-:W-:Y:S01]  /*3ba0*/  FADD R39, R39, R6.reuse ;  /* 0x0000000627277221 */ /* 0x100fe20000000000 */
[--C-:B------:R-:W-:Y:S01]  /*3bb0*/  FADD R43, R43, R6.reuse ;  /* 0x000000062b2b7221 */ /* 0x100fe20000000000 */
[--C-:B------:R-:W-:Y:S01]  /*3bc0*/  FADD R57, R57, R6.reuse ;  /* 0x0000000639397221 */ /* 0x100fe20000000000 */
[----:B------:R2:W-:Y:S01]  /*3bd0*/  STG.E desc[UR8][R4.64+0x18], R9 ;  /* 0x0000180904007986 */ /* 0x0005e2000c101908 */
[--C-:B------:R-:W-:Y:S01]  /*3be0*/  FADD R63, R63, R6.reuse ;  /* 0x000000063f3f7221 */ /* 0x100fe20000000000 */
[--C-:B------:R-:W-:Y:S01]  /*3bf0*/  FADD R69, R69, R6.reuse ;  /* 0x0000000645457221 */ /* 0x100fe20000000000 */
[--C-:B------:R-:W-:Y:S01]  /*3c00*/  FADD R115, R115, R6.reuse ;  /* 0x0000000673737221 */ /* 0x100fe20000000000 */
[----:B------:R3:W-:Y:S01]  /*3c10*/  STG.E desc[UR8][R4.64+0x1a0], R11 ;  /* 0x0001a00b04007986 */ /* 0x0007e2000c101908 */
[----:B0-----:R-:W-:Y:S01]  /*3c20*/  FMNMX R3, RZ, R44, !PT ;  /* 0x0000002cff037209 */ /* 0x001fe20007800000 */
[--C-:B------:R-:W-:Y:S01]  /*3c30*/  FADD R123, R123, R6.reuse ;  /* 0x000000067b7b7221 */ /* 0x100fe20000000000 */
[--C-:B------:R-:W-:Y:S01]  /*3c40*/  FADD R124, R124, R6.reuse ;  /* 0x000000067c7c7221 */ /* 0x100fe20000000000 */
[----:B-1----:R-:W-:Y:S01]  /*3c50*/  FMNMX R7, RZ, R54, !PT ;  /* 0x00000036ff077209 */ /* 0x002fe20007800000 */
[--C-:B------:R-:W-:Y:S01]  /*3c60*/  FADD R24, R24, R6.reuse ;  /* 0x0000000618187221 */ /* 0x100fe20000000000 */
[--C-:B------:R-:W-:Y:S01]  /*3c70*/  FADD R26, R26, R6.reuse ;  /* 0x000000061a1a7221 */ /* 0x100fe20000000000 */
[----:B------:R-:W-:Y:S01]  /*3c80*/  FADD R6, R28, R6 ;  /* 0x000000061c067221 */ /* 0x000fe20000000000 */
[----:B--2---:R-:W-:Y:S01]  /*3c90*/  FMNMX R9, RZ, R56, !PT ;  /* 0x00000038ff097209 */ /* 0x004fe20007800000 */
[----:B------:R0:W-:Y:S01]  /*3ca0*/  STG.E desc[UR8][R4.64+0x3114], R3 ;  /* 0x0031140304007986 */ /* 0x0001e2000c101908 */
[--C-:B------:R-:W-:Y:S01]  /*3cb0*/  FADD R23, R23, R2.reuse ;  /* 0x0000000217177221 */ /* 0x100fe20000000000 */
[--C-:B------:R-:W-:Y:S01]  /*3cc0*/  FADD R29, R29, R2.reuse ;  /* 0x000000021d1d7221 */ /* 0x100fe20000000000 */
[----:B---3--:R-:W-:Y:S01]  /*3cd0*/  FMNMX R11, RZ, R12, !PT ;  /* 0x0000000cff0b7209 */ /* 0x008fe20007800000 */
        /* <DEDUP_REMOVED lines=15> */
[--C-:B------:R-:W-:Y:S01]  /*3dd0*/  FADD R22, R22, R2.reuse ;  /* 0x0000000216167221 */ /* 0x100fe20000000000 */
[----:B--2---:R-:W-:Y:S01]  /*3de0*/  FMNMX R9, RZ, R26, !PT ;  /* 0x0000001aff097209 */ /* 0x004fe20007800000 */
[----:B------:R-:W-:Y:S01]  /*3df0*/  FADD R2, R30, R2 ;  /* 0x000000021e027221 */ /* 0x000fe20000000000 */
[----:B------:R0:W-:Y:S01]  /*3e00*/  STG.E desc[UR8][R4.64+0x6214], R3 ;  /* 0x0062140304007986 */ /* 0x0001e2000c101908 */
[----:B------:R-:W-:-:S02]  /*3e10*/  FMNMX R47, RZ, R47, !PT ;  /* 0x0000002fff2f7209 */ /* 0x000fc40007800000 */
[----:B---3--:R-:W-:Y:S01]  /*3e20*/  FMNMX R11, RZ, R6, !PT ;  /* 0x00000006ff0b7209 */ /* 0x008fe20007800000 */
[----:B------:R1:W-:Y:S01]  /*3e30*/  STG.E desc[UR8][R4.64+0x639c], R7 ;  /* 0x00639c0704007986 */ /* 0x0003e2000c101908 */
[----:B------:R-:W-:Y:S02]  /*3e40*/  FMNMX R49, RZ, R49, !PT ;  /* 0x00000031ff317209 */ /* 0x000fe40007800000 */
[----:B------:R-:W-:Y:S01]  /*3e50*/  FMNMX R51, RZ, R51, !PT ;  /* 0x00000033ff337209 */ /* 0x000fe20007800000 */
[----:B------:R2:W-:Y:S01]  /*3e60*/  STG.E desc[UR8][R4.64+0x6218], R9 ;  /* 0x0062180904007986 */ /* 0x0005e2000c101908 */
[----:B------:R-:W-:Y:S02]  /*3e70*/  FMNMX R53, RZ, R53, !PT ;  /* 0x00000035ff357209 */ /* 0x000fe40007800000 */
[----:B------:R-:W-:Y:S01]  /*3e80*/  FMNMX R83, RZ, R83, !PT ;  /* 0x00000053ff537209 */ /* 0x000fe20007800000 */
[----:B------:R3:W-:Y:S01]  /*3e90*/  STG.E desc[UR8][R4.64+0x63a0], R11 ;  /* 0x0063a00b04007986 */ /* 0x0007e2000c101908 */
[----:B------:R-:W-:-:S02]  /*3ea0*/  FMNMX R85, RZ, R85, !PT ;  /* 0x00000055ff557209 */ /* 0x000fc40007800000 */
[----:B------:R-:W-:Y:S01]  /*3eb0*/  FMNMX R87, RZ, R87, !PT ;  /* 0x00000057ff577209 */ /* 0x000fe20007800000 */
[----:B------:R-:W-:Y:S01]  /*3ec0*/  STG.E desc[UR8][R4.64], R47 ;  /* 0x0000002f04007986 */ /* 0x000fe2000c101908 */
[----:B------:R-:W-:Y:S02]  /*3ed0*/  FMNMX R89, RZ, R89, !PT ;  /* 0x00000059ff597209 */ /* 0x000fe40007800000 */
[----:B------:R-:W-:Y:S01]  /*3ee0*/  FMNMX R111, RZ, R111, !PT ;  /* 0x0000006fff6f7209 */ /* 0x000fe20007800000 */
[----:B------:R-:W-:Y:S01]  /*3ef0*/  STG.E desc[UR8][R4.64+0x188], R49 ;  /* 0x0001883104007986 */ /* 0x000fe2000c101908 */
[----:B------:R-:W-:Y:S02]  /*3f00*/  FMNMX R119, RZ, R119, !PT ;  /* 0x00000077ff777209 */ /* 0x000fe40007800000 */
[----:B------:R-:W-:Y:S01]  /*3f10*/  FMNMX R21, RZ, R21, !PT ;  /* 0x00000015ff157209 */ /* 0x000fe20007800000 */
[----:B------:R-:W-:Y:S01]  /*3f20*/  STG.E desc[UR8][R4.64+0x4], R51 ;  /* 0x0000043304007986 */ /* 0x000fe2000c101908 */
        /* <DEDUP_REMOVED lines=43> */
[----:B0-----:R-:W-:Y:S01]  /*41e0*/  FMNMX R3, RZ, R78, !PT ;  /* 0x0000004eff037209 */ /* 0x001fe20007800000 */
[----:B------:R-:W-:Y:S01]  /*41f0*/  STG.E desc[UR8][R4.64+0x3294], R71 ;  /* 0x0032944704007986 */ /* 0x000fe2000c101908 */
[----:B-1----:R-:W-:-:S02]  /*4200*/  FMNMX R7, RZ, R20, !PT ;  /* 0x00000014ff077209 */ /* 0x002fc40007800000 */
[----:B--2---:R-:W-:Y:S01]  /*4210*/  FMNMX R9, RZ, R22, !PT ;  /* 0x00000016ff097209 */ /* 0x004fe20007800000 */
[----:B------:R-:W-:Y:S01]  /*4220*/  STG.E desc[UR8][R4.64+0x3110], R113 ;  /* 0x0031107104007986 */ /* 0x000fe2000c101908 */
[----:B---3--:R-:W-:-:S03]  /*4230*/  FMNMX R11, RZ, R2, !PT ;  /* 0x00000002ff0b7209 */ /* 0x008fc60007800000 */
        /* <DEDUP_REMOVED lines=26> */
.L_x_19:
        /* <DEDUP_REMOVED lines=10> */
.L_x_205:


//--------------------- .text.fused_subtract_exp_kernel0 --------------------------
	.section	.text.fused_subtract_exp_kernel0,"ax",@progbits
	.align	128
        .global         fused_subtract_exp_kernel0
        .type           fused_subtract_exp_kernel0,@function
        .size           fused_subtract_exp_kernel0,(.L_x_206 - fused_subtract_exp_kernel0)
        .other          fused_subtract_exp_kernel0,@"STO_CUDA_ENTRY STV_DEFAULT"
fused_subtract_exp_kernel0:
.text.fused_subtract_exp_kernel0:
[----:B------:R-:W-:Y:S01]  /*0000*/  LDC R1, c[0x0][0x37c] ;  /* 0x0000df00ff017b82 */ /* 0x000fe20000000800 */
[----:B------:R-:W0:Y:S07]  /*0010*/  S2R R11, SR_TID.X ;  /* 0x00000000000b7919 */ /* 0x000e2e0000002100 */
[----:B------:R-:W0:Y:S01]  /*0020*/  LDC.64 R2, c[0x0][0x388] ;  /* 0x0000e200ff027b82 */ /* 0x000e220000000a00 */
[----:B------:R-:W1:Y:S07]  /*0030*/  LDCU.64 UR4, c[0x0][0x358] ;  /* 0x00006b00ff0477ac */ /* 0x000e6e0008000a00 */
[----:B------:R-:W1:Y:S08]  /*0040*/  LDC.64 R4, c[0x0][0x390] ;  /* 0x0000e400ff047b82 */ /* 0x000e700000000a00 */
[----:B------:R-:W2:Y:S01]  /*0050*/  LDC.64 R6, c[0x0][0x380] ;  /* 0x0000e000ff067b82 */ /* 0x000ea20000000a00 */
[C---:B0-----:R-:W-:Y:S01]  /*0060*/  IMAD.WIDE.U32 R2, R11.reuse, 0x4, R2 ;  /* 0x000000040b027825 */ /* 0x041fe200078e0002 */
[----:B-1----:R-:W3:Y:S05]  /*0070*/  LDG.E.CONSTANT R5, desc[UR4][R4.64] ;  /* 0x0000000404057981 */ /* 0x002eea000c1e9900 */
[----:B------:R-:W3:Y:S01]  /*0080*/  LDG.E.CONSTANT R2, desc[UR4][R2.64] ;  /* 0x0000000402027981 */ /* 0x000ee2000c1e9900 */
[----:B--2---:R-:W-:-:S04]  /*0090*/  IMAD.WIDE.U32 R6, R11, 0x4, R6 ;  /* 0x000000040b067825 */ /* 0x004fc800078e0006 */
[----:B---3--:R-:W-:-:S04]  /*00a0*/  FADD R0, R2, -R5 ;  /* 0x8000000502007221 */ /* 0x008fc80000000000 */
[----:B------:R-:W-:-:S05]  /*00b0*/  FMUL R0, R0, 1.4426950216293334961 ;  /* 0x3fb8aa3b00007820 */ /* 0x000fca0000400000 */
[----:B------:R-:W-:-:S13]  /*00c0*/  FSETP.GEU.AND P0, PT, R0, -126, PT ;  /* 0xc2fc00000000780b */ /* 0x000fda0003f0e000 */
[----:B------:R-:W-:-:S04]  /*00d0*/  @!P0 FMUL R0, R0, 0.5 ;  /* 0x3f00000000008820 */ /* 0x000fc80000400000 */
[----:B------:R-:W0:Y:S02]  /*00e0*/  MUFU.EX2 R9, R0 ;  /* 0x0000000000097308 */ /* 0x000e240000000800 */
[----:B0-----:R-:W-:-:S05]  /*00f0*/  @!P0 FMUL R9, R9, R9 ;  /* 0x0000000909098220 */ /* 0x001fca0000400000 */
[----:B------:R-:W-:Y:S01]  /*0100*/  STG.E desc[UR4][R6.64], R9 ;  /* 0x0000000906007986 */ /* 0x000fe2000c101904 */
[----:B------:R-:W-:Y:S05]  /*0110*/  EXIT ;  /* 0x000000000000794d */ /* 0x000fea0003800000 */
.L_x_20:
        /* <DEDUP_REMOVED lines=14> */
.L_x_206:


//--------------------- .text.fused_nn_contrib_conv2d_winograd_without_weight_transform_add_nn_relu_1_kernel2 --------------------------
	.section	.text.fused_nn_contrib_conv2d_winograd_without_weight_transform_add_nn_relu_1_kernel2,"ax",@progbits
	.align	128
        .global         fused_nn_contrib_conv2d_winograd_without_weight_transform_add_nn_relu_1_kernel2
        .type           fused_nn_contrib_conv2d_winograd_without_weight_transform_add_nn_relu_1_kernel2,@function
        .size           fused_nn_contrib_conv2d_winograd_without_weight_transform_add_nn_relu_1_kernel2,(.L_x_207 - fused_nn_contrib_conv2d_winograd_without_weight_transform_add_nn_relu_1_kernel2)
        .other          fused_nn_contrib_conv2d_winograd_without_weight_transform_add_nn_relu_1_kernel2,@"STO_CUDA_ENTRY STV_DEFAULT"
fused_nn_contrib_conv2d_winograd_without_weight_transform_add_nn_relu_1_kernel2:
.text.fused_nn_contrib_conv2d_winograd_without_weight_transform_add_nn_relu_1_kernel2:
[----:B------:R-:W-:Y:S01]  /*0000*/  LDC R1, c[0x0][0x37c] ;  /* 0x0000df00ff017b82 */ /* 0x000fe20000000800 */
[----:B------:R-:W0:Y:S07]  /*0010*/  S2R R16, SR_CTAID.X ;  /* 0x0000000000107919 */ /* 0x000e2e0000002500 */
[----:B------:R-:W1:Y:S01]  /*0020*/  LDC.64 R2, c[0x0][0x380] ;  /* 0x0000e000ff027b82 */ /* 0x000e620000000a00 */
[----:B------:R-:W2:Y:S01]  /*0030*/  LDCU.64 UR4, c[0x0][0x358] ;  /* 0x00006b00ff0477ac */ /* 0x000ea20008000a00 */
[----:B------:R-:W0:Y:S02]  /*0040*/  S2R R5, SR_TID.X ;  /* 0x0000000000057919 */ /* 0x000e240000002100 */
[----:B0-----:R-:W-:-:S04]  /*0050*/  LEA R16, R16, R5, 0x7 ;  /* 0x0000000510107211 */ /* 0x001fc800078e38ff */
[----:B------:R-:W0:Y:S01]  /*0060*/  LDC.64 R4, c[0x0][0x390] ;  /* 0x0000e400ff047b82 */ /* 0x000e220000000a00 */
[----:B-1----:R-:W-:-:S05]  /*0070*/  IMAD.WIDE.U32 R2, R16, 0x4, R2 ;  /* 0x0000000410027825 */ /* 0x002fca00078e0002 */
[----:B--2---:R-:W2:Y:S04]  /*0080*/  LDG.E.CONSTANT R21, desc[UR4][R2.64] ;  /* 0x0000000402157981 */ /* 0x004ea8000c1e9900 */
[----:B------:R-:W3:Y:S04]  /*0090*/  LDG.E.CONSTANT R20, desc[UR4][R2.64+0xc400] ;  /* 0x00c4000402147981 */ /* 0x000ee8000c1e9900 */
        /* <DEDUP_REMOVED lines=9> */
[----:B------:R-:W-:-:S03]  /*0130*/  IMAD.HI.U32 R0, R16, 0x5397829d, RZ ;  /* 0x5397829d10007827 */ /* 0x000fc600078e00ff */
[----:B------:R-:W5:Y:S02]  /*0140*/  LDG.E.CONSTANT R6, desc[UR4][R2.64+0x86c00] ;  /* 0x086c000402067981 */ /* 0x000f64000c1e9900 */
[----:B------:R-:W-:Y:S02]  /*0150*/  SHF.R.U32.HI R23, RZ, 0x4, R0 ;  /* 0x00000004ff177819 */ /* 0x000fe40000011600 */
[----:B------:R-:W5:Y:S04]  /*0160*/  LDG.E.CONSTANT R10, desc[UR4][R2.64+0x93000] ;  /* 0x09300004020a7981 */ /* 0x000f68000c1e9900 */
[----:B------:R-:W5:Y:S01]  /*0170*/  LDG.E.CONSTANT R9, desc[UR4][R2.64+0x9f400] ;  /* 0x09f4000402097981 */ /* 0x000f62000c1e9900 */
[----:B0-----:R-:W-:-:S03]  /*0180*/  IMAD.WIDE.U32 R4, R23, 0x4, R4 ;  /* 0x0000000417047825 */ /* 0x001fc600078e0004 */
[----:B------:R-:W5:Y:S04]  /*0190*/  LDG.E.CONSTANT R0, desc[UR4][R2.64+0xab800] ;  /* 0x0ab8000402007981 */ /* 0x000f68000c1e9900 */
[----:B------:R0:W5:Y:S04]  /*01a0*/  LDG.E.CONSTANT R14, desc[UR4][R2.64+0xb7c00] ;  /* 0x0b7c0004020e7981 */ /* 0x000168000c1e9900 */
[----:B------:R1:W5:Y:S01]  /*01b0*/  LDG.E.CONSTANT R4, desc[UR4][R4.64] ;  /* 0x0000000404047981 */ /* 0x000362000c1e9900 */
[----:B------:R-:W-:-:S05]  /*01c0*/  IMAD.HI.U32 R22, R16, -0x6db6db6d, RZ ;  /* 0x9249249310167827 */ /* 0x000fca00078e00ff */
[----:B------:R-:W-:-:S05]  /*01d0*/  SHF.R.U32.HI R23, RZ, 0x2, R22 ;  /* 0x00000002ff177819 */ /* 0x000fca0000011616 */
[----:B------:R-:W-:Y:S02]  /*01e0*/  IMAD R16, R23, 0x7, R16 ;  /* 0x0000000717107824 */ /* 0x000fe400078e0210 */
[----:B--2---:R-:W-:Y:S01]  /*01f0*/  FADD R21, RZ, R21 ;  /* 0x00000015ff157221 */ /* 0x004fe20000000000 */
[----:B---3--:R-:W-:-:S03]  /*0200*/  FADD R22, RZ, -R20 ;  /* 0x80000014ff167221 */ /* 0x008fc60000000000 */
[----:B------:R-:W-:Y:S01]  /*0210*/  FADD R20, R21, R20 ;  /* 0x0000001415147221 */ /* 0x000fe20000000000 */
[----:B----4-:R-:W-:Y:S01]  /*0220*/  FADD R24, RZ, -R18 ;  /* 0x80000012ff187221 */ /* 0x010fe20000000000 */
[----:B-----5:R-:W-:-:S03]  /*0230*/  FADD R21, RZ, R15 ;  /* 0x0000000fff157221 */ /* 0x020fc60000000000 */
[----:B0-----:R-:W-:Y:S01]  /*0240*/  FADD R3, -R15, R24 ;  /* 0x000000180f037221 */ /* 0x001fe20000000100 */
[----:B------:R-:W-:Y:S01]  /*0250*/  FADD R22, R19, R22 ;  /* 0x0000001613167221 */ /* 0x000fe20000000000 */
[----:B------:R-:W-:Y:S01]  /*0260*/  FADD R19, R20, R19 ;  /* 0x0000001314137221 */ /* 0x000fe20000000000 */
[C---:B------:R-:W-:Y:S01]  /*0270*/  FADD R20, -R12.reuse, R21 ;  /* 0x000000150c147221 */ /* 0x040fe20000000100 */
[----:B------:R-:W-:Y:S02]  /*0280*/  FADD R2, -R12, R3 ;  /* 0x000000030c027221 */ /* 0x000fe40000000100 */
[----:B------:R-:W-:Y:S01]  /*0290*/  FADD R18, R19, R18 ;  /* 0x0000001213127221 */ /* 0x000fe20000000000 */
[----:B------:R-:W-:Y:S01]  /*02a0*/  FADD R22, R22, R17 ;  /* 0x0000001116167221 */ /* 0x000fe20000000000 */
[----:B------:R-:W-:-:S03]  /*02b0*/  FADD R3, -R13, R20 ;  /* 0x000000140d037221 */ /* 0x000fc60000000100 */
[----:B-1----:R-:W-:Y:S01]  /*02c0*/  FADD R5, -R15, R22 ;  /* 0x000000160f057221 */ /* 0x002fe20000000100 */
[----:B------:R-:W-:Y:S01]  /*02d0*/  FADD R15, R18, R15 ;  /* 0x0000000f120f7221 */ /* 0x000fe20000000000 */
[----:B------:R-:W-:Y:S02]  /*02e0*/  FADD R17, R11, R2 ;  /* 0x000000020b117221 */ /* 0x000fe40000000000 */
[----:B------:R-:W-:Y:S01]  /*02f0*/  FADD R18, R12, R5 ;  /* 0x000000050c127221 */ /* 0x000fe20000000000 */
[----:B------:R-:W-:Y:S01]  /*0300*/  FADD R12, R15, R12 ;  /* 0x0000000c0f0c7221 */ /* 0x000fe20000000000 */
[C---:B------:R-:W-:Y:S01]  /*0310*/  FADD R22, -R8.reuse, R3 ;  /* 0x0000000308167221 */ /* 0x040fe20000000100 */
[----:B------:R-:W-:Y:S01]  /*0320*/  FADD R20, R8, R17 ;  /* 0x0000001108147221 */ /* 0x000fe20000000000 */
[----:B------:R-:W0:Y:S01]  /*0330*/  LDC.64 R2, c[0x0][0x388] ;  /* 0x0000e200ff027b82 */ /* 0x000e220000000a00 */
[----:B------:R-:W-:Y:S01]  /*0340*/  FADD R13, R18, R13 ;  /* 0x0000000d120d7221 */ /* 0x000fe20000000000 */
[C---:B------:R-:W-:Y:S01]  /*0350*/  FADD R17, R7.reuse, R22 ;  /* 0x0000001607117221 */ /* 0x040fe20000000000 */
[----:B------:R-:W-:Y:S01]  /*0360*/  FADD R5, R7, R20 ;  /* 0x0000001407057221 */ /* 0x000fe20000000000 */
[----:B------:R-:W-:Y:S01]  /*0370*/  FADD R11, R12, R11 ;  /* 0x0000000b0c0b7221 */ /* 0x000fe20000000000 */
[----:B------:R-:W-:Y:S01]  /*0380*/  FADD R12, -R8, R13 ;  /* 0x0000000d080c7221 */ /* 0x000fe20000000100 */
[----:B------:R-:W-:-:S02]  /*0390*/  FADD R18, R6, R17 ;  /* 0x0000001106127221 */ /* 0x000fc40000000000 */
[----:B------:R-:W-:Y:S01]  /*03a0*/  FADD R8, R11, R8 ;  /* 0x000000080b087221 */ /* 0x000fe20000000000 */
[----:B------:R-:W-:Y:S01]  /*03b0*/  SHF.L.U32 R11, R16, 0x1, RZ ;  /* 0x00000001100b7819 */ /* 0x000fe200000006ff */
[----:B------:R-:W-:Y:S01]  /*03c0*/  FADD R10, R5, R10 ;  /* 0x0000000a050a7221 */ /* 0x000fe20000000000 */
[----:B------:R-:W-:Y:S01]  /*03d0*/  FADD R5, R7, R12 ;  /* 0x0000000c07057221 */ /* 0x000fe20000000000 */
[----:B------:R-:W-:Y:S01]  /*03e0*/  FADD R7, R8, R7 ;  /* 0x0000000708077221 */ /* 0x000fe20000000000 */
[----:B------:R-:W-:Y:S01]  /*03f0*/  FADD R13, -R9, R18 ;  /* 0x00000012090d7221 */ /* 0x000fe20000000100 */
[----:B------:R-:W-:Y:S01]  /*0400*/  FADD R9, R10, R9 ;  /* 0x000000090a097221 */ /* 0x000fe20000000000 */
[----:B------:R-:W-:Y:S02]  /*0410*/  FADD R5, R5, R6 ;  /* 0x0000000605057221 */ /* 0x000fe40000000000 */
[----:B------:R-:W-:Y:S01]  /*0420*/  FADD R13, R0, R13 ;  /* 0x0000000d000d7221 */ /* 0x000fe20000000000 */
[----:B------:R-:W-:-:S03]  /*0430*/  FADD R9, R9, R0 ;  /* 0x0000000009097221 */ /* 0x000fc60000000000 */
[----:B------:R-:W-:Y:S01]  /*0440*/  FADD R13, R13, R14 ;  /* 0x0000000e0d0d7221 */ /* 0x000fe20000000000 */
[----:B0-----:R-:W-:-:S04]  /*0450*/  IMAD.WIDE.U32 R2, R11, 0x4, R2 ;  /* 0x000000040b027825 */ /* 0x001fc800078e0002 */
[--C-:B------:R-:W-:Y:S01]  /*0460*/  FADD R7, R7, R4.reuse ;  /* 0x0000000407077221 */ /* 0x100fe20000000000 */
[--C-:B------:R-:W-:Y:S01]  /*0470*/  FADD R5, R5, R4.reuse ;  /* 0x0000000405057221 */ /* 0x100fe20000000000 */
[--C-:B------:R-:W-:Y:S01]  /*0480*/  FADD R9, R9, R4.reuse ;  /* 0x0000000409097221 */ /* 0x100fe20000000000 */
[----:B------:R-:W-:Y:S02]  /*0490*/  FADD R13, R13, R4 ;  /* 0x000000040d0d7221 */ /* 0x000fe40000000000 */
[----:B------:R-:W-:Y:S02]  /*04a0*/  FMNMX R7, RZ, R7, !PT ;  /* 0x00000007ff077209 */ /* 0x000fe40007800000 */
[----:B------:R-:W-:Y:S02]  /*04b0*/  FMNMX R5, RZ, R5, !PT ;  /* 0x00000005ff057209 */ /* 0x000fe40007800000 */
[----:B------:R-:W-:Y:S01]  /*04c0*/  FMNMX R9, RZ, R9, !PT ;  /* 0x00000009ff097209 */ /* 0x000fe20007800000 */
[----:B------:R-:W-:Y:S01]  /*04d0*/  STG.E desc[UR4][R2.64], R7 ;  /* 0x0000000702007986 */ /* 0x000fe2000c101904 */
[----:B------:R-:W-:-:S03]  /*04e0*/  FMNMX R13, RZ, R13, !PT ;  /* 0x0000000dff0d7209 */ /* 0x000fc60007800000 */
[----:B------:R-:W-:Y:S04]  /*04f0*/  STG.E desc[UR4][R2.64+0x4], R5 ;  /* 0x0000040502007986 */ /* 0x000fe8000c101904 */
[----:B------:R-:W-:Y:S04]  /*0500*/  STG.E desc[UR4][R2.64+0x38], R9 ;  /* 0x0000380902007986 */ /* 0x000fe8000c101904 */
[----:B------:R-:W-:Y:S01]  /*0510*/  STG.E desc[UR4][R2.64+0x3c], R13 ;  /* 0x00003c0d02007986 */ /* 0x000fe2000c101904 */
[----:B------:R-:W-:Y:S05]  /*0520*/  EXIT ;  /* 0x000000000000794d */ /* 0x000fea0003800000 */
.L_x_21:
        /* <DEDUP_REMOVED lines=13> */
.L_x_207:


//--------------------- .text.fused_squeeze_nn_batch_flatten_kernel0 --------------------------
	.section	.text.fused_squeeze_nn_batch_flatten_kernel0,"ax",@progbits
	.align	128
        .global         fused_squeeze_nn_batch_flatten_kernel0
        .type           fused_squeeze_nn_batch_flatten_kernel0,@function
        .size           fused_squeeze_nn_batch_flatten_kernel0,(.L_x_208 - fused_squeeze_nn_batch_flatten_kernel0)
        .other          fused_squeeze_nn_batch_flatten_kernel0,@"STO_CUDA_ENTRY STV_DEFAULT"
fused_squeeze_nn_batch_flatten_kernel0:
.text.fused_squeeze_nn_batch_flatten_kernel0:
[----:B------:R-:W-:Y:S01]  /*0000*/  LDC R1, c[0x0][0x37c] ;  /* 0x0000df00ff017b82 */ /* 0x000fe20000000800 */
[----:B------:R-:W0:Y:S07]  /*0010*/  S2R R7, SR_TID.X ;  /* 0x0000000000077919 */ /* 0x000e2e0000002100 */
[----:B------:R-:W1:Y:S01]  /*0020*/  S2UR UR4, SR_CTAID.X ;  /* 0x00000000000479c3 */ /* 0x000e620000002500 */
[----:B------:R-:W2:Y:S07]  /*0030*/  LDCU.64 UR6, c[0x0][0x358] ;  /* 0x00006b00ff0677ac */ /* 0x000eae0008000a00 */
[----:B------:R-:W3:Y:S08]  /*0040*/  LDC.64 R2, c[0x0][0x388] ;  /* 0x0000e200ff027b82 */ /* 0x000ef00000000a00 */
[----:B------:R-:W4:Y:S01]  /*0050*/  LDC.64 R4, c[0x0][0x380] ;  /* 0x0000e000ff047b82 */ /* 0x000f220000000a00 */
[----:B-1----:R-:W-:-:S06]  /*0060*/  USHF.L.U32 UR4, UR4, 0xa, URZ ;  /* 0x0000000a04047899 */ /* 0x002fcc00080006ff */
[----:B0-----:R-:W-:-:S05]  /*0070*/  LOP3.LUT R7, R7, UR4, RZ, 0xfc, !PT ;  /* 0x0000000407077c12 */ /* 0x001fca000f8efcff */
[----:B---3--:R-:W-:-:S06]  /*0080*/  IMAD.WIDE.U32 R2, R7, 0x4, R2 ;  /* 0x0000000407027825 */ /* 0x008fcc00078e0002 */
[----:B--2---:R-:W2:Y:S01]  /*0090*/  LDG.E.CONSTANT R3, desc[UR6][R2.64] ;  /* 0x0000000602037981 */ /* 0x004ea2000c1e9900 */
[----:B----4-:R-:W-:-:S05]  /*00a0*/  IMAD.WIDE.U32 R4, R7, 0x4, R4 ;  /* 0x0000000407047825 */ /* 0x010fca00078e0004 */
[----:B--2---:R-:W-:Y:S01]  /*00b0*/  STG.E desc[UR6][R4.64], R3 ;  /* 0x0000000304007986 */ /* 0x004fe2000c101906 */
[----:B------:R-:W-:Y:S05]  /*00c0*/  EXIT ;  /* 0x000000000000794d */ /* 0x000fea0003800000 */
.L_x_22:
        /* <DEDUP_REMOVED lines=11> */
.L_x_208:


//--------------------- .text.fused_nn_conv2d_add_nn_relu_8_kernel0 --------------------------
	.section	.text.fused_nn_conv2d_add_nn_relu_8_kernel0,"ax",@progbits
	.align	128
        .global         fused_nn_conv2d_add_nn_relu_8_kernel0
        .type           fused_nn_conv2d_add_nn_relu_8_kernel0,@function
        .size           fused_nn_conv2d_add_nn_relu_8_kernel0,(.L_x_209 - fused_nn_conv2d_add_nn_relu_8_kernel0)
        .other          fused_nn_conv2d_add_nn_relu_8_kernel0,@"STO_CUDA_ENTRY STV_DEFAULT"
fused_nn_conv2d_add_nn_relu_8_kernel0:
.text.fused_nn_conv2d_add_nn_relu_8_kernel0:
        /* <DEDUP_REMOVED lines=16> */
[----:B------:R-:W-:-:S02]  /*0100*/  CS2R R20, SRZ ;  /* 0x0000000000147805 */ /* 0x000fc4000001ff00 */
[----:B------:R-:W-:Y:S01]  /*0110*/  MOV R31, RZ ;  /* 0x000000ff001f7202 */ /* 0x000fe20000000f00 */
[----:B------:R-:W3:Y:S01]  /*0120*/  LDCU.64 UR8, c[0x0][0x358] ;  /* 0x00006b00ff0877ac */ /* 0x000ee20008000a00 */
[----:B------:R-:W-:Y:S02]  /*0130*/  MOV R55, RZ ;  /* 0x000000ff00377202 */ /* 0x000fe40000000f00 */
[----:B------:R-:W-:Y:S01]  /*0140*/  MOV R59, RZ ;  /* 0x000000ff003b7202 */ /* 0x000fe20000000f00 */
[----:B------:R-:W4:Y:S01]  /*0150*/  LDCU.64 UR10, c[0x0][0x380] ;  /* 0x00007000ff0a77ac */ /* 0x000f220008000a00 */
[----:B-1----:R-:W-:Y:S02]  /*0160*/  ULEA UR5, UR6, UR5, 0x18 ;  /* 0x0000000506057291 */ /* 0x002fe4000f8ec0ff */
[----:B------:R-:W-:Y:S01]  /*0170*/  ULEA UR4, UR6, UR4, 0x18 ;  /* 0x0000000406047291 */ /* 0x000fe2000f8ec0ff */
[C---:B0-----:R-:W-:Y:S02]  /*0180*/  SHF.L.U32 R0, R9.reuse, 0x2, RZ ;  /* 0x0000000209007819 */ /* 0x041fe400000006ff */
[----:B------:R-:W-:-:S02]  /*0190*/  SHF.L.U32 R2, R9, 0x1, RZ ;  /* 0x0000000109027819 */ /* 0x000fc400000006ff */
[C---:B------:R-:W-:Y:S01]  /*01a0*/  LOP3.LUT R3, R0.reuse, 0xffff, RZ, 0xc0, !PT ;  /* 0x0000ffff00037812 */ /* 0x040fe200078ec0ff */
[C---:B--2---:R-:W-:Y:S01]  /*01b0*/  IMAD R38, R7.reuse, 0x70, R0 ;  /* 0x0000007007267824 */ /* 0x044fe200078e0200 */
[----:B------:R-:W-:Y:S02]  /*01c0*/  SHF.R.U32.HI R4, RZ, 0x3, R2 ;  /* 0x00000003ff047819 */ /* 0x000fe40000011602 */
[----:B------:R-:W-:Y:S01]  /*01d0*/  LEA R37, R7, R2, 0x5 ;  /* 0x0000000207257211 */ /* 0x000fe200078e28ff */
[----:B------:R-:W-:Y:S01]  /*01e0*/  IMAD R3, R3, 0x925, RZ ;  /* 0x0000092503037824 */ /* 0x000fe200078e02ff */
[----:B------:R-:W-:Y:S02]  /*01f0*/  LEA R4, R7, R4, 0x2 ;  /* 0x0000000407047211 */ /* 0x000fe400078e10ff */
[----:B------:R-:W-:Y:S02]  /*0200*/  ISETP.GT.U32.AND P1, PT, R37, 0xfe, PT ;  /* 0x000000fe2500780c */ /* 0x000fe40003f24070 */
[----:B------:R-:W-:-:S02]  /*0210*/  PRMT R5, R0, 0x9910, RZ ;  /* 0x0000991000057816 */ /* 0x000fc400000000ff */
[----:B------:R-:W-:Y:S02]  /*0220*/  ISETP.GT.U32.OR P1, PT, R4, 0x1f, P1 ;  /* 0x0000001f0400780c */ /* 0x000fe40000f24470 */
[----:B------:R-:W-:Y:S02]  /*0230*/  SHF.R.U32.HI R4, RZ, 0x10, R3 ;  /* 0x00000010ff047819 */ /* 0x000fe40000011603 */
[----:B------:R-:W-:Y:S02]  /*0240*/  SHF.R.U32.HI R6, RZ, 0x2, R9 ;  /* 0x00000002ff067819 */ /* 0x000fe40000011609 */
[----:B------:R-:W-:Y:S02]  /*0250*/  PRMT R8, R4, 0x9910, RZ ;  /* 0x0000991004087816 */ /* 0x000fe400000000ff */
[----:B------:R-:W-:Y:S02]  /*0260*/  MOV R4, R5 ;  /* 0x0000000500047202 */ /* 0x000fe40000000f00 */
[----:B------:R-:W-:-:S02]  /*0270*/  MOV R5, R8 ;  /* 0x0000000800057202 */ /* 0x000fc40000000f00 */
[----:B------:R-:W-:Y:S02]  /*0280*/  LEA R6, R7, R6, 0x2 ;  /* 0x0000000607067211 */ /* 0x000fe400078e10ff */
[----:B------:R-:W-:Y:S01]  /*0290*/  ISETP.GT.U32.AND P0, PT, R37, 0xff, PT ;  /* 0x000000ff2500780c */ /* 0x000fe20003f04070 */
[----:B------:R-:W-:Y:S01]  /*02a0*/  IMAD R44, R5, 0x1c, R4 ;  /* 0x0000001c052c7824 */ /* 0x000fe200078e0204 */
[C---:B------:R-:W-:Y:S01]  /*02b0*/  SHF.L.U32 R3, R9.reuse, 0x6, RZ ;  /* 0x0000000609037819 */ /* 0x040fe200000006ff */
[----:B------:R-:W0:Y:S01]  /*02c0*/  S2R R4, SR_CTAID.Y ;  /* 0x0000000000047919 */ /* 0x000e220000002600 */
[----:B------:R-:W-:Y:S02]  /*02d0*/  ISETP.GT.U32.OR P0, PT, R6, 0x1f, P0 ;  /* 0x0000001f0600780c */ /* 0x000fe40000704470 */
[C---:B------:R-:W-:Y:S01]  /*02e0*/  ISETP.GT.U32.OR P1, PT, R9.reuse, 0xf, P1 ;  /* 0x0000000f0900780c */ /* 0x040fe20000f24470 */
[----:B------:R-:W1:Y:S01]  /*02f0*/  S2R R5, SR_CTAID.X ;  /* 0x0000000000057919 */ /* 0x000e620000002500 */
[----:B------:R-:W-:-:S02]  /*0300*/  ISETP.GT.U32.OR P0, PT, R9, 0xf, P0 ;  /* 0x0000000f0900780c */ /* 0x000fc40000704470 */
[C---:B------:R-:W-:Y:S02]  /*0310*/  IADD3 R9, PT, PT, R0.reuse, 0x2, RZ ;  /* 0x0000000200097810 */ /* 0x040fe40007ffe0ff */
[C---:B------:R-:W-:Y:S02]  /*0320*/  IADD3 R10, PT, PT, R0.reuse, 0x3, RZ ;  /* 0x00000003000a7810 */ /* 0x040fe40007ffe0ff */
[----:B------:R-:W-:Y:S02]  /*0330*/  LOP3.LUT R9, R9, 0xffff, RZ, 0xc0, !PT ;  /* 0x0000ffff09097812 */ /* 0x000fe400078ec0ff */
[----:B------:R-:W-:Y:S02]  /*0340*/  IADD3 R8, PT, PT, R0, 0x1, RZ ;  /* 0x0000000100087810 */ /* 0x000fe40007ffe0ff */
[----:B------:R-:W-:Y:S01]  /*0350*/  LOP3.LUT R10, R10, 0xffff, RZ, 0xc0, !PT ;  /* 0x0000ffff0a0a7812 */ /* 0x000fe200078ec0ff */
[----:B------:R-:W-:Y:S01]  /*0360*/  IMAD R9, R9, 0x925, RZ ;  /* 0x0000092509097824 */ /* 0x000fe200078e02ff */
[----:B------:R-:W-:-:S02]  /*0370*/  LOP3.LUT R8, R8, 0xffff, RZ, 0xc0, !PT ;  /* 0x0000ffff08087812 */ /* 0x000fc400078ec0ff */
[----:B------:R-:W-:Y:S01]  /*0380*/  LOP3.LUT R3, R3, 0x300, RZ, 0xc0, !PT ;  /* 0x0000030003037812 */ /* 0x000fe200078ec0ff */
[----:B------:R-:W-:Y:S01]  /*0390*/  IMAD R10, R10, 0x925, RZ ;  /* 0x000009250a0a7824 */ /* 0x000fe200078e02ff */
[----:B------:R-:W-:Y:S01]  /*03a0*/  SHF.R.U32.HI R9, RZ, 0x10, R9 ;  /* 0x00000010ff097819 */ /* 0x000fe20000011609 */
[----:B------:R-:W-:Y:S01]  /*03b0*/  IMAD R8, R8, 0x925, RZ ;  /* 0x0000092508087824 */ /* 0x000fe200078e02ff */
[----:B------:R-:W-:Y:S02]  /*03c0*/  IADD3 R6, PT, PT, R2, 0x1, RZ ;  /* 0x0000000102067810 */ /* 0x000fe40007ffe0ff */
[----:B------:R-:W-:Y:S02]  /*03d0*/  SHF.R.U32.HI R10, RZ, 0x10, R10 ;  /* 0x00000010ff0a7819 */ /* 0x000fe4000001160a */
[----:B------:R-:W-:Y:S01]  /*03e0*/  PRMT R11, R9, 0x9910, RZ ;  /* 0x00009910090b7816 */ /* 0x000fe200000000ff */
[----:B------:R-:W-:Y:S01]  /*03f0*/  IMAD R9, R7, 0xc40, RZ ;  /* 0x00000c4007097824 */ /* 0x000fe200078e02ff */
[----:B------:R-:W-:-:S02]  /*0400*/  LOP3.LUT R2, R3, 0x6, R2, 0xf8, !PT ;  /* 0x0000000603027812 */ /* 0x000fc400078ef802 */
[----:B------:R-:W-:Y:S02]  /*0410*/  SHF.R.U32.HI R8, RZ, 0x10, R8 ;  /* 0x00000010ff087819 */ /* 0x000fe40000011608 */
[----:B------:R-:W-:Y:S02]  /*0420*/  PRMT R12, R10, 0x9910, RZ ;  /* 0x000099100a0c7816 */ /* 0x000fe400000000ff */
[----:B------:R-:W-:Y:S02]  /*0430*/  LOP3.LUT R3, R3, 0x7, R6, 0xf8, !PT ;  /* 0x0000000703037812 */ /* 0x000fe400078ef806 */
[----:B------:R-:W2:Y:S01]  /*0440*/  S2R R6, SR_CTAID.Z ;  /* 0x0000000000067919 */ /* 0x000ea20000002700 */
[----:B------:R-:W-:Y:S02]  /*0450*/  MOV R10, R11 ;  /* 0x0000000b000a7202 */ /* 0x000fe40000000f00 */
[----:B------:R-:W-:Y:S02]  /*0460*/  PRMT R8, R8, 0x9910, RZ ;  /* 0x0000991008087816 */ /* 0x000fe400000000ff */
[----:B------:R-:W-:Y:S01]  /*0470*/  MOV R11, R12 ;  /* 0x0000000c000b7202 */ /* 0x000fe20000000f00 */
[----:B0-----:R-:W-:Y:S01]  /*0480*/  IMAD R12, R4, 0xe0, R9 ;  /* 0x000000e0040c7824 */ /* 0x001fe200078e0209 */
[----:B------:R-:W-:Y:S01]  /*0490*/  LEA R42, R7, UR5, 0x5 ;  /* 0x00000005072a7c11 */ /* 0x000fe2000f8e28ff */
[----:B------:R-:W-:Y:S01]  /*04a0*/  IMAD R9, R10, 0x1c, RZ ;  /* 0x0000001c0a097824 */ /* 0x000fe200078e02ff */
[----:B------:R-:W-:Y:S01]  /*04b0*/  LEA R37, R37, UR5, 0x2 ;  /* 0x0000000525257c11 */ /* 0x000fe2000f8e10ff */
[----:B------:R-:W-:Y:S01]  /*04c0*/  IMAD R8, R8, 0x1c, RZ ;  /* 0x0000001c08087824 */ /* 0x000fe200078e02ff */
[----:B------:R-:W-:Y:S01]  /*04d0*/  LEA R38, R38, UR4, 0x2 ;  /* 0x0000000426267c11 */ /* 0x000fe2000f8e10ff */
[----:B------:R-:W-:Y:S01]  /*04e0*/  IMAD R10, R11, 0x1c, RZ ;  /* 0x0000001c0b0a7824 */ /* 0x000fe200078e02ff */
[----:B------:R-:W-:Y:S01]  /*04f0*/  LOP3.LUT R9, R9, 0xffff, RZ, 0xc0, !PT ;  /* 0x0000ffff09097812 */ /* 0x000fe200078ec0ff */
[----:B-1----:R-:W-:Y:S01]  /*0500*/  IMAD R43, R5, 0x1c, R12 ;  /* 0x0000001c052b7824 */ /* 0x002fe200078e020c */
[----:B------:R-:W-:-:S02]  /*0510*/  LOP3.LUT R39, R8, 0xffff, RZ, 0xc0, !PT ;  /* 0x0000ffff08277812 */ /* 0x000fc400078ec0ff */
[----:B------:R-:W-:Y:S02]  /*0520*/  LOP3.LUT R41, R10, 0xffff, RZ, 0xc0, !PT ;  /* 0x0000ffff0a297812 */ /* 0x000fe400078ec0ff */
[C---:B------:R-:W-:Y:S02]  /*0530*/  IADD3 R39, P2, PT, R0.reuse, R39, RZ ;  /* 0x0000002700277210 */ /* 0x040fe40007f5e0ff */
[C---:B------:R-:W-:Y:S02]  /*0540*/  IADD3 R40, P3, PT, R0.reuse, R9, RZ ;  /* 0x0000000900287210 */ /* 0x040fe40007f7e0ff */
[----:B------:R-:W-:Y:S02]  /*0550*/  IADD3 R41, P4, PT, R0, R41, RZ ;  /* 0x0000002900297210 */ /* 0x000fe40007f9e0ff */
[----:B------:R-:W-:Y:S02]  /*0560*/  LOP3.LUT R44, R44, 0xffff, RZ, 0xc0, !PT ;  /* 0x0000ffff2c2c7812 */ /* 0x000fe400078ec0ff */
[----:B------:R-:W-:-:S02]  /*0570*/  IADD3.X R45, PT, PT, RZ, RZ, RZ, P2, !PT ;  /* 0x000000ffff2d7210 */ /* 0x000fc400017fe4ff */
[----:B------:R-:W-:Y:S02]  /*0580*/  IADD3.X R46, PT, PT, RZ, RZ, RZ, P3, !PT ;  /* 0x000000ffff2e7210 */ /* 0x000fe40001ffe4ff */
[----:B---34-:R-:W-:-:S07]  /*0590*/  IADD3.X R7, PT, PT, RZ, RZ, RZ, P4, !PT ;  /* 0x000000ffff077210 */ /* 0x018fce00027fe4ff */
.L_x_23:
[----:B------:R-:W2:Y:S01]  /*05a0*/  S2R R11, SR_TID.Z ;  /* 0x00000000000b7919 */ /* 0x000ea20000002300 */
[----:B------:R-:W-:Y:S01]  /*05b0*/  IMAD R8, R36, 0x6200, R43 ;  /* 0x0000620024087824 */ /* 0x000fe200078e022b */
[----:B------:R-:W0:Y:S08]  /*05c0*/  LDC.64 R32, c[0x0][0x380] ;  /* 0x0000e000ff207b82 */ /* 0x000e300000000a00 */
[----:B------:R-:W-:Y:S01]  /*05d0*/  BAR.SYNC.DEFER_BLOCKING 0x0 ;  /* 0x0000000000007b1d */ /* 0x000fe20000010000 */
[----:B------:R-:W-:-:S02]  /*05e0*/  IADD3 R9, P2, PT, R8, R39, RZ ;  /* 0x0000002708097210 */ /* 0x000fc40007f5e0ff */
[----:B------:R-:W-:-:S05]  /*05f0*/  IADD3 R17, PT, PT, R44, R8, RZ ;  /* 0x000000082c117210 */ /* 0x000fca0007ffe0ff */
[----:B------:R-:W1:Y:S01]  /*0600*/  @!P0 LDC.64 R14, c[0x0][0x388] ;  /* 0x0000e200ff0e8b82 */ /* 0x000e620000000a00 */
[----:B------:R-:W-:Y:S02]  /*0610*/  IADD3.X R12, PT, PT, RZ, R45, RZ, P2, !PT ;  /* 0x0000002dff0c7210 */ /* 0x000fe400017fe4ff */
[----:B------:R-:W-:-:S05]  /*0620*/  LEA R10, P2, R9, UR10, 0x2 ;  /* 0x0000000a090a7c11 */ /* 0x000fca000f8410ff */
[----:B------:R-:W3:Y:S01]  /*0630*/  @!P1 LDC.64 R22, c[0x0][0x388] ;  /* 0x0000e200ff169b82 */ /* 0x000ee20000000a00 */
[----:B0-----:R-:W-:Y:S01]  /*0640*/  IMAD.WIDE.U32 R32, R17, 0x4, R32 ;  /* 0x0000000411207825 */ /* 0x001fe200078e0020 */
[----:B--2---:R-:W-:Y:S02]  /*0650*/  LEA R13, R6, R11, 0x3 ;  /* 0x0000000b060d7211 */ /* 0x004fe400078e18ff */
[----:B------:R-:W-:Y:S02]  /*0660*/  LEA.HI.X R11, R9, UR11, R12, 0x2, P2 ;  /* 0x0000000b090b7c11 */ /* 0x000fe400090f140c */
[----:B------:R-:W-:Y:S02]  /*0670*/  LEA R9, R13, R36, 0x7 ;  /* 0x000000240d097211 */ /* 0x000fe400078e38ff */
[C---:B------:R-:W-:Y:S01]  /*0680*/  IADD3 R18, P2, PT, R8.reuse, R40, RZ ;  /* 0x0000002808127210 */ /* 0x040fe20007f5e0ff */
[----:B------:R-:W2:Y:S01]  /*0690*/  LDG.E.CONSTANT R17, desc[UR8][R10.64+0x4] ;  /* 0x000004080a117981 */ /* 0x000ea2000c1e9900 */
[----:B------:R-:W-:-:S02]  /*06a0*/  IADD3 R13, P3, PT, R8, R41, RZ ;  /* 0x00000029080d7210 */ /* 0x000fc40007f7e0ff */
[----:B------:R-:W-:Y:S02]  /*06b0*/  SHF.L.U32 R9, R9, 0x3, RZ ;  /* 0x0000000309097819 */ /* 0x000fe400000006ff */
[----:B------:R-:W-:Y:S02]  /*06c0*/  IADD3.X R28, PT, PT, RZ, R46, RZ, P2, !PT ;  /* 0x0000002eff1c7210 */ /* 0x000fe400017fe4ff */
[----:B------:R-:W-:Y:S02]  /*06d0*/  IADD3.X R16, PT, PT, RZ, R7, RZ, P3, !PT ;  /* 0x00000007ff107210 */ /* 0x000fe40001ffe4ff */
[----:B------:R-:W-:Y:S02]  /*06e0*/  LEA R8, P2, R18, UR10, 0x2 ;  /* 0x0000000a12087c11 */ /* 0x000fe4000f8410ff */
[----:B------:R-:W-:Y:S02]  /*06f0*/  LEA R12, P3, R13, UR10, 0x2 ;  /* 0x0000000a0d0c7c11 */ /* 0x000fe4000f8610ff */
[----:B------:R-:W-:-:S02]  /*0700*/  @!P0 IADD3 R19, PT, PT, R2, R9, RZ ;  /* 0x0000000902138210 */ /* 0x000fc40007ffe0ff */
[----:B------:R-:W-:Y:S02]  /*0710*/  @!P1 IADD3 R35, PT, PT, R3, R9, RZ ;  /* 0x0000000903239210 */ /* 0x000fe40007ffe0ff */
[----:B------:R-:W-:Y:S01]  /*0720*/  LEA.HI.X R9, R18, UR11, R28, 0x2, P2 ;  /* 0x0000000b12097c11 */ /* 0x000fe200090f141c */
[----:B-1----:R-:W-:Y:S01]  /*0730*/  @!P0 IMAD.WIDE.U32 R14, R19, 0x4, R14 ;  /* 0x00000004130e8825 */ /* 0x002fe200078e000e */
[----:B------:R-:W-:Y:S02]  /*0740*/  LEA.HI.X R13, R13, UR11, R16, 0x2, P3 ;  /* 0x0000000b0d0d7c11 */ /* 0x000fe400098f1410 */
[----:B------:R-:W2:Y:S01]  /*0750*/  LDG.E.CONSTANT R16, desc[UR8][R32.64] ;  /* 0x0000000820107981 */ /* 0x000ea2000c1e9900 */
[----:B---3--:R-:W-:-:S03]  /*0760*/  @!P1 IMAD.WIDE.U32 R22, R35, 0x4, R22 ;  /* 0x0000000423169825 */ /* 0x008fc600078e0016 */
[----:B------:R-:W2:Y:S04]  /*0770*/  LDG.E.CONSTANT R18, desc[UR8][R8.64+0x8] ;  /* 0x0000080808127981 */ /* 0x000ea8000c1e9900 */
[----:B------:R-:W2:Y:S04]  /*0780*/  LDG.E.CONSTANT R19, desc[UR8][R12.64+0xc] ;  /* 0x00000c080c137981 */ /* 0x000ea8000c1e9900 */
[----:B------:R-:W3:Y:S04]  /*0790*/  @!P0 LDG.E.CONSTANT R52, desc[UR8][R14.64] ;  /* 0x000000080e348981 */ /* 0x000ee8000c1e9900 */
[----:B------:R-:W4:Y:S01]  /*07a0*/  @!P1 LDG.E.CONSTANT R54, desc[UR8][R22.64] ;  /* 0x0000000816369981 */ /* 0x000f22000c1e9900 */
[----:B------:R-:W-:-:S04]  /*07b0*/  IADD3 R36, PT, PT, R36, 0x1, RZ ;  /* 0x0000000124247810 */ /* 0x000fc80007ffe0ff */
[----:B------:R-:W-:Y:S01]  /*07c0*/  ISETP.NE.AND P2, PT, R36, 0x20, PT ;  /* 0x000000202400780c */ /* 0x000fe20003f45270 */
[----:B--2---:R-:W-:Y:S04]  /*07d0*/  STS.128 [R38], R16 ;  /* 0x0000001026007388 */ /* 0x004fe80000000c00 */
[----:B---3--:R-:W-:Y:S04]  /*07e0*/  @!P0 STS [R37], R52 ;  /* 0x0000003425008388 */ /* 0x008fe80000000800 */
[----:B----4-:R-:W-:Y:S01]  /*07f0*/  @!P1 STS [R37+0x4], R54 ;  /* 0x0000043625009388 */ /* 0x010fe20000000800 */
[----:B------:R-:W-:Y:S06]  /*0800*/  BAR.SYNC.DEFER_BLOCKING 0x0 ;  /* 0x0000000000007b1d */ /* 0x000fec0000010000 */
[----:B------:R-:W-:Y:S04]  /*0810*/  LDS R30, [R0+UR4] ;  /* 0x00000004001e7984 */ /* 0x000fe80008000800 */
[----:B------:R-:W0:Y:S04]  /*0820*/  LDS.128 R8, [R42+0x200] ;  /* 0x000200002a087984 */ /* 0x000e280000000c00 */
[----:B------:R-:W1:Y:S04]  /*0830*/  LDS R28, [R0+UR4+0xe0] ;  /* 0x0000e004001c7984 */ /* 0x000e680008000800 */
[----:B------:R-:W2:Y:S04]  /*0840*/  LDS R48, [R0+UR4+0x70] ;  /* 0x0000700400307984 */ /* 0x000ea80008000800 */
[----:B------:R-:W3:Y:S04]  /*0850*/  LDS R50, [R0+UR4+0x150] ;  /* 0x0001500400327984 */ /* 0x000ee80008000800 */
[----:B------:R-:W4:Y:S04]  /*0860*/  LDS.128 R32, [R42] ;  /* 0x000000002a207984 */ /* 0x000f280000000c00 */
[----:B------:R-:W5:Y:S04]  /*0870*/  LDS.128 R12, [R42+0x100] ;  /* 0x000100002a0c7984 */ /* 0x000f680000000c00 */
[----:B------:R-:W5:Y:S04]  /*0880*/  LDS.128 R16, [R42+0x300] ;  /* 0x000300002a107984 */ /* 0x000f680000000c00 */
[----:B------:R-:W5:Y:S01]  /*0890*/  LDS R52, [R0+UR4+0x1c0] ;  /* 0x0001c00400347984 */ /* 0x000f620008000800 */
[----:B0-----:R-:W-:-:S03]  /*08a0*/  FFMA R22, R8, R30, R21 ;  /* 0x0000001e08167223 */ /* 0x001fc60000000015 */
[----:B------:R-:W0:Y:S01]  /*08b0*/  LDS R21, [R0+UR4+0x230] ;  /* 0x0002300400157984 */ /* 0x000e220008000800 */
[----:B-1----:R-:W-:-:S03]  /*08c0*/  FFMA R54, R8, R28, R29 ;  /* 0x0000001c08367223 */ /* 0x002fc6000000001d */
[----:B------:R-:W-:Y:S01]  /*08d0*/  LDS R29, [R0+UR4+0x460] ;  /* 0x00046004001d7984 */ /* 0x000fe20008000800 */
[----:B--2---:R-:W-:-:S03]  /*08e0*/  FFMA R56, R8, R48, R25 ;  /* 0x0000003008387223 */ /* 0x004fc60000000019 */
[----:B------:R-:W-:Y:S01]  /*08f0*/  LDS R25, [R0+UR4+0x310] ;  /* 0x0003100400197984 */ /* 0x000fe20008000800 */
[----:B---3--:R-:W-:-:S03]  /*0900*/  FFMA R24, R8, R50, R24 ;  /* 0x0000003208187223 */ /* 0x008fc60000000018 */
[----:B------:R-:W1:Y:S01]  /*0910*/  LDS R8, [R0+UR4+0x2a0] ;  /* 0x0002a00400087984 */ /* 0x000e620008000800 */
[C---:B----4-:R-:W-:Y:S01]  /*0920*/  FFMA R23, R32.reuse, R30, R20 ;  /* 0x0000001e20177223 */ /* 0x050fe20000000014 */
[C---:B------:R-:W-:Y:S01]  /*0930*/  FFMA R59, R32.reuse, R28, R59 ;  /* 0x0000001c203b7223 */ /* 0x040fe2000000003b */
[C---:B------:R-:W-:Y:S01]  /*0940*/  FFMA R20, R32.reuse, R48, R61 ;  /* 0x0000003020147223 */ /* 0x040fe2000000003d */
[----:B------:R-:W-:Y:S01]  /*0950*/  FFMA R32, R32, R50, R27 ;  /* 0x0000003220207223 */ /* 0x000fe2000000001b */
[C---:B-----5:R-:W-:Y:S01]  /*0960*/  FFMA R58, R12.reuse, R30, R57 ;  /* 0x0000001e0c3a7223 */ /* 0x060fe20000000039 */
[----:B------:R-:W2:Y:S01]  /*0970*/  LDS R27, [R0+UR4+0x380] ;  /* 0x00038004001b7984 */ /* 0x000ea20008000800 */
[C---:B------:R-:W-:Y:S01]  /*0980*/  FFMA R60, R12.reuse, R28, R53 ;  /* 0x0000001c0c3c7223 */ /* 0x040fe20000000035 */
[----:B------:R-:W-:Y:S01]  /*0990*/  FFMA R55, R12, R48, R55 ;  /* 0x000000300c377223 */ /* 0x000fe20000000037 */
[----:B------:R-:W-:Y:S01]  /*09a0*/  FFMA R30, R16, R30, R47 ;  /* 0x0000001e101e7223 */ /* 0x000fe2000000002f */
[----:B------:R-:W-:Y:S01]  /*09b0*/  FFMA R12, R12, R50, R31 ;  /* 0x000000320c0c7223 */ /* 0x000fe2000000001f */
[----:B------:R-:W3:Y:S01]  /*09c0*/  LDS R47, [R0+UR4+0x3f0] ;  /* 0x0003f004002f7984 */ /* 0x000ee20008000800 */
[C---:B------:R-:W-:Y:S01]  /*09d0*/  FFMA R28, R16.reuse, R28, R51 ;  /* 0x0000001c101c7223 */ /* 0x040fe20000000033 */
[C---:B------:R-:W-:Y:S01]  /*09e0*/  FFMA R48, R16.reuse, R48, R49 ;  /* 0x0000003010307223 */ /* 0x040fe20000000031 */
[----:B------:R-:W-:Y:S01]  /*09f0*/  FFMA R50, R16, R50, R26 ;  /* 0x0000003210327223 */ /* 0x000fe2000000001a */
[----:B------:R-:W4:Y:S01]  /*0a00*/  LDS R31, [R0+UR4+0x4d0] ;  /* 0x0004d004001f7984 */ /* 0x000f220008000800 */
[----:B------:R-:W-:-:S03]  /*0a10*/  FFMA R51, R52, R9, R22 ;  /* 0x0000000934337223 */ /* 0x000fc60000000016 */
[----:B------:R-:W5:Y:S01]  /*0a20*/  LDS R16, [R0+UR4+0x540] ;  /* 0x0005400400107984 */ /* 0x000f620008000800 */
[----:B------:R-:W-:-:S03]  /*0a30*/  FFMA R49, R52, R13, R58 ;  /* 0x0000000d34317223 */ /* 0x000fc6000000003a */
[----:B------:R-:W5:Y:S01]  /*0a40*/  LDS R26, [R0+UR4+0x620] ;  /* 0x00062004001a7984 */ /* 0x000f620008000800 */
[----:B0-----:R-:W-:Y:S01]  /*0a50*/  FFMA R55, R21, R13, R55 ;  /* 0x0000000d15377223 */ /* 0x001fe20000000037 */
[C---:B-1----:R-:W-:Y:S01]  /*0a60*/  FFMA R22, R8.reuse, R33, R59 ;  /* 0x0000002108167223 */ /* 0x042fe2000000003b */
[C---:B------:R-:W-:Y:S01]  /*0a70*/  FFMA R57, R8.reuse, R13, R60 ;  /* 0x0000000d08397223 */ /* 0x040fe2000000003c */
[C---:B------:R-:W-:Y:S01]  /*0a80*/  FFMA R59, R8.reuse, R9, R54 ;  /* 0x00000009083b7223 */ /* 0x040fe20000000036 */
[----:B------:R-:W-:Y:S01]  /*0a90*/  FFMA R61, R8, R17, R28 ;  /* 0x00000011083d7223 */ /* 0x000fe2000000001c */
[----:B------:R-:W-:Y:S01]  /*0aa0*/  FFMA R13, R25, R13, R12 ;  /* 0x0000000d190d7223 */ /* 0x000fe2000000000c */
[----:B------:R-:W0:Y:S04]  /*0ab0*/  LDS R8, [R0+UR4+0x5b0] ;  /* 0x0005b00400087984 */ /* 0x000e280008000800 */
[----:B------:R-:W1:Y:S01]  /*0ac0*/  LDS R12, [R0+UR4+0x690] ;  /* 0x00069004000c7984 */ /* 0x000e620008000800 */
[C---:B------:R-:W-:Y:S01]  /*0ad0*/  FFMA R53, R52.reuse, R17, R30 ;  /* 0x0000001134357223 */ /* 0x040fe2000000001e */
[C---:B------:R-:W-:Y:S01]  /*0ae0*/  FFMA R20, R21.reuse, R33, R20 ;  /* 0x0000002115147223 */ /* 0x040fe20000000014 */
[C---:B------:R-:W-:Y:S01]  /*0af0*/  FFMA R56, R21.reuse, R9, R56 ;  /* 0x0000000915387223 */ /* 0x040fe20000000038 */
[----:B------:R-:W-:Y:S01]  /*0b00*/  FFMA R23, R52, R33, R23 ;  /* 0x0000002134177223 */ /* 0x000fe20000000017 */
[----:B------:R-:W-:Y:S01]  /*0b10*/  FFMA R21, R21, R17, R48 ;  /* 0x0000001115157223 */ /* 0x000fe20000000030 */
[C---:B------:R-:W-:Y:S01]  /*0b20*/  FFMA R32, R25.reuse, R33, R32 ;  /* 0x0000002119207223 */ /* 0x040fe20000000020 */
[----:B------:R-:W-:Y:S01]  /*0b30*/  FFMA R33, R25, R9, R24 ;  /* 0x0000000919217223 */ /* 0x000fe20000000018 */
[C---:B--2---:R-:W-:Y:S01]  /*0b40*/  FFMA R28, R27.reuse, R10, R51 ;  /* 0x0000000a1b1c7223 */ /* 0x044fe20000000033 */
[----:B------:R-:W-:Y:S01]  /*0b50*/  FFMA R30, R27, R18, R53 ;  /* 0x000000121b1e7223 */ /* 0x000fe20000000035 */
[----:B------:R-:W-:Y:S01]  /*0b60*/  FFMA R25, R25, R17, R50 ;  /* 0x0000001119197223 */ /* 0x000fe20000000032 */
[-C--:B------:R-:W-:Y:S01]  /*0b70*/  FFMA R24, R27, R14.reuse, R49 ;  /* 0x0000000e1b187223 */ /* 0x080fe20000000031 */
[-C--:B------:R-:W-:Y:S01]  /*0b80*/  FFMA R48, R29, R14.reuse, R57 ;  /* 0x0000000e1d307223 */ /* 0x080fe20000000039 */
[----:B---3--:R-:W-:Y:S01]  /*0b90*/  FFMA R52, R47, R14, R55 ;  /* 0x0000000e2f347223 */ /* 0x008fe20000000037 */
[-C--:B------:R-:W-:Y:S01]  /*0ba0*/  FFMA R9, R27, R34.reuse, R23 ;  /* 0x000000221b097223 */ /* 0x080fe20000000017 */
[C---:B------:R-:W-:Y:S01]  /*0bb0*/  FFMA R17, R29.reuse, R34, R22 ;  /* 0x000000221d117223 */ /* 0x040fe20000000016 */
[C---:B------:R-:W-:Y:S01]  /*0bc0*/  FFMA R50, R29.reuse, R10, R59 ;  /* 0x0000000a1d327223 */ /* 0x040fe2000000003b */
[----:B------:R-:W-:Y:S01]  /*0bd0*/  FFMA R54, R29, R18, R61 ;  /* 0x000000121d367223 */ /* 0x000fe2000000003d */
[C---:B------:R-:W-:Y:S01]  /*0be0*/  FFMA R49, R47.reuse, R34, R20 ;  /* 0x000000222f317223 */ /* 0x040fe20000000014 */
[C---:B------:R-:W-:Y:S01]  /*0bf0*/  FFMA R56, R47.reuse, R10, R56 ;  /* 0x0000000a2f387223 */ /* 0x040fe20000000038 */
[----:B------:R-:W-:Y:S01]  /*0c00*/  FFMA R58, R47, R18, R21 ;  /* 0x000000122f3a7223 */ /* 0x000fe20000000015 */
[C---:B----4-:R-:W-:Y:S01]  /*0c10*/  FFMA R14, R31.reuse, R14, R13 ;  /* 0x0000000e1f0e7223 */ /* 0x050fe2000000000d */
[C---:B------:R-:W-:Y:S01]  /*0c20*/  FFMA R47, R31.reuse, R34, R32 ;  /* 0x000000221f2f7223 */ /* 0x040fe20000000020 */
[C---:B------:R-:W-:Y:S01]  /*0c30*/  FFMA R10, R31.reuse, R10, R33 ;  /* 0x0000000a1f0a7223 */ /* 0x040fe20000000021 */
[----:B------:R-:W-:Y:S01]  /*0c40*/  FFMA R18, R31, R18, R25 ;  /* 0x000000121f127223 */ /* 0x000fe20000000019 */
[----:B------:R-:W-:Y:S01]  /*0c50*/  LDS R13, [R0+UR4+0x700] ;  /* 0x00070004000d7984 */ /* 0x000fe20008000800 */
[C---:B-----5:R-:W-:Y:S01]  /*0c60*/  FFMA R53, R16.reuse, R11, R28 ;  /* 0x0000000b10357223 */ /* 0x060fe2000000001c */
[----:B------:R-:W-:-:S02]  /*0c70*/  FFMA R61, R16, R19, R30 ;  /* 0x00000013103d7223 */ /* 0x000fc4000000001e */
[----:B------:R-:W2:Y:S01]  /*0c80*/  LDS.128 R20, [R42+0x210] ;  /* 0x000210002a147984 */ /* 0x000ea20000000c00 */
[----:B------:R-:W-:-:S03]  /*0c90*/  FFMA R9, R16, R35, R9 ;  /* 0x0000002310097223 */ /* 0x000fc60000000009 */
[----:B------:R-:W3:Y:S01]  /*0ca0*/  LDS R59, [R0+UR4+0x7e0] ;  /* 0x0007e004003b7984 */ /* 0x000ee20008000800 */
[----:B------:R-:W-:-:S03]  /*0cb0*/  FFMA R51, R16, R15, R24 ;  /* 0x0000000f10337223 */ /* 0x000fc60000000018 */
[----:B------:R-:W4:Y:S04]  /*0cc0*/  LDS R55, [R0+UR4+0x770] ;  /* 0x0007700400377984 */ /* 0x000f280008000800 */
[----:B------:R-:W5:Y:S01]  /*0cd0*/  LDS R57, [R0+UR4+0x850] ;  /* 0x0008500400397984 */ /* 0x000f620008000800 */
[----:B------:R-:W-:-:S03]  /*0ce0*/  FFMA R16, R26, R35, R17 ;  /* 0x000000231a107223 */ /* 0x000fc60000000011 */
[----:B------:R-:W5:Y:S01]  /*0cf0*/  LDS.128 R28, [R42+0x110] ;  /* 0x000110002a1c7984 */ /* 0x000f620000000c00 */
[C---:B------:R-:W-:Y:S01]  /*0d00*/  FFMA R48, R26.reuse, R15, R48 ;  /* 0x0000000f1a307223 */ /* 0x040fe20000000030 */
[C---:B------:R-:W-:Y:S01]  /*0d10*/  FFMA R50, R26.reuse, R11, R50 ;  /* 0x0000000b1a327223 */ /* 0x040fe20000000032 */
[----:B------:R-:W-:Y:S01]  /*0d20*/  FFMA R54, R26, R19, R54 ;  /* 0x000000131a367223 */ /* 0x000fe20000000036 */
[C---:B0-----:R-:W-:Y:S01]  /*0d30*/  FFMA R60, R8.reuse, R35, R49 ;  /* 0x00000023083c7223 */ /* 0x041fe20000000031 */
[C---:B------:R-:W-:Y:S01]  /*0d40*/  FFMA R52, R8.reuse, R15, R52 ;  /* 0x0000000f08347223 */ /* 0x040fe20000000034 */
[C---:B------:R-:W-:Y:S01]  /*0d50*/  FFMA R56, R8.reuse, R11, R56 ;  /* 0x0000000b08387223 */ /* 0x040fe20000000038 */
[----:B------:R-:W-:Y:S01]  /*0d60*/  FFMA R58, R8, R19, R58 ;  /* 0x00000013083a7223 */ /* 0x000fe2000000003a */
[----:B------:R-:W0:Y:S01]  /*0d70*/  LDS.128 R24, [R42+0x10] ;  /* 0x000010002a187984 */ /* 0x000e220000000c00 */
[C---:B-1----:R-:W-:Y:S01]  /*0d80*/  FFMA R8, R12.reuse, R35, R47 ;  /* 0x000000230c087223 */ /* 0x042fe2000000002f */
[----:B------:R-:W-:-:S02]  /*0d90*/  FFMA R14, R12, R15, R14 ;  /* 0x0000000f0c0e7223 */ /* 0x000fc4000000000e */
[----:B------:R-:W1:Y:S01]  /*0da0*/  LDS.128 R32, [R42+0x310] ;  /* 0x000310002a207984 */ /* 0x000e620000000c00 */
[C---:B------:R-:W-:Y:S01]  /*0db0*/  FFMA R10, R12.reuse, R11, R10 ;  /* 0x0000000b0c0a7223 */ /* 0x040fe2000000000a */
[----:B------:R-:W-:Y:S02]  /*0dc0*/  FFMA R18, R12, R19, R18 ;  /* 0x000000130c127223 */ /* 0x000fe40000000012 */
[----:B------:R-:W1:Y:S04]  /*0dd0*/  LDS R12, [R0+UR4+0x8c0] ;  /* 0x0008c004000c7984 */ /* 0x000e680008000800 */
[----:B------:R-:W1:Y:S01]  /*0de0*/  LDS R11, [R0+UR4+0x9a0] ;  /* 0x0009a004000b7984 */ /* 0x000e620008000800 */
[----:B--2---:R-:W-:-:S03]  /*0df0*/  FFMA R53, R20, R13, R53 ;  /* 0x0000000d14357223 */ /* 0x004fc60000000035 */
[----:B------:R-:W2:Y:S01]  /*0e00*/  LDS R17, [R0+UR4+0xa10] ;  /* 0x000a100400117984 */ /* 0x000ea20008000800 */
[----:B---3--:R-:W-:-:S03]  /*0e10*/  FFMA R50, R20, R59, R50 ;  /* 0x0000003b14327223 */ /* 0x008fc60000000032 */
[----:B------:R-:W3:Y:S01]  /*0e20*/  LDS R19, [R0+UR4+0xb60] ;  /* 0x000b600400137984 */ /* 0x000ee20008000800 */
[----:B----4-:R-:W-:-:S03]  /*0e30*/  FFMA R56, R20, R55, R56 ;  /* 0x0000003714387223 */ /* 0x010fc60000000038 */
[----:B------:R-:W-:Y:S01]  /*0e40*/  LDS R47, [R0+UR4+0xaf0] ;  /* 0x000af004002f7984 */ /* 0x000fe20008000800 */
[----:B-----5:R-:W-:-:S03]  /*0e50*/  FFMA R10, R20, R57, R10 ;  /* 0x00000039140a7223 */ /* 0x020fc6000000000a */
[----:B------:R-:W-:Y:S01]  /*0e60*/  LDS R49, [R0+UR4+0xbd0] ;  /* 0x000bd00400317984 */ /* 0x000fe20008000800 */
[C---:B------:R-:W-:Y:S01]  /*0e70*/  FFMA R20, R28.reuse, R13, R51 ;  /* 0x0000000d1c147223 */ /* 0x040fe20000000033 */
[C---:B------:R-:W-:Y:S01]  /*0e80*/  FFMA R48, R28.reuse, R59, R48 ;  /* 0x0000003b1c307223 */ /* 0x040fe20000000030 */
[C---:B------:R-:W-:Y:S01]  /*0e90*/  FFMA R52, R28.reuse, R55, R52 ;  /* 0x000000371c347223 */ /* 0x040fe20000000034 */
[----:B------:R-:W-:Y:S02]  /*0ea0*/  FFMA R14, R28, R57, R14 ;  /* 0x000000391c0e7223 */ /* 0x000fe4000000000e */
[----:B------:R-:W4:Y:S01]  /*0eb0*/  LDS R28, [R0+UR4+0x930] ;  /* 0x00093004001c7984 */ /* 0x000f220008000800 */
[C---:B0-----:R-:W-:Y:S01]  /*0ec0*/  FFMA R9, R24.reuse, R13, R9 ;  /* 0x0000000d18097223 */ /* 0x041fe20000000009 */
[C---:B------:R-:W-:Y:S01]  /*0ed0*/  FFMA R16, R24.reuse, R59, R16 ;  /* 0x0000003b18107223 */ /* 0x040fe20000000010 */
[C---:B------:R-:W-:Y:S01]  /*0ee0*/  FFMA R15, R24.reuse, R55, R60 ;  /* 0x00000037180f7223 */ /* 0x040fe2000000003c */
[----:B------:R-:W-:Y:S01]  /*0ef0*/  FFMA R8, R24, R57, R8 ;  /* 0x0000003918087223 */ /* 0x000fe20000000008 */
[----:B-1----:R-:W-:-:S02]  /*0f00*/  FFMA R24, R32, R13, R61 ;  /* 0x0000000d20187223 */ /* 0x002fc4000000003d */
[----:B------:R-:W0:Y:S01]  /*0f10*/  LDS R13, [R0+UR4+0xa80] ;  /* 0x000a8004000d7984 */ /* 0x000e220008000800 */
[----:B------:R-:W-:Y:S01]  /*0f20*/  FFMA R54, R32, R59, R54 ;  /* 0x0000003b20367223 */ /* 0x000fe20000000036 */
[----:B------:R-:W-:Y:S01]  /*0f30*/  FFMA R60, R12, R25, R9 ;  /* 0x000000190c3c7223 */ /* 0x000fe20000000009 */
[----:B------:R-:W-:Y:S01]  /*0f40*/  FFMA R58, R32, R55, R58 ;  /* 0x00000037203a7223 */ /* 0x000fe2000000003a */
[----:B------:R-:W-:Y:S01]  /*0f50*/  FFMA R9, R12, R29, R20 ;  /* 0x0000001d0c097223 */ /* 0x000fe20000000014 */
[----:B------:R-:W-:Y:S01]  /*0f60*/  FFMA R32, R32, R57, R18 ;  /* 0x0000003920207223 */ /* 0x000fe20000000012 */
[C---:B------:R-:W-:Y:S01]  /*0f70*/  FFMA R51, R12.reuse, R33, R24 ;  /* 0x000000210c337223 */ /* 0x040fe20000000018 */
[----:B------:R-:W-:Y:S01]  /*0f80*/  FFMA R20, R11, R25, R16 ;  /* 0x000000190b147223 */ /* 0x000fe20000000010 */
[----:B------:R-:W1:Y:S01]  /*0f90*/  LDS R18, [R0+UR4+0xc40] ;  /* 0x000c400400127984 */ /* 0x000e620008000800 */
[----:B------:R-:W-:-:S03]  /*0fa0*/  FFMA R53, R12, R21, R53 ;  /* 0x000000150c357223 */ /* 0x000fc60000000035 */
[----:B------:R-:W5:Y:S04]  /*0fb0*/  LDS R24, [R0+UR4+0xd20] ;  /* 0x000d200400187984 */ /* 0x000f680008000800 */
[----:B------:R-:W5:Y:S04]  /*0fc0*/  LDS R16, [R0+UR4+0xcb0] ;  /* 0x000cb00400107984 */ /* 0x000f680008000800 */
[----:B------:R-:W5:Y:S01]  /*0fd0*/  LDS R12, [R0+UR4+0xd90] ;  /* 0x000d9004000c7984 */ /* 0x000f620008000800 */
[C---:B------:R-:W-:Y:S01]  /*0fe0*/  FFMA R55, R11.reuse, R29, R48 ;  /* 0x0000001d0b377223 */ /* 0x040fe20000000030 */
[C---:B------:R-:W-:Y:S01]  /*0ff0*/  FFMA R57, R11.reuse, R21, R50 ;  /* 0x000000150b397223 */ /* 0x040fe20000000032 */
[----:B------:R-:W-:Y:S01]  /*1000*/  FFMA R11, R11, R33, R54 ;  /* 0x000000210b0b7223 */ /* 0x000fe20000000036 */
[-C--:B--2---:R-:W-:Y:S01]  /*1010*/  FFMA R8, R17, R25.reuse, R8 ;  /* 0x0000001911087223 */ /* 0x084fe20000000008 */
[----:B---3--:R-:W-:Y:S01]  /*1020*/  FFMA R50, R19, R30, R55 ;  /* 0x0000001e13327223 */ /* 0x008fe20000000037 */
[C---:B----4-:R-:W-:Y:S01]  /*1030*/  FFMA R48, R28.reuse, R25, R15 ;  /* 0x000000191c307223 */ /* 0x050fe2000000000f */
[C---:B------:R-:W-:Y:S01]  /*1040*/  FFMA R15, R28.reuse, R29, R52 ;  /* 0x0000001d1c0f7223 */ /* 0x040fe20000000034 */
[C---:B------:R-:W-:Y:S01]  /*1050*/  FFMA R59, R28.reuse, R21, R56 ;  /* 0x000000151c3b7223 */ /* 0x040fe20000000038 */
[C---:B------:R-:W-:Y:S01]  /*1060*/  FFMA R29, R17.reuse, R29, R14 ;  /* 0x0000001d111d7223 */ /* 0x040fe2000000000e */
[C---:B------:R-:W-:Y:S01]  /*1070*/  FFMA R21, R17.reuse, R21, R10 ;  /* 0x0000001511157223 */ /* 0x040fe2000000000a */
[-C--:B------:R-:W-:Y:S01]  /*1080*/  FFMA R61, R28, R33.reuse, R58 ;  /* 0x000000211c3d7223 */ /* 0x080fe2000000003a */
[----:B------:R-:W-:Y:S01]  /*1090*/  FFMA R17, R17, R33, R32 ;  /* 0x0000002111117223 */ /* 0x000fe20000000020 */
[----:B------:R-:W-:Y:S01]  /*10a0*/  FFMA R52, R19, R34, R11 ;  /* 0x0000002213347223 */ /* 0x000fe2000000000b */
[-C--:B------:R-:W-:Y:S01]  /*10b0*/  FFMA R11, R47, R26.reuse, R48 ;  /* 0x0000001a2f0b7223 */ /* 0x080fe20000000030 */
[C---:B0-----:R-:W-:Y:S01]  /*10c0*/  FFMA R25, R13.reuse, R26, R60 ;  /* 0x0000001a0d197223 */ /* 0x041fe2000000003c */
        /* <DEDUP_REMOVED lines=8> */
[----:B------:R-:W-:Y:S01]  /*1150*/  FFMA R56, R47, R34, R61 ;  /* 0x000000222f387223 */ /* 0x000fe2000000003d */
[C---:B------:R-:W-:Y:S01]  /*1160*/  FFMA R30, R49.reuse, R30, R29 ;  /* 0x0000001e311e7223 */ /* 0x040fe2000000001d */
[C---:B------:R-:W-:Y:S01]  /*1170*/  FFMA R22, R49.reuse, R22, R21 ;  /* 0x0000001631167223 */ /* 0x040fe20000000015 */
[----:B------:R-:W-:Y:S01]  /*1180*/  FFMA R26, R49, R34, R17 ;  /* 0x00000022311a7223 */ /* 0x000fe20000000011 */
[C---:B-1----:R-:W-:Y:S01]  /*1190*/  FFMA R20, R18.reuse, R27, R25 ;  /* 0x0000001b12147223 */ /* 0x042fe20000000019 */
[----:B------:R-:W-:Y:S01]  /*11a0*/  FFMA R57, R18, R31, R14 ;  /* 0x0000001f12397223 */ /* 0x000fe2000000000e */
[C---:B-----5:R-:W-:Y:S01]  /*11b0*/  FFMA R59, R24.reuse, R27, R9 ;  /* 0x0000001b183b7223 */ /* 0x060fe20000000009 */
        /* <DEDUP_REMOVED lines=9> */
[C---:B------:R-:W-:Y:S01]  /*1250*/  FFMA R27, R12.reuse, R27, R13 ;  /* 0x0000001b0c1b7223 */ /* 0x040fe2000000000d */
[C---:B------:R-:W-:Y:S01]  /*1260*/  FFMA R31, R12.reuse, R31, R30 ;  /* 0x0000001f0c1f7223 */ /* 0x040fe2000000001e */
[C---:B------:R-:W-:Y:S01]  /*1270*/  FFMA R24, R12.reuse, R23, R22 ;  /* 0x000000170c187223 */ /* 0x040fe20000000016 */
[----:B------:R-:W-:Y:S01]  /*1280*/  FFMA R26, R12, R35, R26 ;  /* 0x000000230c1a7223 */ /* 0x000fe2000000001a */
[----:B------:R-:W-:Y:S06]  /*1290*/  @P2 BRA `(.L_x_23) ;  /* 0xfffffff000c02947 */ /* 0x000fec000383ffff */
[----:B------:R-:W0:Y:S01]  /*12a0*/  S2R R11, SR_TID.Z ;  /* 0x00000000000b7919 */ /* 0x000e220000002300 */
[----:B------:R-:W1:Y:S01]  /*12b0*/  LDC.64 R8, c[0x0][0x398] ;  /* 0x0000e600ff087b82 */ /* 0x000e620000000a00 */
[----:B0-----:R-:W-:-:S05]  /*12c0*/  LEA R3, R6, R11, 0x5 ;  /* 0x0000000b06037211 */ /* 0x001fca00078e28ff */
[----:B-1----:R-:W-:Y:S01]  /*12d0*/  IMAD.WIDE.U32 R8, R3, 0x4, R8 ;  /* 0x0000000403087825 */ /* 0x002fe200078e0008 */
[----:B------:R-:W0:Y:S01]  /*12e0*/  S2R R7, SR_TID.X ;  /* 0x0000000000077919 */ /* 0x000e220000002100 */
[----:B------:R-:W1:Y:S03]  /*12f0*/  LDC.64 R2, c[0x0][0x390] ;  /* 0x0000e400ff027b82 */ /* 0x000e660000000a00 */
[----:B------:R-:W2:Y:S04]  /*1300*/  LDG.E.CONSTANT R0, desc[UR8][R8.64+0x40] ;  /* 0x0000400808007981 */ /* 0x000ea8000c1e9900 */
[----:B------:R-:W3:Y:S04]  /*1310*/  LDG.E.CONSTANT R12, desc[UR8][R8.64] ;  /* 0x00000008080c7981 */ /* 0x000ee8000c1e9900 */
[----:B------:R-:W4:Y:S04]  /*1320*/  LDG.E.CONSTANT R10, desc[UR8][R8.64+0x20] ;  /* 0x00002008080a7981 */ /* 0x000f28000c1e9900 */
[----:B------:R-:W5:Y:S01]  /*1330*/  LDG.E.CONSTANT R14, desc[UR8][R8.64+0x60] ;  /* 0x00006008080e7981 */ /* 0x000f62000c1e9900 */
[----:B------:R-:W-:-:S05]  /*1340*/  IMAD R16, R11, 0xc40, RZ ;  /* 0x00000c400b107824 */ /* 0x000fca00078e02ff */
[----:B0-----:R-:W-:-:S05]  /*1350*/  IADD3 R7, PT, PT, R16, R7, RZ ;  /* 0x0000000710077210 */ /* 0x001fca0007ffe0ff */
[----:B------:R-:W-:-:S04]  /*1360*/  IMAD R7, R6, 0x18800, R7 ;  /* 0x0001880006077824 */ /* 0x000fc800078e0207 */
[----:B------:R-:W-:-:S04]  /*1370*/  IMAD R4, R4, 0xe0, R7 ;  /* 0x000000e004047824 */ /* 0x000fc800078e0207 */
[----:B------:R-:W-:-:S04]  /*1380*/  IMAD R5, R5, 0x1c, R4 ;  /* 0x0000001c05057824 */ /* 0x000fc800078e0204 */
[----:B-1----:R-:W-:-:S04]  /*1390*/  IMAD.WIDE.U32 R2, R5, 0x4, R2 ;  /* 0x0000000405027825 */ /* 0x002fc800078e0002 */
[--C-:B--2---:R-:W-:Y:S01]  /*13a0*/  FADD R21, R21, R0.reuse ;  /* 0x0000000015157221 */ /* 0x104fe20000000000 */
[--C-:B------:R-:W-:Y:S01]  /*13b0*/  FADD R29, R29, R0.reuse ;  /* 0x000000001d1d7221 */ /* 0x100fe20000000000 */
[--C-:B------:R-:W-:Y:S01]  /*13c0*/  FADD R25, R25, R0.reuse ;  /* 0x0000000019197221 */ /* 0x100fe20000000000 */
[----:B------:R-:W-:Y:S01]  /*13d0*/  FADD R0, R24, R0 ;  /* 0x0000000018007221 */ /* 0x000fe20000000000 */
[--C-:B---3--:R-:W-:Y:S01]  /*13e0*/  FADD R20, R20, R12.reuse ;  /* 0x0000000c14147221 */ /* 0x108fe20000000000 */
[--C-:B------:R-:W-:Y:S01]  /*13f0*/  FADD R59, R59, R12.reuse ;  /* 0x0000000c3b3b7221 */ /* 0x100fe20000000000 */
[--C-:B------:R-:W-:Y:S01]  /*1400*/  FADD R61, R61, R12.reuse ;  /* 0x0000000c3d3d7221 */ /* 0x100fe20000000000 */
[----:B------:R-:W-:Y:S01]  /*1410*/  FADD R12, R27, R12 ;  /* 0x0000000c1b0c7221 */ /* 0x000fe20000000000 */
[--C-:B----4-:R-:W-:Y:S01]  /*1420*/  FADD R57, R57, R10.reuse ;  /* 0x0000000a39397221 */ /* 0x110fe20000000000 */
[--C-:B------:R-:W-:Y:S01]  /*1430*/  FADD R53, R53, R10.reuse ;  /* 0x0000000a35357221 */ /* 0x100fe20000000000 */
[----:B------:R-:W-:Y:S01]  /*1440*/  FMNMX R7, RZ, R0, !PT ;  /* 0x00000000ff077209 */ /* 0x000fe20007800000 */
[----:B------:R-:W-:Y:S01]  /*1450*/  FADD R55, R55, R10 ;  /* 0x0000000a37377221 */ /* 0x000fe20000000000 */
[----:B------:R-:W-:Y:S01]  /*1460*/  FMNMX R5, RZ, R20, !PT ;  /* 0x00000014ff057209 */ /* 0x000fe20007800000 */
[--C-:B-----5:R-:W-:Y:S01]  /*1470*/  FADD R47, R47, R14.reuse ;  /* 0x0000000e2f2f7221 */ /* 0x120fe20000000000 */
[--C-:B------:R-:W-:Y:S01]  /*1480*/  FADD R51, R51, R14.reuse ;  /* 0x0000000e33337221 */ /* 0x100fe20000000000 */
        /* <DEDUP_REMOVED lines=8> */
[----:B------:R-:W-:Y:S02]  /*1510*/  FMNMX R57, RZ, R57, !PT ;  /* 0x00000039ff397209 */ /* 0x000fe40007800000 */
[----:B------:R-:W-:Y:S02]  /*1520*/  FMNMX R53, RZ, R53, !PT ;  /* 0x00000035ff357209 */ /* 0x000fe40007800000 */
[----:B------:R-:W-:Y:S02]  /*1530*/  FMNMX R55, RZ, R55, !PT ;  /* 0x00000037ff377209 */ /* 0x000fe40007800000 */
[----:B------:R-:W-:-:S02]  /*1540*/  FMNMX R9, RZ, R10, !PT ;  /* 0x0000000aff097209 */ /* 0x000fc40007800000 */
[----:B------:R-:W-:Y:S02]  /*1550*/  FMNMX R59, RZ, R59, !PT ;  /* 0x0000003bff3b7209 */ /* 0x000fe40007800000 */
[----:B------:R-:W-:Y:S02]  /*1560*/  FMNMX R61, RZ, R61, !PT ;  /* 0x0000003dff3d7209 */ /* 0x000fe40007800000 */
[----:B0-----:R-:W-:Y:S02]  /*1570*/  FMNMX R7, RZ, R12, !PT ;  /* 0x0000000cff077209 */ /* 0x001fe40007800000 */
[----:B------:R-:W-:Y:S02]  /*1580*/  FMNMX R47, RZ, R47, !PT ;  /* 0x0000002fff2f7209 */ /* 0x000fe40007800000 */
[----:B------:R-:W-:Y:S02]  /*1590*/  FMNMX R51, RZ, R51, !PT ;  /* 0x00000033ff337209 */ /* 0x000fe40007800000 */
[----:B------:R-:W-:-:S02]  /*15a0*/  FMNMX R49, RZ, R49, !PT ;  /* 0x00000031ff317209 */ /* 0x000fc40007800000 */
[----:B-1----:R-:W-:Y:S01]  /*15b0*/  FMNMX R5, RZ, R14, !PT ;  /* 0x0000000eff057209 */ /* 0x002fe20007800000 */
        /* <DEDUP_REMOVED lines=15> */
.L_x_24:
        /* <DEDUP_REMOVED lines=13> */
.L_x_209:


//--------------------- .text.fused_nn_conv2d_add_nn_relu_11_kernel0 --------------------------
	.section	.text.fused_nn_conv2d_add_nn_relu_11_kernel0,"ax",@progbits
	.align	128
        .global         fused_nn_conv2d_add_nn_relu_11_kernel0
        .type           fused_nn_conv2d_add_nn_relu_11_kernel0,@function
        .size           fused_nn_conv2d_add_nn_relu_11_kernel0,(.L_x_210 - fused_nn_conv2d_add_nn_relu_11_kernel0)
        .other          fused_nn_conv2d_add_nn_relu_11_kernel0,@"STO_CUDA_ENTRY STV_DEFAULT"
fused_nn_conv2d_add_nn_relu_11_kernel0:
.text.fused_nn_conv2d_add_nn_relu_11_kernel0:
[----:B------:R-:W-:Y:S01]  /*0000*/  LDC R1, c[0x0][0x37c] ;  /* 0x0000df00ff017b82 */ /* 0x000fe20000000800 */
[----:B------:R-:W0:Y:S01]  /*0010*/  S2R R14, SR_TID.X ;  /* 0x00000000000e7919 */ /* 0x000e220000002100 */
[----:B------:R-:W-:Y:S01]  /*0020*/  HFMA2 R69, -RZ, RZ, 0, 0 ;  /* 0x00000000ff457431 */ /* 0x000fe200000001ff */
[----:B------:R-:W-:Y:S02]  /*0030*/  CS2R R16, SRZ ;  /* 0x0000000000107805 */ /* 0x000fe4000001ff00 */
[----:B------:R-:W-:Y:S01]  /*0040*/  CS2R R18, SRZ ;  /* 0x0000000000127805 */ /* 0x000fe2000001ff00 */
[----:B------:R-:W1:Y:S01]  /*0050*/  S2R R70, SR_TID.Z ;  /* 0x0000000000467919 */ /* 0x000e620000002300 */
[----:B------:R-:W-:Y:S02]  /*0060*/  CS2R R20, SRZ ;  /* 0x0000000000147805 */ /* 0x000fe4000001ff00 */
[----:B------:R-:W-:Y:S02]  /*0070*/  CS2R R22, SRZ ;  /* 0x0000000000167805 */ /* 0x000fe4000001ff00 */
[----:B------:R-:W-:-:S02]  /*0080*/  CS2R R24, SRZ ;  /* 0x0000000000187805 */ /* 0x000fc4000001ff00 */
[----:B------:R-:W-:Y:S02]  /*0090*/  CS2R R26, SRZ ;  /* 0x00000000001a7805 */ /* 0x000fe4000001ff00 */
[----:B------:R-:W-:Y:S02]  /*00a0*/  CS2R R28, SRZ ;  /* 0x00000000001c7805 */ /* 0x000fe4000001ff00 */
[----:B------:R-:W-:Y:S02]  /*00b0*/  CS2R R30, SRZ ;  /* 0x00000000001e7805 */ /* 0x000fe4000001ff00 */
        /* <DEDUP_REMOVED lines=16> */
[----:B------:R-:W-:Y:S01]  /*01c0*/  MOV R64, RZ ;  /* 0x000000ff00407202 */ /* 0x000fe20000000f00 */
[----:B------:R-:W2:Y:S01]  /*01d0*/  LDCU.64 UR6, c[0x0][0x358] ;  /* 0x00006b00ff0677ac */ /* 0x000ea20008000a00 */
[C---:B0-----:R-:W-:Y:S01]  /*01e0*/  PRMT R2, R14.reuse, 0x9910, RZ ;  /* 0x000099100e027816 */ /* 0x041fe200000000ff */
[C---:B------:R-:W-:Y:S01]  /*01f0*/  IMAD.SHL.U32 R0, R14.reuse, 0x4, RZ ;  /* 0x000000040e007824 */ /* 0x040fe200078e00ff */
[C---:B------:R-:W-:Y:S02]  /*0200*/  ISETP.GE.U32.AND P1, PT, R14.reuse, 0xf, PT ;  /* 0x0000000f0e00780c */ /* 0x040fe40003f26070 */
[----:B------:R-:W-:Y:S01]  /*0210*/  ISETP.GE.U32.AND P0, PT, R14, 0xe, PT ;  /* 0x0000000e0e00780c */ /* 0x000fe20003f06070 */
[----:B------:R-:W-:Y:S01]  /*0220*/  IMAD R2, R2, 0x94, RZ ;  /* 0x0000009402027824 */ /* 0x000fe200078e02ff */
[C---:B------:R-:W-:Y:S01]  /*0230*/  IADD3 R4, PT, PT, R0.reuse, 0x1, RZ ;  /* 0x0000000100047810 */ /* 0x040fe20007ffe0ff */
[C---:B------:R-:W-:Y:S01]  /*0240*/  VIADD R7, R0.reuse, 0x2 ;  /* 0x0000000200077836 */ /* 0x040fe20000000000 */
[----:B------:R-:W-:-:S02]  /*0250*/  IADD3 R10, PT, PT, R0, 0x3, RZ ;  /* 0x00000003000a7810 */ /* 0x000fc40007ffe0ff */
[----:B------:R-:W-:Y:S02]  /*0260*/  LOP3.LUT R2, R2, 0xffff, RZ, 0xc0, !PT ;  /* 0x0000ffff02027812 */ /* 0x000fe400078ec0ff */
[----:B------:R-:W-:Y:S02]  /*0270*/  PRMT R5, R4, 0x9910, RZ ;  /* 0x0000991004057816 */ /* 0x000fe400000000ff */
[----:B------:R-:W-:Y:S02]  /*0280*/  SHF.R.U32.HI R2, RZ, 0x8, R2 ;  /* 0x00000008ff027819 */ /* 0x000fe40000011602 */
[----:B------:R-:W-:Y:S01]  /*0290*/  PRMT R6, R7, 0x9910, RZ ;  /* 0x0000991007067816 */ /* 0x000fe200000000ff */
[----:B------:R-:W-:Y:S01]  /*02a0*/  IMAD R5, R5, 0x25, RZ ;  /* 0x0000002505057824 */ /* 0x000fe200078e02ff */
[----:B------:R-:W-:Y:S01]  /*02b0*/  PRMT R8, R10, 0x9910, RZ ;  /* 0x000099100a087816 */ /* 0x000fe200000000ff */
[----:B------:R-:W-:Y:S02]  /*02c0*/  IMAD.MOV R3, RZ, RZ, -R2 ;  /* 0x000000ffff037224 */ /* 0x000fe400078e0a02 */
[----:B------:R-:W-:Y:S01]  /*02d0*/  IMAD R6, R6, 0x25, RZ ;  /* 0x0000002506067824 */ /* 0x000fe200078e02ff */
[----:B------:R-:W-:Y:S01]  /*02e0*/  LOP3.LUT R5, R5, 0xffff, RZ, 0xc0, !PT ;  /* 0x0000ffff05057812 */ /* 0x000fe200078ec0ff */
[----:B------:R-:W-:Y:S01]  /*02f0*/  IMAD R8, R8, 0x25, RZ ;  /* 0x0000002508087824 */ /* 0x000fe200078e02ff */
[----:B------:R-:W-:-:S02]  /*0300*/  PRMT R3, R3, 0x7710, RZ ;  /* 0x0000771003037816 */ /* 0x000fc400000000ff */
[----:B------:R-:W-:Y:S02]  /*0310*/  LOP3.LUT R6, R6, 0xffff, RZ, 0xc0, !PT ;  /* 0x0000ffff06067812 */ /* 0x000fe400078ec0ff */
[----:B------:R-:W-:Y:S02]  /*0320*/  IADD3 R3, PT, PT, R0, R3, RZ ;  /* 0x0000000300037210 */ /* 0x000fe40007ffe0ff */
[----:B------:R-:W-:Y:S02]  /*0330*/  LOP3.LUT R11, R8, 0xffff, RZ, 0xc0, !PT ;  /* 0x0000ffff080b7812 */ /* 0x000fe400078ec0ff */
[----:B------:R-:W-:Y:S02]  /*0340*/  LOP3.LUT R3, R3, 0xfe, RZ, 0xc0, !PT ;  /* 0x000000fe03037812 */ /* 0x000fe400078ec0ff */
[----:B------:R-:W-:Y:S02]  /*0350*/  SHF.R.U32.HI R5, RZ, 0x8, R5 ;  /* 0x00000008ff057819 */ /* 0x000fe40000011605 */
[----:B------:R-:W-:-:S02]  /*0360*/  SHF.R.U32.HI R8, RZ, 0x8, R6 ;  /* 0x00000008ff087819 */ /* 0x000fc40000011606 */
[----:B------:R-:W-:Y:S01]  /*0370*/  LEA.HI R2, R3, R2, RZ, 0x1f ;  /* 0x0000000203027211 */ /* 0x000fe200078ff8ff */
[----:B------:R-:W-:Y:S01]  /*0380*/  IMAD.MOV R3, RZ, RZ, -R5 ;  /* 0x000000ffff037224 */ /* 0x000fe200078e0a05 */
[----:B------:R-:W-:Y:S02]  /*0390*/  SHF.R.U32.HI R11, RZ, 0x8, R11 ;  /* 0x00000008ff0b7819 */ /* 0x000fe4000001160b */
[----:B------:R-:W-:Y:S02]  /*03a0*/  IADD3 R12, PT, PT, RZ, -R8, RZ ;  /* 0x80000008ff0c7210 */ /* 0x000fe40007ffe0ff */
[----:B------:R-:W-:Y:S01]  /*03b0*/  PRMT R3, R3, 0x7710, RZ ;  /* 0x0000771003037816 */ /* 0x000fe200000000ff */
[----:B------:R-:W-:Y:S01]  /*03c0*/  IMAD.MOV R13, RZ, RZ, -R11 ;  /* 0x000000ffff0d7224 */ /* 0x000fe200078e0a0b */
[----:B------:R-:W-:Y:S02]  /*03d0*/  PRMT R12, R12, 0x7710, RZ ;  /* 0x000077100c0c7816 */ /* 0x000fe400000000ff */
[----:B------:R-:W-:-:S02]  /*03e0*/  IADD3 R6, PT, PT, R4, R3, RZ ;  /* 0x0000000304067210 */ /* 0x000fc40007ffe0ff */
[----:B------:R-:W-:Y:S01]  /*03f0*/  PRMT R13, R13, 0x7710, RZ ;  /* 0x000077100d0d7816 */ /* 0x000fe200000000ff */
[----:B------:R-:W-:Y:S01]  /*0400*/  IMAD.IADD R9, R7, 0x1, R12 ;  /* 0x0000000107097824 */ /* 0x000fe200078e020c */
[----:B------:R-:W-:Y:S02]  /*0410*/  LOP3.LUT R6, R6, 0xfe, RZ, 0xc0, !PT ;  /* 0x000000fe06067812 */ /* 0x000fe400078ec0ff */
[----:B------:R-:W-:Y:S01]  /*0420*/  LOP3.LUT R2, R2, 0xfc, RZ, 0xc0, !PT ;  /* 0x000000fc02027812 */ /* 0x000fe200078ec0ff */
[----:B------:R-:W-:Y:S01]  /*0430*/  IMAD.IADD R12, R10, 0x1, R13 ;  /* 0x000000010a0c7824 */ /* 0x000fe200078e020d */
[----:B------:R-:W-:Y:S02]  /*0440*/  LOP3.LUT R9, R9, 0xfe, RZ, 0xc0, !PT ;  /* 0x000000fe09097812 */ /* 0x000fe400078ec0ff */
[----:B------:R-:W-:Y:S02]  /*0450*/  LEA.HI R6, R6, R5, RZ, 0x1f ;  /* 0x0000000506067211 */ /* 0x000fe400078ff8ff */
[----:B------:R-:W-:-:S02]  /*0460*/  LOP3.LUT R12, R12, 0xfe, RZ, 0xc0, !PT ;  /* 0x000000fe0c0c7812 */ /* 0x000fc400078ec0ff */
[----:B------:R-:W-:Y:S02]  /*0470*/  LEA.HI R9, R9, R8, RZ, 0x1f ;  /* 0x0000000809097211 */ /* 0x000fe400078ff8ff */
[----:B------:R-:W-:Y:S02]  /*0480*/  SHF.R.U32.HI R2, RZ, 0x2, R2 ;  /* 0x00000002ff027819 */ /* 0x000fe40000011602 */
[----:B------:R-:W-:Y:S02]  /*0490*/  LOP3.LUT R6, R6, 0xfc, RZ, 0xc0, !PT ;  /* 0x000000fc06067812 */ /* 0x000fe400078ec0ff */
[----:B------:R-:W-:Y:S02]  /*04a0*/  LEA.HI R12, R12, R11, RZ, 0x1f ;  /* 0x0000000b0c0c7211 */ /* 0x000fe400078ff8ff */
[----:B------:R-:W-:Y:S02]  /*04b0*/  PRMT R2, R2, 0x9910, RZ ;  /* 0x0000991002027816 */ /* 0x000fe400000000ff */
[----:B------:R-:W-:-:S02]  /*04c0*/  LOP3.LUT R9, R9, 0xfc, RZ, 0xc0, !PT ;  /* 0x000000fc09097812 */ /* 0x000fc400078ec0ff */
[----:B------:R-:W-:Y:S01]  /*04d0*/  SHF.L.U32 R3, R14, 0x1, RZ ;  /* 0x000000010e037819 */ /* 0x000fe200000006ff */
[----:B------:R-:W-:Y:S01]  /*04e0*/  IMAD R2, R2, 0x7, RZ ;  /* 0x0000000702027824 */ /* 0x000fe200078e02ff */
[----:B------:R-:W-:Y:S02]  /*04f0*/  SHF.R.U32.HI R6, RZ, 0x2, R6 ;  /* 0x00000002ff067819 */ /* 0x000fe40000011606 */
[----:B------:R-:W-:Y:S02]  /*0500*/  CS2R R14, SRZ ;  /* 0x00000000000e7805 */ /* 0x000fe4000001ff00 */
[----:B------:R-:W-:Y:S01]  /*0510*/  LOP3.LUT R12, R12, 0xfc, RZ, 0xc0, !PT ;  /* 0x000000fc0c0c7812 */ /* 0x000fe200078ec0ff */
[----:B-1----:R-:W-:Y:S01]  /*0520*/  IMAD R3, R70, 0x1d, R3 ;  /* 0x0000001d46037824 */ /* 0x002fe200078e0203 */
[----:B------:R-:W-:Y:S02]  /*0530*/  SHF.R.U32.HI R9, RZ, 0x2, R9 ;  /* 0x00000002ff097819 */ /* 0x000fe40000011609 */
[----:B------:R-:W-:-:S02]  /*0540*/  PRMT R5, R6, 0x9910, RZ ;  /* 0x0000991006057816 */ /* 0x000fc400000000ff */
[----:B------:R-:W-:Y:S02]  /*0550*/  SHF.R.U32.HI R12, RZ, 0x2, R12 ;  /* 0x00000002ff0c7819 */ /* 0x000fe4000001160c */
[----:B------:R-:W-:Y:S02]  /*0560*/  PRMT R6, R9, 0x9910, RZ ;  /* 0x0000991009067816 */ /* 0x000fe400000000ff */
[----:B------:R-:W-:Y:S01]  /*0570*/  IADD3 R9, PT, PT, RZ, -R2, RZ ;  /* 0x80000002ff097210 */ /* 0x000fe20007ffe0ff */
[----:B------:R-:W-:Y:S01]  /*0580*/  IMAD R2, R5, 0x7, RZ ;  /* 0x0000000705027824 */ /* 0x000fe200078e02ff */
[----:B------:R-:W-:Y:S02]  /*0590*/  ISETP.LT.U32.AND P1, PT, R3, 0xe5, !P1 ;  /* 0x000000e50300780c */ /* 0x000fe40004f21070 */
[----:B------:R-:W-:Y:S02]  /*05a0*/  PRMT R8, R12, 0x9910, RZ ;  /* 0x000099100c087816 */ /* 0x000fe400000000ff */
[----:B------:R-:W-:-:S02]  /*05b0*/  CS2R R12, SRZ ;  /* 0x00000000000c7805 */ /* 0x000fc4000001ff00 */
[----:B------:R-:W-:Y:S01]  /*05c0*/  ISETP.LT.U32.AND P0, PT, R3, 0xe4, !P0 ;  /* 0x000000e40300780c */ /* 0x000fe20004701070 */
[----:B------:R-:W-:Y:S01]  /*05d0*/  IMAD R3, R6, 0x7, RZ ;  /* 0x0000000706037824 */ /* 0x000fe200078e02ff */
[----:B------:R-:W-:Y:S01]  /*05e0*/  PRMT R9, R9, 0x7710, RZ ;  /* 0x0000771009097816 */ /* 0x000fe200000000ff */
[----:B------:R-:W-:Y:S01]  /*05f0*/  IMAD.MOV R6, RZ, RZ, -R2 ;  /* 0x000000ffff067224 */ /* 0x000fe200078e0a02 */
[----:B------:R-:W-:Y:S01]  /*0600*/  LOP3.LUT R5, R0, 0xffff, RZ, 0xc0, !PT ;  /* 0x0000ffff00057812 */ /* 0x000fe200078ec0ff */
[----:B------:R-:W-:Y:S01]  /*0610*/  IMAD R2, R8, 0x7, RZ ;  /* 0x0000000708027824 */ /* 0x000fe200078e02ff */
[----:B------:R-:W-:Y:S01]  /*0620*/  IADD3 R8, PT, PT, RZ, -R3, RZ ;  /* 0x80000003ff087210 */ /* 0x000fe20007ffe0ff */
[----:B------:R-:W-:Y:S01]  /*0630*/  IMAD.IADD R0, R0, 0x1, R9 ;  /* 0x0000000100007824 */ /* 0x000fe200078e0209 */
[----:B------:R-:W-:Y:S01]  /*0640*/  PRMT R3, R6, 0x7710, RZ ;  /* 0x0000771006037816 */ /* 0x000fe200000000ff */
[----:B------:R-:W-:Y:S01]  /*0650*/  IMAD R5, R5, 0x2493, RZ ;  /* 0x0000249305057824 */ /* 0x000fe200078e02ff */
[----:B------:R-:W-:-:S02]  /*0660*/  PRMT R6, R8, 0x7710, RZ ;  /* 0x0000771008067816 */ /* 0x000fc400000000ff */
[----:B------:R-:W-:Y:S01]  /*0670*/  IADD3 R9, PT, PT, RZ, -R2, RZ ;  /* 0x80000002ff097210 */ /* 0x000fe20007ffe0ff */
[C---:B------:R-:W-:Y:S01]  /*0680*/  IMAD.IADD R2, R4.reuse, 0x1, R3 ;  /* 0x0000000104027824 */ /* 0x040fe200078e0203 */
[C---:B------:R-:W-:Y:S02]  /*0690*/  IADD3 R3, PT, PT, R7.reuse, R6, RZ ;  /* 0x0000000607037210 */ /* 0x040fe40007ffe0ff */
[----:B------:R-:W-:Y:S02]  /*06a0*/  LOP3.LUT R4, R4, 0xffff, RZ, 0xc0, !PT ;  /* 0x0000ffff04047812 */ /* 0x000fe400078ec0ff */
[----:B------:R-:W-:Y:S02]  /*06b0*/  LOP3.LUT R7, R7, 0xffff, RZ, 0xc0, !PT ;  /* 0x0000ffff07077812 */ /* 0x000fe400078ec0ff */
[----:B------:R-:W-:Y:S01]  /*06c0*/  PRMT R9, R9, 0x7710, RZ ;  /* 0x0000771009097816 */ /* 0x000fe200000000ff */
[----:B------:R-:W-:Y:S01]  /*06d0*/  IMAD R4, R4, 0x2493, RZ ;  /* 0x0000249304047824 */ /* 0x000fe200078e02ff */
[C---:B------:R-:W-:Y:S01]  /*06e0*/  LOP3.LUT R6, R10.reuse, 0xffff, RZ, 0xc0, !PT ;  /* 0x0000ffff0a067812 */ /* 0x040fe200078ec0ff */
[----:B------:R-:W-:Y:S01]  /*06f0*/  IMAD R7, R7, 0x2493, RZ ;  /* 0x0000249307077824 */ /* 0x000fe200078e02ff */
[----:B------:R-:W-:Y:S01]  /*0700*/  SHF.R.U32.HI R75, RZ, 0x10, R5 ;  /* 0x00000010ff4b7819 */ /* 0x000fe20000011605 */
[----:B------:R-:W-:Y:S01]  /*0710*/  IMAD.IADD R10, R10, 0x1, R9 ;  /* 0x000000010a0a7824 */ /* 0x000fe200078e0209 */
[----:B------:R-:W-:Y:S01]  /*0720*/  LOP3.LUT R0, R0, 0xff, RZ, 0xc0, !PT ;  /* 0x000000ff00007812 */ /* 0x000fe200078ec0ff */
[----:B------:R-:W-:Y:S01]  /*0730*/  IMAD R6, R6, 0x2493, RZ ;  /* 0x0000249306067824 */ /* 0x000fe200078e02ff */
[----:B------:R-:W-:-:S02]  /*0740*/  SHF.R.U32.HI R73, RZ, 0x10, R4 ;  /* 0x00000010ff497819 */ /* 0x000fc40000011604 */
[----:B------:R-:W-:Y:S01]  /*0750*/  LOP3.LUT R2, R2, 0xff, RZ, 0xc0, !PT ;  /* 0x000000ff02027812 */ /* 0x000fe200078ec0ff */
[----:B------:R-:W-:Y:S01]  /*0760*/  IMAD R76, R75, 0x93, R0 ;  /* 0x000000934b4c7824 */ /* 0x000fe200078e0200 */
[----:B------:R-:W-:Y:S01]  /*0770*/  SHF.R.U32.HI R71, RZ, 0x10, R7 ;  /* 0x00000010ff477819 */ /* 0x000fe20000011607 */
[----:B------:R-:W-:Y:S01]  /*0780*/  IMAD.MOV.U32 R0, RZ, RZ, RZ ;  /* 0x000000ffff007224 */ /* 0x000fe200078e00ff */
[----:B------:R-:W-:Y:S01]  /*0790*/  LOP3.LUT R72, R3, 0xff, RZ, 0xc0, !PT ;  /* 0x000000ff03487812 */ /* 0x000fe200078ec0ff */
[----:B------:R-:W-:Y:S01]  /*07a0*/  IMAD R74, R73, 0x93, R2 ;  /* 0x00000093494a7824 */ /* 0x000fe200078e0202 */
[----:B------:R-:W-:Y:S01]  /*07b0*/  SHF.R.U32.HI R3, RZ, 0x10, R6 ;  /* 0x00000010ff037819 */ /* 0x000fe20000011606 */
[----:B------:R-:W-:Y:S01]  /*07c0*/  IMAD R73, R70, 0x8, R73 ;  /* 0x0000000846497824 */ /* 0x000fe200078e0249 */
[----:B------:R-:W-:Y:S01]  /*07d0*/  LOP3.LUT R10, R10, 0xff, RZ, 0xc0, !PT ;  /* 0x000000ff0a0a7812 */ /* 0x000fe200078ec0ff */
[----:B------:R-:W-:Y:S01]  /*07e0*/  IMAD R72, R71, 0x93, R72 ;  /* 0x0000009347487824 */ /* 0x000fe200078e0248 */
[----:B------:R-:W-:-:S02]  /*07f0*/  LEA R75, R70, R75, 0x3 ;  /* 0x0000004b464b7211 */ /* 0x000fc400078e18ff */
[C---:B------:R-:W-:Y:S01]  /*0800*/  LEA R71, R70.reuse, R71, 0x3 ;  /* 0x0000004746477211 */ /* 0x040fe200078e18ff */
[----:B------:R-:W-:Y:S01]  /*0810*/  IMAD R68, R3, 0x93, R10 ;  /* 0x0000009303447824 */ /* 0x000fe200078e020a */
[----:B------:R-:W-:Y:S01]  /*0820*/  CS2R R10, SRZ ;  /* 0x00000000000a7805 */ /* 0x000fe2000001ff00 */
[----:B--2---:R-:W-:-:S07]  /*0830*/  IMAD R70, R70, 0x8, R3 ;  /* 0x0000000846467824 */ /* 0x004fce00078e0203 */
.L_x_31:
[----:B------:R-:W-:-:S07]  /*0840*/  IMAD.MOV.U32 R67, RZ, RZ, RZ ;  /* 0x000000ffff437224 */ /* 0x000fce00078e00ff */
.L_x_30:
[----:B------:R-:W0:Y:S01]  /*0850*/  S2R R65, SR_TID.X ;  /* 0x0000000000417919 */ /* 0x000e220000002100 */
[----:B------:R-:W0:Y:S01]  /*0860*/  S2R R66, SR_TID.Z ;  /* 0x0000000000427919 */ /* 0x000e220000002300 */
[----:B------:R-:W-:Y:S01]  /*0870*/  BAR.SYNC.DEFER_BLOCKING 0x0 ;  /* 0x0000000000007b1d */ /* 0x000fe20000010000 */
[----:B0-----:R-:W-:-:S05]  /*0880*/  IMAD R77, R66, 0xe, R65 ;  /* 0x0000000e424d7824 */ /* 0x001fca00078e0241 */
[----:B------:R-:W-:-:S04]  /*0890*/  SHF.L.U32 R77, R77, 0x2, RZ ;  /* 0x000000024d4d7819 */ /* 0x000fc800000006ff */
[C---:B------:R-:W-:Y:S02]  /*08a0*/  ISETP.GT.U32.AND P5, PT, R77.reuse, 0x1bf, PT ;  /* 0x000001bf4d00780c */ /* 0x040fe40003fa4070 */
[C---:B------:R-:W-:Y:S02]  /*08b0*/  ISETP.GT.U32.AND P4, PT, R77.reuse, 0x1be, PT ;  /* 0x000001be4d00780c */ /* 0x040fe40003f84070 */
[C---:B------:R-:W-:Y:S02]  /*08c0*/  ISETP.GT.U32.AND P2, PT, R77.reuse, 0x1bd, PT ;  /* 0x000001bd4d00780c */ /* 0x040fe40003f44070 */
[----:B------:R-:W-:Y:S02]  /*08d0*/  ISETP.GT.U32.AND P3, PT, R77, 0x1bc, PT ;  /* 0x000001bc4d00780c */ /* 0x000fe40003f64070 */
[----:B------:R-:W-:Y:S02]  /*08e0*/  ISETP.GT.U32.OR P5, PT, R75, 0x3f, P5 ;  /* 0x0000003f4b00780c */ /* 0x000fe40002fa4470 */
[----:B------:R-:W-:-:S02]  /*08f0*/  ISETP.GT.U32.OR P4, PT, R73, 0x3f, P4 ;  /* 0x0000003f4900780c */ /* 0x000fc40002784470 */
[----:B------:R-:W-:Y:S02]  /*0900*/  ISETP.GT.U32.OR P2, PT, R71, 0x3f, P2 ;  /* 0x0000003f4700780c */ /* 0x000fe40001744470 */
[----:B------:R-:W-:Y:S02]  /*0910*/  ISETP.GT.U32.OR P3, PT, R70, 0x3f, P3 ;  /* 0x0000003f4600780c */ /* 0x000fe40001f64470 */
[C---:B------:R-:W-:Y:S02]  /*0920*/  ISETP.GT.U32.OR P5, PT, R65.reuse, 0xd, P5 ;  /* 0x0000000d4100780c */ /* 0x040fe40002fa4470 */
[C---:B------:R-:W-:Y:S02]  /*0930*/  ISETP.GT.U32.OR P4, PT, R65.reuse, 0xd, P4 ;  /* 0x0000000d4100780c */ /* 0x040fe40002784470 */
[C---:B------:R-:W-:Y:S02]  /*0940*/  ISETP.GT.U32.OR P2, PT, R65.reuse, 0xd, P2 ;  /* 0x0000000d4100780c */ /* 0x040fe40001744470 */
[----:B------:R-:W-:-:S07]  /*0950*/  ISETP.GT.U32.OR P3, PT, R65, 0xd, P3 ;  /* 0x0000000d4100780c */ /* 0x000fce0001f64470 */
[----:B------:R-:W0:Y:S01]  /*0960*/  @!P5 LDC.64 R4, c[0x0][0x388] ;  /* 0x0000e200ff04db82 */ /* 0x000e220000000a00 */
[C-C-:B------:R-:W-:Y:S02]  /*0970*/  @!P5 IMAD R78, R66.reuse, 0x18, R69.reuse ;  /* 0x00000018424ed824 */ /* 0x140fe400078e0245 */
[C-C-:B------:R-:W-:Y:S02]  /*0980*/  @!P4 IMAD R80, R66.reuse, 0x18, R69.reuse ;  /* 0x000000184250c824 */ /* 0x140fe400078e0245 */
[C-C-:B------:R-:W-:Y:S02]  /*0990*/  @!P2 IMAD R82, R66.reuse, 0x18, R69.reuse ;  /* 0x000000184252a824 */ /* 0x140fe400078e0245 */
[----:B------:R-:W-:Y:S01]  /*09a0*/  @!P3 IMAD R84, R66, 0x18, R69 ;  /* 0x000000184254b824 */ /* 0x000fe200078e0245 */
[----:B------:R-:W1:Y:S01]  /*09b0*/  @!P4 LDC.64 R8, c[0x0][0x388] ;  /* 0x0000e200ff08cb82 */ /* 0x000e620000000a00 */
[--C-:B------:R-:W-:Y:S02]  /*09c0*/  @!P5 IMAD R79, R78, 0x7, R67.reuse ;  /* 0x000000074e4fd824 */ /* 0x100fe400078e0243 */
[----:B------:R-:W-:-:S02]  /*09d0*/  @!P4 IMAD R81, R80, 0x7, R67 ;  /* 0x000000075051c824 */ /* 0x000fc400078e0243 */
[--C-:B------:R-:W-:Y:S02]  /*09e0*/  @!P2 IMAD R83, R82, 0x7, R67.reuse ;  /* 0x000000075253a824 */ /* 0x100fe400078e0243 */
[----:B------:R-:W-:Y:S01]  /*09f0*/  @!P3 IMAD R85, R84, 0x7, R67 ;  /* 0x000000075455b824 */ /* 0x000fe200078e0243 */
[----:B------:R-:W2:Y:S01]  /*0a00*/  @!P2 LDC.64 R6, c[0x0][0x388] ;  /* 0x0000e200ff06ab82 */ /* 0x000ea20000000a00 */
[----:B------:R-:W-:Y:S02]  /*0a10*/  @!P5 IMAD R79, R79, 0x7, R76 ;  /* 0x000000074f4fd824 */ /* 0x000fe400078e024c */
[----:B------:R-:W-:Y:S02]  /*0a20*/  @!P4 IMAD R81, R81, 0x7, R74 ;  /* 0x000000075151c824 */ /* 0x000fe400078e024a */
[----:B------:R-:W-:Y:S02]  /*0a30*/  @!P2 IMAD R83, R83, 0x7, R72 ;  /* 0x000000075353a824 */ /* 0x000fe400078e0248 */
[----:B------:R-:W-:Y:S01]  /*0a40*/  @!P3 IMAD R85, R85, 0x7, R68 ;  /* 0x000000075555b824 */ /* 0x000fe200078e0244 */
[----:B------:R-:W3:Y:S01]  /*0a50*/  @!P3 LDC.64 R2, c[0x0][0x388] ;  /* 0x0000e200ff02bb82 */ /* 0x000ee20000000a00 */
[----:B0-----:R-:W-:-:S06]  /*0a60*/  @!P5 IMAD.WIDE.U32 R4, R79, 0x4, R4 ;  /* 0x000000044f04d825 */ /* 0x001fcc00078e0004 */
[----:B------:R0:W5:Y:S01]  /*0a70*/  @!P5 LDG.E.CONSTANT R4, desc[UR6][R4.64] ;  /* 0x000000060404d981 */ /* 0x000162000c1e9900 */
[----:B-1----:R-:W-:-:S06]  /*0a80*/  @!P4 IMAD.WIDE.U32 R8, R81, 0x4, R8 ;  /* 0x000000045108c825 */ /* 0x002fcc00078e0008 */
[----:B------:R0:W5:Y:S01]  /*0a90*/  @!P4 LDG.E.CONSTANT R8, desc[UR6][R8.64] ;  /* 0x000000060808c981 */ /* 0x000162000c1e9900 */
[----:B--2---:R-:W-:-:S06]  /*0aa0*/  @!P2 IMAD.WIDE.U32 R6, R83, 0x4, R6 ;  /* 0x000000045306a825 */ /* 0x004fcc00078e0006 */
[----:B------:R0:W5:Y:S01]  /*0ab0*/  @!P2 LDG.E.CONSTANT R6, desc[UR6][R6.64] ;  /* 0x000000060606a981 */ /* 0x000162000c1e9900 */
[----:B---3--:R-:W-:-:S05]  /*0ac0*/  @!P3 IMAD.WIDE.U32 R2, R85, 0x4, R2 ;  /* 0x000000045502b825 */ /* 0x008fca00078e0002 */
[----:B------:R0:W5:Y:S01]  /*0ad0*/  @!P3 LDG.E.CONSTANT R78, desc[UR6][R2.64] ;  /* 0x00000006024eb981 */ /* 0x000162000c1e9900 */
[----:B------:R-:W1:Y:S01]  /*0ae0*/  S2R R79, SR_CgaCtaId ;  /* 0x00000000004f7919 */ /* 0x000e620000008800 */
[----:B------:R-:W-:-:S05]  /*0af0*/  MOV R80, 0x400 ;  /* 0x0000040000507802 */ /* 0x000fca0000000f00 */
[----:B------:R-:W-:Y:S01]  /*0b00*/  VIADD R82, R80, 0x394 ;  /* 0x0000039450527836 */ /* 0x000fe20000000000 */
[----:B------:R-:W-:Y:S04]  /*0b10*/  BSSY.RECONVERGENT B0, `(.L_x_25) ;  /* 0x000001c000007945 */ /* 0x000fe80003800200 */
[----:B-1----:R-:W-:-:S04]  /*0b20*/  LEA R82, R79, R82, 0x18 ;  /* 0x000000524f527211 */ /* 0x002fc800078ec0ff */
[CC--:B------:R-:W-:Y:S01]  /*0b30*/  @!P5 LEA R81, R77.reuse, R82.reuse, 0x2 ;  /* 0x000000524d51d211 */ /* 0x0c0fe200078e10ff */
[C-C-:B------:R-:W-:Y:S01]  /*0b40*/  @!P4 IMAD R83, R77.reuse, 0x4, R82.reuse ;  /* 0x000000044d53c824 */ /* 0x140fe200078e0252 */
[C---:B------:R-:W-:Y:S01]  /*0b50*/  @!P2 LEA R85, R77.reuse, R82, 0x2 ;  /* 0x000000524d55a211 */ /* 0x040fe200078e10ff */
[----:B------:R-:W-:Y:S01]  /*0b60*/  @!P3 IMAD R77, R77, 0x4, R82 ;  /* 0x000000044d4db824 */ /* 0x000fe200078e0252 */
[----:B0-----:R-:W-:Y:S06]  /*0b70*/  @!P1 BRA `(.L_x_26) ;  /* 0x0000000000549947 */ /* 0x001fec0003800000 */
[----:B------:R-:W0:Y:S01]  /*0b80*/  S2R R2, SR_TID.Z ;  /* 0x0000000000027919 */ /* 0x000e220000002300 */
[----:B------:R-:W-:Y:S01]  /*0b90*/  SHF.L.U32 R3, R65, 0x1, RZ ;  /* 0x0000000141037819 */ /* 0x000fe200000006ff */
[----:B------:R-:W1:Y:S04]  /*0ba0*/  S2R R84, SR_CTAID.Y ;  /* 0x0000000000547919 */ /* 0x000e680000002600 */
[----:B0-----:R-:W-:Y:S02]  /*0bb0*/  IMAD R7, R2, 0x1d, R3 ;  /* 0x0000001d02077824 */ /* 0x001fe400078e0203 */
[----:B-1----:R-:W-:-:S03]  /*0bc0*/  IMAD R2, R84, 0x2, R67 ;  /* 0x0000000254027824 */ /* 0x002fc600078e0243 */
[----:B------:R-:W-:-:S04]  /*0bd0*/  IADD3 R3, PT, PT, R7, -0x3, RZ ;  /* 0xfffffffd07037810 */ /* 0x000fc80007ffe0ff */
[----:B------:R-:W-:-:S04]  /*0be0*/  VIADDMNMX.U32 R2, R2, 0xfffffffd, R3, !PT ;  /* 0xfffffffd02027846 */ /* 0x000fc80007800003 */
[----:B------:R-:W-:-:S13]  /*0bf0*/  ISETP.GT.U32.AND P6, PT, R2, 0xdf, PT ;  /* 0x000000df0200780c */ /* 0x000fda0003fc4070 */
[----:B------:R-:W0:Y:S01]  /*0c00*/  @!P6 LDC.64 R2, c[0x0][0x380] ;  /* 0x0000e000ff02eb82 */ /* 0x000e220000000a00 */
[----:B------:R-:W-:-:S04]  /*0c10*/  @!P6 IMAD R84, R84, 0x1c0, R7 ;  /* 0x000001c05454e824 */ /* 0x000fc800078e0207 */
[----:B------:R-:W-:-:S04]  /*0c20*/  @!P6 IMAD R84, R69, 0xc400, R84 ;  /* 0x0000c4004554e824 */ /* 0x000fc800078e0254 */
[----:B------:R-:W-:-:S04]  /*0c30*/  @!P6 IMAD R84, R67, 0xe0, R84 ;  /* 0x000000e04354e824 */ /* 0x000fc800078e0254 */
[----:B------:R-:W-:-:S04]  /*0c40*/  @!P6 VIADD R5, R84, 0xfffffd5d ;  /* 0xfffffd5d5405e836 */ /* 0x000fc80000000000 */
[----:B0-----:R-:W-:-:S04]  /*0c50*/  @!P6 IMAD.WIDE R2, R5, 0x4, R2 ;  /* 0x000000040502e825 */ /* 0x001fc800078e0202 */
[----:B------:R-:W-:-:S06]  /*0c60*/  HFMA2 R5, -RZ, RZ, 0, 0 ;  /* 0x00000000ff057431 */ /* 0x000fcc00000001ff */
[----:B------:R-:W2:Y:S01]  /*0c70*/  @!P6 LDG.E.CONSTANT R5, desc[UR6][R2.64] ;  /* 0x000000060205e981 */ /* 0x000ea2000c1e9900 */
[----:B------:R-:W0:Y:S01]  /*0c80*/  S2UR UR5, SR_CgaCtaId ;  /* 0x00000000000579c3 */ /* 0x000e220000008800 */
[----:B------:R-:W-:Y:S02]  /*0c90*/  UMOV UR4, 0x400 ;  /* 0x0000040000047882 */ /* 0x000fe40000000000 */
[----:B0-----:R-:W-:-:S06]  /*0ca0*/  ULEA UR4, UR5, UR4, 0x18 ;  /* 0x0000000405047291 */ /* 0x001fcc000f8ec0ff */
[----:B------:R-:W-:-:S05]  /*0cb0*/  LEA R84, R7, UR4, 0x2 ;  /* 0x0000000407547c11 */ /* 0x000fca000f8e10ff */
[----:B--2---:R0:W-:Y:S02]  /*0cc0*/  STS [R84], R5 ;  /* 0x0000000554007388 */ /* 0x0041e40000000800 */
.L_x_26:
[----:B------:R-:W-:Y:S05]  /*0cd0*/  BSYNC.RECONVERGENT B0 ;  /* 0x0000000000007941 */ /* 0x000fea0003800200 */
.L_x_25:
[----:B------:R-:W-:Y:S04]  /*0ce0*/  BSSY.RECONVERGENT B0, `(.L_x_27) ;  /* 0x0000017000007945 */ /* 0x000fe80003800200 */
[----:B------:R-:W-:Y:S05]  /*0cf0*/  @!P0 BRA `(.L_x_28) ;  /* 0x0000000000548947 */ /* 0x000fea0003800000 */
[----:B------:R-:W1:Y:S01]  /*0d00*/  S2R R2, SR_TID.Z ;  /* 0x0000000000027919 */ /* 0x000e620000002300 */
[----:B------:R-:W-:Y:S01]  /*0d10*/  IMAD.SHL.U32 R3, R65, 0x2, RZ ;  /* 0x0000000241037824 */ /* 0x000fe200078e00ff */
[----:B0-----:R-:W0:Y:S03]  /*0d20*/  S2R R84, SR_CTAID.Y ;  /* 0x0000000000547919 */ /* 0x001e260000002600 */
[----:B-1----:R-:W-:-:S04]  /*0d30*/  IMAD R7, R2, 0x1d, R3 ;  /* 0x0000001d02077824 */ /* 0x002fc800078e0203 */
[----:B------:R-:W-:Y:S01]  /*0d40*/  VIADD R2, R7, 0xfffffffe ;  /* 0xfffffffe07027836 */ /* 0x000fe20000000000 */
[----:B0-----:R-:W-:-:S04]  /*0d50*/  LEA R3, R84, R67, 0x1 ;  /* 0x0000004354037211 */ /* 0x001fc800078e08ff */
[----:B------:R-:W-:-:S04]  /*0d60*/  VIADDMNMX.U32 R2, R3, 0xfffffffd, R2, !PT ;  /* 0xfffffffd03027846 */ /* 0x000fc80007800002 */
[----:B------:R-:W-:-:S13]  /*0d70*/  ISETP.GT.U32.AND P6, PT, R2, 0xdf, PT ;  /* 0x000000df0200780c */ /* 0x000fda0003fc4070 */
[----:B------:R-:W0:Y:S01]  /*0d80*/  @!P6 LDC.64 R2, c[0x0][0x380] ;  /* 0x0000e000ff02eb82 */ /* 0x000e220000000a00 */
[----:B------:R-:W-:-:S04]  /*0d90*/  @!P6 IMAD R84, R84, 0x1c0, R7 ;  /* 0x000001c05454e824 */ /* 0x000fc800078e0207 */
[----:B------:R-:W-:-:S04]  /*0da0*/  @!P6 IMAD R84, R69, 0xc400, R84 ;  /* 0x0000c4004554e824 */ /* 0x000fc800078e0254 */
[----:B------:R-:W-:-:S05]  /*0db0*/  @!P6 IMAD R84, R67, 0xe0, R84 ;  /* 0x000000e04354e824 */ /* 0x000fca00078e0254 */
[----:B------:R-:W-:-:S05]  /*0dc0*/  @!P6 IADD3 R5, PT, PT, R84, -0x2a3, RZ ;  /* 0xfffffd5d5405e810 */ /* 0x000fca0007ffe0ff */
[----:B0-----:R-:W-:-:S04]  /*0dd0*/  @!P6 IMAD.WIDE R2, R5, 0x4, R2 ;  /* 0x000000040502e825 */ /* 0x001fc800078e0202 */
[----:B------:R-:W-:-:S06]  /*0de0*/  IMAD.MOV.U32 R5, RZ, RZ, RZ ;  /* 0x000000ffff057224 */ /* 0x000fcc00078e00ff */
[----:B------:R-:W2:Y:S01]  /*0df0*/  @!P6 LDG.E.CONSTANT R5, desc[UR6][R2.64+0x4] ;  /* 0x000004060205e981 */ /* 0x000ea2000c1e9900 */
[----:B------:R-:W0:Y:S01]  /*0e00*/  S2UR UR5, SR_CgaCtaId ;  /* 0x00000000000579c3 */ /* 0x000e220000008800 */
[----:B------:R-:W-:Y:S02]  /*0e10*/  UMOV UR4, 0x400 ;  /* 0x0000040000047882 */ /* 0x000fe40000000000 */
[----:B0-----:R-:W-:-:S06]  /*0e20*/  ULEA UR4, UR5, UR4, 0x18 ;  /* 0x0000000405047291 */ /* 0x001fcc000f8ec0ff */
[----:B------:R-:W-:-:S05]  /*0e30*/  LEA R84, R7, UR4, 0x2 ;  /* 0x0000000407547c11 */ /* 0x000fca000f8e10ff */
[----:B--2---:R1:W-:Y:S02]  /*0e40*/  STS [R84+0x4], R5 ;  /* 0x0000040554007388 */ /* 0x0043e40000000800 */
.L_x_28:
[----:B------:R-:W-:Y:S05]  /*0e50*/  BSYNC.RECONVERGENT B0 ;  /* 0x0000000000007941 */ /* 0x000fea0003800200 */
.L_x_27:
[----:B-----5:R2:W-:Y:S01]  /*0e60*/  @!P5 STS [R81], R4 ;  /* 0x000000045100d388 */ /* 0x0205e20000000800 */
[----:B------:R-:W-:Y:S01]  /*0e70*/  LEA R2, R79, R80, 0x18 ;  /* 0x000000504f027211 */ /* 0x000fe200078ec0ff */
[----:B------:R-:W-:Y:S01]  /*0e80*/  IMAD R82, R66, 0x38, R82 ;  /* 0x0000003842527824 */ /* 0x000fe200078e0252 */
[----:B------:R-:W-:Y:S01]  /*0e90*/  UMOV UR4, 0x300 ;  /* 0x0000030000047882 */ /* 0x000fe20000000000 */
[----:B------:R2:W-:Y:S01]  /*0ea0*/  @!P4 STS [R83+0x4], R8 ;  /* 0x000004085300c388 */ /* 0x0005e20000000800 */
[----:B------:R-:W-:-:S03]  /*0eb0*/  LEA R2, R65, R2, 0x3 ;  /* 0x0000000241027211 */ /* 0x000fc600078e18ff */
[----:B------:R2:W-:Y:S02]  /*0ec0*/  @!P2 STS [R85+0x8], R6 ;  /* 0x000008065500a388 */ /* 0x0005e40000000800 */
[----:B------:R-:W-:Y:S02]  /*0ed0*/  VIADD R2, R2, 0x180 ;  /* 0x0000018002027836 */ /* 0x000fe40000000000 */
[----:B------:R2:W-:Y:S01]  /*0ee0*/  @!P3 STS [R77+0xc], R78 ;  /* 0x00000c4e4d00b388 */ /* 0x0005e20000000800 */
[----:B------:R-:W-:Y:S06]  /*0ef0*/  BAR.SYNC.DEFER_BLOCKING 0x0 ;  /* 0x0000000000007b1d */ /* 0x000fec0000010000 */
.L_x_29:
[----:B------:R-:W-:Y:S04]  /*0f00*/  LDS R9, [R2+-0x180] ;  /* 0xfffe800002097984 */ /* 0x000fe80000000800 */
[----:B--2---:R-:W2:Y:S04]  /*0f10*/  LDS R77, [R82+UR4+-0x300] ;  /* 0xfffd0004524d7984 */ /* 0x004ea80008000800 */
[----:B------:R-:W3:Y:S04]  /*0f20*/  LDS R8, [R2+-0x100] ;  /* 0xffff000002087984 */ /* 0x000ee80000000800 */
[----:B------:R-:W4:Y:S04]  /*0f30*/  LDS R7, [R2+-0x80] ;  /* 0xffff800002077984 */ /* 0x000f280000000800 */
[----:B------:R-:W5:Y:S04]  /*0f40*/  LDS R6, [R2] ;  /* 0x0000000002067984 */ /* 0x000f680000000800 */
[----:B01----:R-:W0:Y:S04]  /*0f50*/  LDS R5, [R2+0x80] ;  /* 0x0000800002057984 */ /* 0x003e280000000800 */
[----:B------:R-:W1:Y:S04]  /*0f60*/  LDS R4, [R2+0x100] ;  /* 0x0001000002047984 */ /* 0x000e680000000800 */
[----:B------:R2:W1:Y:S04]  /*0f70*/  LDS R3, [R2+0x180] ;  /* 0x0001800002037984 */ /* 0x0004680000000800 */
[----:B------:R-:W1:Y:S04]  /*0f80*/  LDS R79, [R82+UR4+-0x140] ;  /* 0xfffec004524f7984 */ /* 0x000e680008000800 */
[----:B------:R-:W1:Y:S01]  /*0f90*/  LDS R81, [R82+UR4+0x80] ;  /* 0x0000800452517984 */ /* 0x000e620008000800 */
[----:B--2---:R-:W-:-:S03]  /*0fa0*/  IADD3 R2, PT, PT, R2, 0x4, RZ ;  /* 0x0000000402027810 */ /* 0x004fc60007ffe0ff */
[----:B------:R-:W2:Y:S04]  /*0fb0*/  LDS R83, [R82+UR4+0x240] ;  /* 0x0002400452537984 */ /* 0x000ea80008000800 */
[----:B------:R-:W2:Y:S01]  /*0fc0*/  LDS R78, [R82+UR4+-0x2e4] ;  /* 0xfffd1c04524e7984 */ /* 0x000ea20008000800 */
[----:B------:R-:W-:-:S03]  /*0fd0*/  FFMA R64, R9, R77, R64 ;  /* 0x0000004d09407223 */ /* 0x000fc60000000040 */
[----:B------:R-:W2:Y:S01]  /*0fe0*/  LDS R80, [R82+UR4+-0x124] ;  /* 0xfffedc0452507984 */ /* 0x000ea20008000800 */
[----:B---3--:R-:W-:-:S03]  /*0ff0*/  FFMA R62, R8, R77, R62 ;  /* 0x0000004d083e7223 */ /* 0x008fc6000000003e */
[----:B------:R-:W3:Y:S01]  /*1000*/  LDS R84, [R82+UR4+0x9c] ;  /* 0x00009c0452547984 */ /* 0x000ee20008000800 */
[----:B----4-:R-:W-:-:S03]  /*1010*/  FFMA R60, R7, R77, R60 ;  /* 0x0000004d073c7223 */ /* 0x010fc6000000003c */
[----:B------:R-:W4:Y:S01]  /*1020*/  LDS R86, [R82+UR4+0x25c] ;  /* 0x00025c0452567984 */ /* 0x000f220008000800 */
[----:B------:R-:W-:Y:S01]  /*1030*/  UIADD3 UR4, UPT, UPT, UR4, 0x4, URZ ;  /* 0x0000000404047890 */ /* 0x000fe2000fffe0ff */
[-C--:B-----5:R-:W-:Y:S01]  /*1040*/  FFMA R58, R6, R77.reuse, R58 ;  /* 0x0000004d063a7223 */ /* 0x0a0fe2000000003a */
[-C--:B0-----:R-:W-:Y:S02]  /*1050*/  FFMA R56, R5, R77.reuse, R56 ;  /* 0x0000004d05387223 */ /* 0x081fe40000000038 */
[----:B------:R-:W-:Y:S01]  /*1060*/  UISETP.NE.AND UP0, UPT, UR4, 0x31c, UPT ;  /* 0x0000031c0400788c */ /* 0x000fe2000bf05270 */
[-C--:B-1----:R-:W-:Y:S01]  /*1070*/  FFMA R54, R4, R77.reuse, R54 ;  /* 0x0000004d04367223 */ /* 0x082fe20000000036 */
[----:B------:R-:W-:Y:S01]  /*1080*/  FFMA R52, R3, R77, R52 ;  /* 0x0000004d03347223 */ /* 0x000fe20000000034 */
[-C--:B------:R-:W-:Y:S01]  /*1090*/  FFMA R50, R9, R79.reuse, R50 ;  /* 0x0000004f09327223 */ /* 0x080fe20000000032 */
[-C--:B------:R-:W-:Y:S01]  /*10a0*/  FFMA R48, R8, R79.reuse, R48 ;  /* 0x0000004f08307223 */ /* 0x080fe20000000030 */
[-C--:B------:R-:W-:Y:S01]  /*10b0*/  FFMA R46, R7, R79.reuse, R46 ;  /* 0x0000004f072e7223 */ /* 0x080fe2000000002e */
[-C--:B------:R-:W-:Y:S01]  /*10c0*/  FFMA R44, R6, R79.reuse, R44 ;  /* 0x0000004f062c7223 */ /* 0x080fe2000000002c */
[-C--:B------:R-:W-:Y:S01]  /*10d0*/  FFMA R42, R5, R79.reuse, R42 ;  /* 0x0000004f052a7223 */ /* 0x080fe2000000002a */
[-C--:B------:R-:W-:Y:S01]  /*10e0*/  FFMA R40, R4, R79.reuse, R40 ;  /* 0x0000004f04287223 */ /* 0x080fe20000000028 */
        /* <DEDUP_REMOVED lines=8> */
[-C--:B--2---:R-:W-:Y:S01]  /*1170*/  FFMA R22, R9, R83.reuse, R22 ;  /* 0x0000005309167223 */ /* 0x084fe20000000016 */
        /* <DEDUP_REMOVED lines=20> */
[-C--:B---3--:R-:W-:Y:S01]  /*12c0*/  FFMA R35, R9, R84.reuse, R35 ;  /* 0x0000005409237223 */ /* 0x088fe20000000023 */
[-C--:B------:R-:W-:Y:S01]  /*12d0*/  FFMA R33, R8, R84.reuse, R33 ;  /* 0x0000005408217223 */ /* 0x080fe20000000021 */
[-C--:B------:R-:W-:Y:S01]  /*12e0*/  FFMA R31, R7, R84.reuse, R31 ;  /* 0x00000054071f7223 */ /* 0x080fe2000000001f */
[-C--:B------:R-:W-:Y:S01]  /*12f0*/  FFMA R29, R6, R84.reuse, R29 ;  /* 0x00000054061d7223 */ /* 0x080fe2000000001d */
[-C--:B------:R-:W-:Y:S01]  /*1300*/  FFMA R27, R5, R84.reuse, R27 ;  /* 0x00000054051b7223 */ /* 0x080fe2000000001b */
[-C--:B------:R-:W-:Y:S01]  /*1310*/  FFMA R25, R4, R84.reuse, R25 ;  /* 0x0000005404197223 */ /* 0x080fe20000000019 */
[----:B------:R-:W-:Y:S01]  /*1320*/  FFMA R23, R3, R84, R23 ;  /* 0x0000005403177223 */ /* 0x000fe20000000017 */
[-C--:B----4-:R-:W-:Y:S01]  /*1330*/  FFMA R21, R9, R86.reuse, R21 ;  /* 0x0000005609157223 */ /* 0x090fe20000000015 */
[-C--:B------:R-:W-:Y:S01]  /*1340*/  FFMA R19, R8, R86.reuse, R19 ;  /* 0x0000005608137223 */ /* 0x080fe20000000013 */
[-C--:B------:R-:W-:Y:S01]  /*1350*/  FFMA R17, R7, R86.reuse, R17 ;  /* 0x0000005607117223 */ /* 0x080fe20000000011 */
[-C--:B------:R-:W-:Y:S01]  /*1360*/  FFMA R15, R6, R86.reuse, R15 ;  /* 0x00000056060f7223 */ /* 0x080fe2000000000f */
[-C--:B------:R-:W-:Y:S01]  /*1370*/  FFMA R13, R5, R86.reuse, R13 ;  /* 0x00000056050d7223 */ /* 0x080fe2000000000d */
[-C--:B------:R-:W-:Y:S01]  /*1380*/  FFMA R11, R4, R86.reuse, R11 ;  /* 0x00000056040b7223 */ /* 0x080fe2000000000b */
[----:B------:R-:W-:Y:S01]  /*1390*/  FFMA R0, R3, R86, R0 ;  /* 0x0000005603007223 */ /* 0x000fe20000000000 */
[----:B------:R-:W-:Y:S06]  /*13a0*/  BRA.U UP0, `(.L_x_29) ;  /* 0xfffffff900d47547 */ /* 0x000fec000b83ffff */
[----:B------:R-:W-:-:S05]  /*13b0*/  VIADD R67, R67, 0x1 ;  /* 0x0000000143437836 */ /* 0x000fca0000000000 */
[----:B------:R-:W-:-:S13]  /*13c0*/  ISETP.NE.AND P2, PT, R67, 0x7, PT ;  /* 0x000000074300780c */ /* 0x000fda0003f45270 */
[----:B------:R-:W-:Y:S05]  /*13d0*/  @P2 BRA `(.L_x_30) ;  /* 0xfffffff4001c2947 */ /* 0x000fea000383ffff */
[----:B------:R-:W-:-:S04]  /*13e0*/  IADD3 R69, PT, PT, R69, 0x1, RZ ;  /* 0x0000000145457810 */ /* 0x000fc80007ffe0ff */
[----:B------:R-:W-:-:S13]  /*13f0*/  ISETP.NE.AND P2, PT, R69, 0x3, PT ;  /* 0x000000034500780c */ /* 0x000fda0003f45270 */
[----:B------:R-:W-:Y:S05]  /*1400*/  @P2 BRA `(.L_x_31) ;  /* 0xfffffff4000c2947 */ /* 0x000fea000383ffff */
[----:B------:R-:W0:Y:S01]  /*1410*/  LDC.64 R2, c[0x0][0x398] ;  /* 0x0000e600ff027b82 */ /* 0x000e220000000a00 */
[----:B------:R-:W-:-:S04]  /*1420*/  IMAD.SHL.U32 R5, R66, 0x2, RZ ;  /* 0x0000000242057824 */ /* 0x000fc800078e00ff */
[----:B0-----:R-:W-:Y:S01]  /*1430*/  IMAD.WIDE.U32 R2, R5, 0x4, R2 ;  /* 0x0000000405027825 */ /* 0x001fe200078e0002 */
[----:B------:R-:W0:Y:S02]  /*1440*/  S2R R72, SR_CTAID.Y ;  /* 0x0000000000487919 */ /* 0x000e240000002600 */
[----:B------:R-:W1:Y:S02]  /*1450*/  LDC.64 R4, c[0x0][0x390] ;  /* 0x0000e400ff047b82 */ /* 0x000e640000000a00 */
[----:B------:R-:W2:Y:S04]  /*1460*/  LDG.E.CONSTANT R69, desc[UR6][R2.64] ;  /* 0x0000000602457981 */ /* 0x000ea8000c1e9900 */
[----:B------:R-:W3:Y:S04]  /*1470*/  LDG.E.CONSTANT R67, desc[UR6][R2.64+0x40] ;  /* 0x0000400602437981 */ /* 0x000ee8000c1e9900 */
[----:B------:R-:W4:Y:S04]  /*1480*/  LDG.E.CONSTANT R9, desc[UR6][R2.64+0x80] ;  /* 0x0000800602097981 */ /* 0x000f28000c1e9900 */
[----:B------:R-:W5:Y:S04]  /*1490*/  LDG.E.CONSTANT R7, desc[UR6][R2.64+0xc0] ;  /* 0x0000c00602077981 */ /* 0x000f68000c1e9900 */
[----:B------:R-:W5:Y:S04]  /*14a0*/  LDG.E.CONSTANT R8, desc[UR6][R2.64+0x44] ;  /* 0x0000440602087981 */ /* 0x000f68000c1e9900 */
[----:B------:R-:W5:Y:S04]  /*14b0*/  LDG.E.CONSTANT R6, desc[UR6][R2.64+0x84] ;  /* 0x0000840602067981 */ /* 0x000f68000c1e9900 */
[----:B------:R-:W5:Y:S04]  /*14c0*/  LDG.E.CONSTANT R68, desc[UR6][R2.64+0x4] ;  /* 0x0000040602447981 */ /* 0x000f68000c1e9900 */
[----:B------:R3:W5:Y:S01]  /*14d0*/  LDG.E.CONSTANT R70, desc[UR6][R2.64+0xc4] ;  /* 0x0000c40602467981 */ /* 0x000762000c1e9900 */
[----:B------:R-:W-:-:S04]  /*14e0*/  IMAD R65, R66, 0x6200, R65 ;  /* 0x0000620042417824 */ /* 0x000fc800078e0241 */
[----:B0-----:R-:W-:-:S04]  /*14f0*/  IMAD R65, R72, 0x70, R65 ;  /* 0x0000007048417824 */ /* 0x001fc800078e0241 */
[----:B-1----:R-:W-:-:S04]  /*1500*/  IMAD.WIDE.U32 R4, R65, 0x4, R4 ;  /* 0x0000000441047825 */ /* 0x002fc800078e0004 */
[----:B--2---:R-:W-:Y:S01]  /*1510*/  FADD R62, R62, R69 ;  /* 0x000000453e3e7221 */ /* 0x004fe20000000000 */
[----:B---3--:R-:W-:-:S04]  /*1520*/  FADD R50, R50, R67 ;  /* 0x0000004332327221 */ /* 0x008fc80000000000 */
[----:B------:R-:W-:Y:S01]  /*1530*/  FMNMX R3, RZ, R62, !PT ;  /* 0x0000003eff037209 */ /* 0x000fe20007800000 */
[----:B----4-:R-:W-:-:S04]  /*1540*/  FADD R36, R36, R9 ;  /* 0x0000000924247221 */ /* 0x010fc80000000000 */
[----:B------:R0:W-:Y:S01]  /*1550*/  STG.E desc[UR6][R4.64+0x40], R3 ;  /* 0x0000400304007986 */ /* 0x0001e2000c101906 */
[--C-:B------:R-:W-:Y:S01]  /*1560*/  FADD R64, R64, R69.reuse ;  /* 0x0000004540407221 */ /* 0x100fe20000000000 */
[--C-:B------:R-:W-:Y:S01]  /*1570*/  FADD R60, R60, R69.reuse ;  /* 0x000000453c3c7221 */ /* 0x100fe20000000000 */
[----:B------:R-:W-:Y:S01]  /*1580*/  FADD R58, R58, R69 ;  /* 0x000000453a3a7221 */ /* 0x000fe20000000000 */
[----:B-----5:R-:W-:Y:S01]  /*1590*/  FADD R22, R22, R7 ;  /* 0x0000000716167221 */ /* 0x020fe20000000000 */
[----:B0-----:R-:W-:-:S05]  /*15a0*/  FMNMX R3, RZ, R50, !PT ;  /* 0x00000032ff037209 */ /* 0x001fca0007800000 */
[----:B------:R0:W-:Y:S01]  /*15b0*/  STG.E desc[UR6][R4.64+0xc4000], R3 ;  /* 0x0c40000304007986 */ /* 0x0001e2000c101906 */
[--C-:B------:R-:W-:Y:S01]  /*15c0*/  FADD R56, R56, R69.reuse ;  /* 0x0000004538387221 */ /* 0x100fe20000000000 */
[--C-:B------:R-:W-:Y:S01]  /*15d0*/  FADD R54, R54, R69.reuse ;  /* 0x0000004536367221 */ /* 0x100fe20000000000 */
[----:B------:R-:W-:Y:S01]  /*15e0*/  FADD R52, R52, R69 ;  /* 0x0000004534347221 */ /* 0x000fe20000000000 */
[----:B------:R-:W-:Y:S01]  /*15f0*/  FMNMX R65, RZ, R64, !PT ;  /* 0x00000040ff417209 */ /* 0x000fe20007800000 */
[--C-:B------:R-:W-:Y:S01]  /*1600*/  FADD R49, R49, R8.reuse ;  /* 0x0000000831317221 */ /* 0x100fe20000000000 */
[----:B------:R-:W-:Y:S02]  /*1610*/  FMNMX R69, RZ, R60, !PT ;  /* 0x0000003cff457209 */ /* 0x000fe40007800000 */
[----:B0-----:R-:W-:Y:S01]  /*1620*/  FMNMX R3, RZ, R36, !PT ;  /* 0x00000024ff037209 */ /* 0x001fe20007800000 */
[--C-:B------:R-:W-:Y:S01]  /*1630*/  FADD R47, R47, R8.reuse ;  /* 0x000000082f2f7221 */ /* 0x100fe20000000000 */
[----:B------:R-:W-:Y:S01]  /*1640*/  FMNMX R71, RZ, R58, !PT ;  /* 0x0000003aff477209 */ /* 0x000fe20007800000 */
[--C-:B------:R-:W-:Y:S01]  /*1650*/  FADD R45, R45, R8.reuse ;  /* 0x000000082d2d7221 */ /* 0x100fe20000000000 */
[--C-:B------:R-:W-:Y:S01]  /*1660*/  FADD R43, R43, R8.reuse ;  /* 0x000000082b2b7221 */ /* 0x100fe20000000000 */
[----:B------:R0:W-:Y:S01]  /*1670*/  STG.E desc[UR6][R4.64+0x188000], R3 ;  /* 0x1880000304007986 */ /* 0x0001e2000c101906 */
[--C-:B------:R-:W-:Y:S01]  /*1680*/  FADD R41, R41, R8.reuse ;  /* 0x0000000829297221 */ /* 0x100fe20000000000 */
[--C-:B------:R-:W-:Y:S01]  /*1690*/  FADD R39, R39, R8.reuse ;  /* 0x0000000827277221 */ /* 0x100fe20000000000 */
[--C-:B------:R-:W-:Y:S01]  /*16a0*/  FADD R48, R48, R67.reuse ;  /* 0x0000004330307221 */ /* 0x100fe20000000000 */
[--C-:B------:R-:W-:Y:S01]  /*16b0*/  FADD R46, R46, R67.reuse ;  /* 0x000000432e2e7221 */ /* 0x100fe20000000000 */
[--C-:B------:R-:W-:Y:S01]  /*16c0*/  FADD R44, R44, R67.reuse ;  /* 0x000000432c2c7221 */ /* 0x100fe20000000000 */
[--C-:B------:R-:W-:Y:S01]  /*16d0*/  FADD R42, R42, R67.reuse ;  /* 0x000000432a2a7221 */ /* 0x100fe20000000000 */
[----:B------:R-:W-:Y:S01]  /*16e0*/  FADD R8, R37, R8 ;  /* 0x0000000825087221 */ /* 0x000fe20000000000 */
[----:B0-----:R-:W-:Y:S01]  /*16f0*/  FMNMX R3, RZ, R22, !PT ;  /* 0x00000016ff037209 */ /* 0x001fe20007800000 */
[----:B------:R0:W-:Y:S01]  /*1700*/  STG.E desc[UR6][R4.64], R65 ;  /* 0x0000004104007986 */ /* 0x0001e2000c101906 */
[--C-:B------:R-:W-:Y:S01]  /*1710*/  FADD R40, R40, R67.reuse ;  /* 0x0000004328287221 */ /* 0x100fe20000000000 */
[----:B------:R-:W-:Y:S01]  /*1720*/  FADD R38, R38, R67 ;  /* 0x0000004326267221 */ /* 0x000fe20000000000 */
[----:B------:R-:W-:Y:S01]  /*1730*/  FMNMX R73, RZ, R56, !PT ;  /* 0x00000038ff497209 */ /* 0x000fe20007800000 */
[----:B------:R1:W-:Y:S01]  /*1740*/  STG.E desc[UR6][R4.64+0x80], R69 ;  /* 0x0000804504007986 */ /* 0x0003e2000c101906 */
[----:B------:R-:W-:Y:S01]  /*1750*/  FMNMX R67, RZ, R46, !PT ;  /* 0x0000002eff437209 */ /* 0x000fe20007800000 */
        /* <DEDUP_REMOVED lines=15> */
[--C-:B------:R-:W-:Y:S01]  /*1850*/  FADD R26, R26, R9.reuse ;  /* 0x000000091a1a7221 */ /* 0x100fe20000000000 */
[----:B------:R-:W-:Y:S01]  /*1860*/  FADD R6, R23, R6 ;  /* 0x0000000617067221 */ /* 0x000fe20000000000 */
[----:B---3--:R-:W-:Y:S01]  /*1870*/  FMNMX R3, RZ, R8, !PT ;  /* 0x00000008ff037209 */ /* 0x008fe20007800000 */
[----:B------:R0:W-:Y:S01]  /*1880*/  STG.E desc[UR6][R4.64+0x100], R73 ;  /* 0x0001004904007986 */ /* 0x0001e2000c101906 */
[----:B------:R-:W-:Y:S01]  /*1890*/  FADD R24, R24, R9 ;  /* 0x0000000918187221 */ /* 0x000fe20000000000 */
[----:B------:R-:W-:-:S02]  /*18a0*/  FMNMX R75, RZ, R54, !PT ;  /* 0x00000036ff4b7209 */ /* 0x000fc40007800000 */
[----:B------:R1:W-:Y:S01]  /*18b0*/  STG.E desc[UR6][R4.64+0xc4040], R65 ;  /* 0x0c40404104007986 */ /* 0x0003e2000c101906 */
[----:B------:R-:W-:Y:S01]  /*18c0*/  FMNMX R9, RZ, R32, !PT ;  /* 0x00000020ff097209 */ /* 0x000fe20007800000 */
[--C-:B------:R-:W-:Y:S02]  /*18d0*/  FADD R20, R20, R7.reuse ;  /* 0x0000000714147221 */ /* 0x100fe40000000000 */
[----:B------:R2:W-:Y:S01]  /*18e0*/  STG.E desc[UR6][R4.64+0xc4080], R67 ;  /* 0x0c40804304007986 */ /* 0x0005e2000c101906 */
[--C-:B------:R-:W-:Y:S01]  /*18f0*/  FADD R18, R18, R7.reuse ;  /* 0x0000000712127221 */ /* 0x100fe20000000000 */
[--C-:B------:R-:W-:Y:S02]  /*1900*/  FADD R16, R16, R7.reuse ;  /* 0x0000000710107221 */ /* 0x100fe40000000000 */
[----:B------:R3:W-:Y:S01]  /*1910*/  STG.E desc[UR6][R4.64+0xc40c0], R69 ;  /* 0x0c40c04504007986 */ /* 0x0007e2000c101906 */
[----:B0-----:R-:W-:Y:S01]  /*1920*/  FMNMX R73, RZ, R40, !PT ;  /* 0x00000028ff497209 */ /* 0x001fe20007800000 */
[----:B------:R-:W-:-:S02]  /*1930*/  FADD R14, R14, R7 ;  /* 0x000000070e0e7221 */ /* 0x000fc40000000000 */
[----:B------:R0:W-:Y:S01]  /*1940*/  STG.E desc[UR6][R4.64+0xc4100], R71 ;  /* 0x0c41004704007986 */ /* 0x0001e2000c101906 */
[----:B-1----:R-:W-:Y:S01]  /*1950*/  FMNMX R65, RZ, R34, !PT ;  /* 0x00000022ff417209 */ /* 0x002fe20007800000 */
[--C-:B------:R-:W-:Y:S02]  /*1960*/  FADD R12, R12, R7.reuse ;  /* 0x000000070c0c7221 */ /* 0x100fe40000000000 */
[----:B------:R1:W-:Y:S01]  /*1970*/  STG.E desc[UR6][R4.64+0xd0580], R3 ;  /* 0x0d05800304007986 */ /* 0x0003e2000c101906 */
[----:B--2---:R-:W-:Y:S01]  /*1980*/  FMNMX R67, RZ, R30, !PT ;  /* 0x0000001eff437209 */ /* 0x004fe20007800000 */
[----:B------:R-:W-:Y:S01]  /*1990*/  FADD R10, R10, R7 ;  /* 0x000000070a0a7221 */ /* 0x000fe20000000000 */
[--C-:B------:R-:W-:Y:S01]  /*19a0*/  FADD R63, R63, R68.reuse ;  /* 0x000000443f3f7221 */ /* 0x100fe20000000000 */
[----:B---3--:R-:W-:Y:S01]  /*19b0*/  FMNMX R69, RZ, R28, !PT ;  /* 0x0000001cff457209 */ /* 0x008fe20007800000 */
[--C-:B------:R-:W-:Y:S01]  /*19c0*/  FADD R61, R61, R68.reuse ;  /* 0x000000443d3d7221 */ /* 0x100fe20000000000 */
[--C-:B------:R-:W-:Y:S01]  /*19d0*/  FADD R59, R59, R68.reuse ;  /* 0x000000443b3b7221 */ /* 0x100fe20000000000 */
[--C-:B------:R-:W-:Y:S01]  /*19e0*/  FADD R57, R57, R68.reuse ;  /* 0x0000004439397221 */ /* 0x100fe20000000000 */
[----:B0-----:R-:W-:Y:S01]  /*19f0*/  FMNMX R71, RZ, R26, !PT ;  /* 0x0000001aff477209 */ /* 0x001fe20007800000 */
[--C-:B------:R-:W-:Y:S01]  /*1a00*/  FADD R55, R55, R68.reuse ;  /* 0x0000004437377221 */ /* 0x100fe20000000000 */
[--C-:B------:R-:W-:Y:S01]  /*1a10*/  FADD R53, R53, R68.reuse ;  /* 0x0000004435357221 */ /* 0x100fe20000000000 */
[----:B------:R-:W-:Y:S01]  /*1a20*/  FADD R51, R51, R68 ;  /* 0x0000004433337221 */ /* 0x000fe20000000000 */
[----:B-1----:R-:W-:Y:S01]  /*1a30*/  FMNMX R3, RZ, R6, !PT ;  /* 0x00000006ff037209 */ /* 0x002fe20007800000 */
        /* <DEDUP_REMOVED lines=14> */
[----:B------:R-:W-:Y:S02]  /*1b20*/  FMNMX R59, RZ, R59, !PT ;  /* 0x0000003bff3b7209 */ /* 0x000fe40007800000 */
[----:B------:R-:W-:Y:S01]  /*1b30*/  FMNMX R57, RZ, R57, !PT ;  /* 0x00000039ff397209 */ /* 0x000fe20007800000 */
[----:B------:R3:W-:Y:S01]  /*1b40*/  STG.E desc[UR6][R4.64+0x188080], R9 ;  /* 0x1880800904007986 */ /* 0x0007e2000c101906 */
[----:B0-----:R-:W-:-:S02]  /*1b50*/  FMNMX R75, RZ, R38, !PT ;  /* 0x00000026ff4b7209 */ /* 0x001fc40007800000 */
[----:B------:R-:W-:Y:S01]  /*1b60*/  FMNMX R55, RZ, R55, !PT ;  /* 0x00000037ff377209 */ /* 0x000fe20007800000 */
[----:B------:R0:W-:Y:S01]  /*1b70*/  STG.E desc[UR6][R4.64+0x1880c0], R67 ;  /* 0x1880c04304007986 */ /* 0x0001e2000c101906 */
[----:B-1----:R-:W-:Y:S02]  /*1b80*/  FMNMX R73, RZ, R24, !PT ;  /* 0x00000018ff497209 */ /* 0x002fe40007800000 */
[----:B------:R-:W-:Y:S01]  /*1b90*/  FMNMX R53, RZ, R53, !PT ;  /* 0x00000035ff357209 */ /* 0x000fe20007800000 */
[----:B------:R1:W-:Y:S01]  /*1ba0*/  STG.E desc[UR6][R4.64+0x188100], R69 ;  /* 0x1881004504007986 */ /* 0x0003e2000c101906 */
[----:B--2---:R-:W-:Y:S02]  /*1bb0*/  FMNMX R65, RZ, R16, !PT ;  /* 0x00000010ff417209 */ /* 0x004fe40007800000 */
[----:B------:R-:W-:Y:S01]  /*1bc0*/  FMNMX R51, RZ, R51, !PT ;  /* 0x00000033ff337209 */ /* 0x000fe20007800000 */
[----:B------:R2:W-:Y:S01]  /*1bd0*/  STG.E desc[UR6][R4.64+0x188140], R71 ;  /* 0x1881404704007986 */ /* 0x0005e2000c101906 */
[----:B---3--:R-:W-:-:S02]  /*1be0*/  FMNMX R9, RZ, R20, !PT ;  /* 0x00000014ff097209 */ /* 0x008fc40007800000 */
[----:B------:R-:W-:Y:S01]  /*1bf0*/  FMNMX R49, RZ, R49, !PT ;  /* 0x00000031ff317209 */ /* 0x000fe20007800000 */
[----:B------:R3:W-:Y:S01]  /*1c00*/  STG.E desc[UR6][R4.64+0x194580], R3 ;  /* 0x1945800304007986 */ /* 0x0007e2000c101906 */
[----:B0-----:R-:W-:Y:S02]  /*1c10*/  FMNMX R67, RZ, R14, !PT ;  /* 0x0000000eff437209 */ /* 0x001fe40007800000 */
[----:B------:R-:W-:Y:S02]  /*1c20*/  FMNMX R47, RZ, R47, !PT ;  /* 0x0000002fff2f7209 */ /* 0x000fe40007800000 */
[----:B-1----:R-:W-:Y:S02]  /*1c30*/  FMNMX R69, RZ, R12, !PT ;  /* 0x0000000cff457209 */ /* 0x002fe40007800000 */
[----:B------:R-:W-:Y:S02]  /*1c40*/  FMNMX R45, RZ, R45, !PT ;  /* 0x0000002dff2d7209 */ /* 0x000fe40007800000 */
[----:B--2---:R-:W-:-:S02]  /*1c50*/  FMNMX R71, RZ, R10, !PT ;  /* 0x0000000aff477209 */ /* 0x004fc40007800000 */
[----:B------:R-:W-:Y:S02]  /*1c60*/  FMNMX R43, RZ, R43, !PT ;  /* 0x0000002bff2b7209 */ /* 0x000fe40007800000 */
[----:B------:R-:W-:Y:S02]  /*1c70*/  FMNMX R41, RZ, R41, !PT ;  /* 0x00000029ff297209 */ /* 0x000fe40007800000 */
[----:B------:R-:W-:Y:S02]  /*1c80*/  FMNMX R39, RZ, R39, !PT ;  /* 0x00000027ff277209 */ /* 0x000fe40007800000 */
[----:B------:R-:W-:Y:S02]  /*1c90*/  FMNMX R35, RZ, R35, !PT ;  /* 0x00000023ff237209 */ /* 0x000fe40007800000 */
[----:B------:R-:W-:Y:S02]  /*1ca0*/  FMNMX R33, RZ, R33, !PT ;  /* 0x00000021ff217209 */ /* 0x000fe40007800000 */
[----:B------:R-:W-:-:S02]  /*1cb0*/  FMNMX R31, RZ, R31, !PT ;  /* 0x0000001fff1f7209 */ /* 0x000fc40007800000 */
        /* <DEDUP_REMOVED lines=9> */
[----:B---3--:R-:W-:Y:S01]  /*1d50*/  FMNMX R3, RZ, R0, !PT ;  /* 0x00000000ff037209 */ /* 0x008fe20007800000 */
        /* <DEDUP_REMOVED lines=36> */
.L_x_32:
        /* <DEDUP_REMOVED lines=14> */
.L_x_210:


//--------------------- .text.fused_nn_conv2d_add_add_nn_relu_2_kernel0 --------------------------
	.section	.text.fused_nn_conv2d_add_add_nn_relu_2_kernel0,"ax",@progbits
	.align	128
        .global         fused_nn_conv2d_add_add_nn_relu_2_kernel0
        .type           fused_nn_conv2d_add_add_nn_relu_2_kernel0,@function
        .size           fused_nn_conv2d_add_add_nn_relu_2_kernel0,(.L_x_211 - fused_nn_conv2d_add_add_nn_relu_2_kernel0)
        .other          fused_nn_conv2d_add_add_nn_relu_2_kernel0,@"STO_CUDA_ENTRY STV_DEFAULT"
fused_nn_conv2d_add_add_nn_relu_2_kernel0:
.text.fused_nn_conv2d_add_add_nn_relu_2_kernel0:
[----:B------:R-:W-:Y:S01]  /*0000*/  LDC R1, c[0x0][0x37c] ;  /* 0x0000df00ff017b82 */ /* 0x000fe20000000800 */
[----:B------:R-:W0:Y:S07]  /*0010*/  S2R R39, SR_TID.Z ;  /* 0x0000000000277919 */ /* 0x000e2e0000002300 */
[----:B------:R-:W1:Y:S01]  /*0020*/  S2UR UR6, SR_CgaCtaId ;  /* 0x00000000000679c3 */ /* 0x000e620000008800 */
[----:B------:R-:W-:Y:S01]  /*0030*/  UMOV UR4, 0x400 ;  /* 0x0000040000047882 */ /* 0x000fe20000000000 */
[----:B------:R-:W-:Y:S01]  /*0040*/  HFMA2 R49, -RZ, RZ, 0, 0 ;  /* 0x00000000ff317431 */ /* 0x000fe200000001ff */
[----:B------:R-:W2:Y:S01]  /*0050*/  S2R R6, SR_TID.X ;  /* 0x0000000000067919 */ /* 0x000ea20000002100 */
[----:B------:R-:W-:Y:S01]  /*0060*/  UIADD3 UR5, UPT, UPT, UR4, 0xe00, URZ ;  /* 0x00000e0004057890 */ /* 0x000fe2000fffe0ff */
[----:B------:R-:W-:Y:S01]  /*0070*/  HFMA2 R43, -RZ, RZ, 0, 0 ;  /* 0x00000000ff2b7431 */ /* 0x000fe200000001ff */
[----:B------:R-:W-:Y:S01]  /*0080*/  CS2R R22, SRZ ;  /* 0x0000000000167805 */ /* 0x000fe2000001ff00 */
[----:B------:R-:W3:Y:S01]  /*0090*/  S2R R35, SR_CTAID.Y ;  /* 0x0000000000237919 */ /* 0x000ee20000002600 */
[----:B------:R-:W-:Y:S01]  /*00a0*/  HFMA2 R27, -RZ, RZ, 0, 0 ;  /* 0x00000000ff1b7431 */ /* 0x000fe200000001ff */
[----:B------:R-:W-:Y:S01]  /*00b0*/  MOV R51, RZ ;  /* 0x000000ff00337202 */ /* 0x000fe20000000f00 */
[----:B------:R-:W-:Y:S01]  /*00c0*/  HFMA2 R25, -RZ, RZ, 0, 0 ;  /* 0x00000000ff197431 */ /* 0x000fe200000001ff */
[----:B------:R-:W-:Y:S01]  /*00d0*/  MOV R47, RZ ;  /* 0x000000ff002f7202 */ /* 0x000fe20000000f00 */
[----:B------:R-:W-:Y:S01]  /*00e0*/  HFMA2 R53, -RZ, RZ, 0, 0 ;  /* 0x00000000ff357431 */ /* 0x000fe200000001ff */
[----:B------:R-:W-:-:S02]  /*00f0*/  MOV R45, RZ ;  /* 0x000000ff002d7202 */ /* 0x000fc40000000f00 */
[----:B------:R-:W-:Y:S02]  /*0100*/  CS2R R20, SRZ ;  /* 0x0000000000147805 */ /* 0x000fe4000001ff00 */
[----:B------:R-:W-:Y:S01]  /*0110*/  MOV R41, RZ ;  /* 0x000000ff00297202 */ /* 0x000fe20000000f00 */
[----:B------:R-:W4:Y:S01]  /*0120*/  LDCU.64 UR8, c[0x0][0x358] ;  /* 0x00006b00ff0877ac */ /* 0x000f220008000a00 */
[----:B------:R-:W-:Y:S02]  /*0130*/  MOV R29, RZ ;  /* 0x000000ff001d7202 */ /* 0x000fe40000000f00 */
[----:B------:R-:W-:Y:S01]  /*0140*/  MOV R31, RZ ;  /* 0x000000ff001f7202 */ /* 0x000fe20000000f00 */
[----:B-1----:R-:W-:Y:S02]  /*0150*/  ULEA UR4, UR6, UR4, 0x18 ;  /* 0x0000000406047291 */ /* 0x002fe4000f8ec0ff */
[----:B------:R-:W-:Y:S01]  /*0160*/  ULEA UR5, UR6, UR5, 0x18 ;  /* 0x0000000506057291 */ /* 0x000fe2000f8ec0ff */
[----:B0-----:R-:W-:-:S02]  /*0170*/  SHF.R.U32.HI R0, RZ, 0x2, R39 ;  /* 0x00000002ff007819 */ /* 0x001fc40000011627 */
[C---:B------:R-:W-:Y:S02]  /*0180*/  LOP3.LUT R33, R39.reuse, 0x3, RZ, 0xc0, !PT ;  /* 0x0000000327217812 */ /* 0x040fe400078ec0ff */
[C---:B--2---:R-:W-:Y:S01]  /*0190*/  SHF.L.U32 R2, R6.reuse, 0x5, RZ ;  /* 0x0000000506027819 */ /* 0x044fe200000006ff */
[--C-:B------:R-:W-:Y:S01]  /*01a0*/  IMAD R36, R39, 0x1c, R6.reuse ;  /* 0x0000001c27247824 */ /* 0x100fe200078e0206 */
[----:B------:R-:W-:Y:S01]  /*01b0*/  SHF.L.U32 R34, R6, 0x1, RZ ;  /* 0x0000000106227819 */ /* 0x000fe200000006ff */
[--C-:B---3--:R-:W-:Y:S01]  /*01c0*/  IMAD R3, R35, 0x70, R6.reuse ;  /* 0x0000007023037824 */ /* 0x108fe200078e0206 */
[----:B------:R-:W-:Y:S02]  /*01d0*/  SHF.R.U32.HI R4, RZ, 0x2, R6 ;  /* 0x00000002ff047819 */ /* 0x000fe40000011606 */
[----:B------:R-:W-:Y:S01]  /*01e0*/  LEA R38, R39, R34, 0x5 ;  /* 0x0000002227267211 */ /* 0x000fe200078e28ff */
[----:B------:R-:W-:Y:S01]  /*01f0*/  IMAD R0, R0, 0x310, R3 ;  /* 0x0000031000007824 */ /* 0x000fe200078e0203 */
[----:B------:R-:W-:-:S02]  /*0200*/  LOP3.LUT R3, R2, 0x180, RZ, 0xc0, !PT ;  /* 0x0000018002037812 */ /* 0x000fc400078ec0ff */
[----:B------:R-:W-:Y:S01]  /*0210*/  SHF.R.U32.HI R2, RZ, 0x3, R34 ;  /* 0x00000003ff027819 */ /* 0x000fe20000011622 */
[----:B------:R-:W-:Y:S01]  /*0220*/  IMAD R33, R33, 0x1c, R0 ;  /* 0x0000001c21217824 */ /* 0x000fe200078e0200 */
[----:B------:R-:W-:Y:S01]  /*0230*/  ISETP.GT.U32.AND P1, PT, R38, 0x3fe, PT ;  /* 0x000003fe2600780c */ /* 0x000fe20003f24070 */
[----:B------:R-:W-:Y:S01]  /*0240*/  HFMA2 R0, -RZ, RZ, 0, 0 ;  /* 0x00000000ff007431 */ /* 0x000fe200000001ff */
[C---:B------:R-:W-:Y:S02]  /*0250*/  LEA R2, R39.reuse, R2, 0x2 ;  /* 0x0000000227027211 */ /* 0x040fe400078e10ff */
[----:B------:R-:W-:Y:S02]  /*0260*/  LEA R4, R39, R4, 0x2 ;  /* 0x0000000427047211 */ /* 0x000fe400078e10ff */
[----:B------:R-:W-:Y:S02]  /*0270*/  ISETP.GT.U32.OR P2, PT, R2, 0x7f, P1 ;  /* 0x0000007f0200780c */ /* 0x000fe40000f44470 */
[----:B------:R-:W0:Y:S01]  /*0280*/  S2R R2, SR_CTAID.Z ;  /* 0x0000000000027919 */ /* 0x000e220000002700 */
[----:B------:R-:W-:-:S02]  /*0290*/  ISETP.GT.U32.AND P0, PT, R38, 0x3ff, PT ;  /* 0x000003ff2600780c */ /* 0x000fc40003f04070 */
[----:B------:R-:W-:Y:S02]  /*02a0*/  IADD3 R32, PT, PT, R34, 0x1, RZ ;  /* 0x0000000122207810 */ /* 0x000fe40007ffe0ff */
[----:B------:R-:W-:Y:S02]  /*02b0*/  ISETP.GT.U32.OR P1, PT, R4, 0x7f, P0 ;  /* 0x0000007f0400780c */ /* 0x000fe40000724470 */
[C---:B------:R-:W-:Y:S02]  /*02c0*/  LOP3.LUT R34, R3.reuse, 0x6, R34, 0xf8, !PT ;  /* 0x0000000603227812 */ /* 0x040fe400078ef822 */
[----:B------:R-:W-:Y:S01]  /*02d0*/  LOP3.LUT R32, R3, 0x7, R32, 0xf8, !PT ;  /* 0x0000000703207812 */ /* 0x000fe200078ef820 */
[----:B------:R-:W-:Y:S01]  /*02e0*/  HFMA2 R3, -RZ, RZ, 0, 0 ;  /* 0x00000000ff037431 */ /* 0x000fe200000001ff */
[C---:B------:R-:W-:Y:S02]  /*02f0*/  ISETP.GT.U32.OR P0, PT, R6.reuse, 0xf, P2 ;  /* 0x0000000f0600780c */ /* 0x040fe40001704470 */
[----:B------:R-:W-:-:S02]  /*0300*/  ISETP.GT.U32.OR P1, PT, R6, 0xf, P1 ;  /* 0x0000000f0600780c */ /* 0x000fc40000f24470 */
[----:B------:R-:W-:Y:S02]  /*0310*/  LEA R36, R36, UR4, 0x2 ;  /* 0x0000000424247c11 */ /* 0x000fe4000f8e10ff */
[----:B------:R-:W-:Y:S02]  /*0320*/  LEA R37, R6, UR4, 0x2 ;  /* 0x0000000406257c11 */ /* 0x000fe4000f8e10ff */
[----:B------:R-:W-:Y:S02]  /*0330*/  LEA R38, R38, UR5, 0x2 ;  /* 0x0000000526267c11 */ /* 0x000fe4000f8e10ff */
[----:B----4-:R-:W-:-:S07]  /*0340*/  LEA R39, R39, UR5, 0x5 ;  /* 0x0000000527277c11 */ /* 0x010fce000f8e28ff */
.L_x_33:
[----:B------:R-:W0:Y:S01]  /*0350*/  S2R R11, SR_TID.Z ;  /* 0x00000000000b7919 */ /* 0x000e220000002300 */
[----:B------:R-:W1:Y:S08]  /*0360*/  LDC.64 R8, c[0x0][0x380] ;  /* 0x0000e000ff087b82 */ /* 0x000e700000000a00 */
[----:B------:R-:W2:Y:S08]  /*0370*/  @!P1 LDC.64 R4, c[0x0][0x388] ;  /* 0x0000e200ff049b82 */ /* 0x000eb00000000a00 */
[----:B------:R-:W3:Y:S01]  /*0380*/  @!P0 LDC.64 R6, c[0x0][0x388] ;  /* 0x0000e200ff068b82 */ /* 0x000ee20000000a00 */
[----:B0-----:R-:W-:-:S04]  /*0390*/  LEA R11, R2, R11, 0x5 ;  /* 0x0000000b020b7211 */ /* 0x001fc800078e28ff */
[----:B------:R-:W-:Y:S01]  /*03a0*/  LEA R10, R11, R0, 0x6 ;  /* 0x000000000b0a7211 */ /* 0x000fe200078e30ff */
[----:B------:R-:W-:-:S03]  /*03b0*/  IMAD R11, R0, 0x1880, R33 ;  /* 0x00001880000b7824 */ /* 0x000fc600078e0221 */
[----:B------:R-:W-:Y:S01]  /*03c0*/  SHF.L.U32 R15, R10, 0x3, RZ ;  /* 0x000000030a0f7819 */ /* 0x000fe200000006ff */
[----:B-1----:R-:W-:-:S03]  /*03d0*/  IMAD.WIDE.U32 R8, R11, 0x4, R8 ;  /* 0x000000040b087825 */ /* 0x002fc600078e0008 */
[-C--:B------:R-:W-:Y:S02]  /*03e0*/  @!P1 IADD3 R13, PT, PT, R34, R15.reuse, RZ ;  /* 0x0000000f220d9210 */ /* 0x080fe40007ffe0ff */
[----:B------:R-:W-:-:S03]  /*03f0*/  @!P0 IADD3 R15, PT, PT, R32, R15, RZ ;  /* 0x0000000f200f8210 */ /* 0x000fc60007ffe0ff */
[----:B--2---:R-:W-:-:S04]  /*0400*/  @!P1 IMAD.WIDE.U32 R10, R13, 0x4, R4 ;  /* 0x000000040d0a9825 */ /* 0x004fc800078e0004 */
[----:B---3--:R-:W-:Y:S01]  /*0410*/  @!P0 IMAD.WIDE.U32 R12, R15, 0x4, R6 ;  /* 0x000000040f0c8825 */ /* 0x008fe200078e0006 */
[----:B------:R-:W2:Y:S04]  /*0420*/  @!P1 LDG.E.CONSTANT R40, desc[UR8][R10.64] ;  /* 0x000000080a289981 */ /* 0x000ea8000c1e9900 */
[----:B------:R-:W3:Y:S04]  /*0430*/  LDG.E.CONSTANT R15, desc[UR8][R8.64] ;  /* 0x00000008080f7981 */ /* 0x000ee8000c1e9900 */
[----:B------:R-:W4:Y:S01]  /*0440*/  @!P0 LDG.E.CONSTANT R42, desc[UR8][R12.64] ;  /* 0x000000080c2a8981 */ /* 0x000f22000c1e9900 */
[----:B------:R-:W-:Y:S01]  /*0450*/  BAR.SYNC.DEFER_BLOCKING 0x0 ;  /* 0x0000000000007b1d */ /* 0x000fe20000010000 */
[----:B------:R-:W-:-:S04]  /*0460*/  IADD3 R0, PT, PT, R0, 0x1, RZ ;  /* 0x0000000100007810 */ /* 0x000fc80007ffe0ff */
[----:B------:R-:W-:Y:S01]  /*0470*/  ISETP.NE.AND P2, PT, R0, 0x10, PT ;  /* 0x000000100000780c */ /* 0x000fe20003f45270 */
[----:B---3--:R-:W-:Y:S04]  /*0480*/  STS [R36], R15 ;  /* 0x0000000f24007388 */ /* 0x008fe80000000800 */
[----:B--2---:R-:W-:Y:S04]  /*0490*/  @!P1 STS [R38], R40 ;  /* 0x0000002826009388 */ /* 0x004fe80000000800 */
[----:B----4-:R-:W-:Y:S01]  /*04a0*/  @!P0 STS [R38+0x4], R42 ;  /* 0x0000042a26008388 */ /* 0x010fe20000000800 */
[----:B------:R-:W-:Y:S06]  /*04b0*/  BAR.SYNC.DEFER_BLOCKING 0x0 ;  /* 0x0000000000007b1d */ /* 0x000fec0000010000 */
[----:B------:R-:W-:Y:S04]  /*04c0*/  LDS R26, [R37] ;  /* 0x00000000251a7984 */ /* 0x000fe80000000800 */
[----:B------:R-:W0:Y:S04]  /*04d0*/  LDS.128 R4, [R39+0x800] ;  /* 0x0008000027047984 */ /* 0x000e280000000c00 */
[----:B------:R-:W1:Y:S04]  /*04e0*/  LDS R24, [R37+0x70] ;  /* 0x0000700025187984 */ /* 0x000e680000000800 */
[----:B------:R-:W2:Y:S04]  /*04f0*/  LDS R28, [R37+0xe0] ;  /* 0x0000e000251c7984 */ /* 0x000ea80000000800 */
[----:B------:R-:W3:Y:S04]  /*0500*/  LDS R30, [R37+0x150] ;  /* 0x00015000251e7984 */ /* 0x000ee80000000800 */
[----:B------:R-:W4:Y:S04]  /*0510*/  LDS.128 R8, [R39+0x400] ;  /* 0x0004000027087984 */ /* 0x000f280000000c00 */
[----:B------:R-:W5:Y:S04]  /*0520*/  LDS.128 R16, [R39] ;  /* 0x0000000027107984 */ /* 0x000f680000000c00 */
[----:B------:R-:W5:Y:S04]  /*0530*/  LDS.128 R12, [R39+0xc00] ;  /* 0x000c0000270c7984 */ /* 0x000f680000000c00 */
[----:B------:R-:W5:Y:S01]  /*0540*/  LDS R42, [R37+0x1c0] ;  /* 0x0001c000252a7984 */ /* 0x000f620000000800 */
[----:B0-----:R-:W-:-:S03]  /*0550*/  FFMA R40, R4, R26, R41 ;  /* 0x0000001a04287223 */ /* 0x001fc60000000029 */
[----:B------:R-:W-:Y:S01]  /*0560*/  LDS R41, [R37+0x3f0] ;  /* 0x0003f00025297984 */ /* 0x000fe20000000800 */
[----:B-1----:R-:W-:-:S03]  /*0570*/  FFMA R44, R4, R24, R43 ;  /* 0x00000018042c7223 */ /* 0x002fc6000000002b */
[----:B------:R-:W-:Y:S01]  /*0580*/  LDS R43, [R37+0x4d0] ;  /* 0x0004d000252b7984 */ /* 0x000fe20000000800 */
[----:B--2---:R-:W-:-:S03]  /*0590*/  FFMA R46, R4, R28, R45 ;  /* 0x0000001c042e7223 */ /* 0x004fc6000000002d */
[----:B------:R-:W-:Y:S01]  /*05a0*/  LDS R45, [R37+0x460] ;  /* 0x00046000252d7984 */ /* 0x000fe20000000800 */
[----:B---3--:R-:W-:-:S03]  /*05b0*/  FFMA R48, R4, R30, R3 ;  /* 0x0000001e04307223 */ /* 0x008fc60000000003 */
[----:B------:R-:W0:Y:S01]  /*05c0*/  LDS R4, [R37+0x230] ;  /* 0x0002300025047984 */ /* 0x000e220000000800 */
[C---:B----4-:R-:W-:Y:S01]  /*05d0*/  FFMA R50, R8.reuse, R26, R21 ;  /* 0x0000001a08327223 */ /* 0x050fe20000000015 */
[C---:B------:R-:W-:Y:S01]  /*05e0*/  FFMA R52, R8.reuse, R24, R25 ;  /* 0x0000001808347223 */ /* 0x040fe20000000019 */
[C---:B------:R-:W-:Y:S01]  /*05f0*/  FFMA R29, R8.reuse, R28, R29 ;  /* 0x0000001c081d7223 */ /* 0x040fe2000000001d */
[----:B------:R-:W-:Y:S01]  /*0600*/  FFMA R8, R8, R30, R27 ;  /* 0x0000001e08087223 */ /* 0x000fe2000000001b */
[----:B------:R-:W1:Y:S04]  /*0610*/  LDS R3, [R37+0x2a0] ;  /* 0x0002a00025037984 */ /* 0x000e680000000800 */
[----:B------:R-:W2:Y:S01]  /*0620*/  LDS R27, [R37+0x310] ;  /* 0x00031000251b7984 */ /* 0x000ea20000000800 */
[C---:B-----5:R-:W-:Y:S01]  /*0630*/  FFMA R25, R16.reuse, R24, R20 ;  /* 0x0000001810197223 */ /* 0x060fe20000000014 */
[C---:B------:R-:W-:Y:S01]  /*0640*/  FFMA R21, R16.reuse, R26, R22 ;  /* 0x0000001a10157223 */ /* 0x040fe20000000016 */
[C---:B------:R-:W-:Y:S01]  /*0650*/  FFMA R20, R16.reuse, R28, R53 ;  /* 0x0000001c10147223 */ /* 0x040fe20000000035 */
[----:B------:R-:W-:-:S02]  /*0660*/  FFMA R16, R16, R30, R31 ;  /* 0x0000001e10107223 */ /* 0x000fc4000000001f */
[----:B------:R-:W3:Y:S01]  /*0670*/  LDS R31, [R37+0x380] ;  /* 0x00038000251f7984 */ /* 0x000ee20000000800 */
[C---:B------:R-:W-:Y:S01]  /*0680*/  FFMA R26, R12.reuse, R26, R47 ;  /* 0x0000001a0c1a7223 */ /* 0x040fe2000000002f */
[C---:B------:R-:W-:Y:S01]  /*0690*/  FFMA R24, R12.reuse, R24, R49 ;  /* 0x000000180c187223 */ /* 0x040fe20000000031 */
[C---:B------:R-:W-:Y:S01]  /*06a0*/  FFMA R28, R12.reuse, R28, R51 ;  /* 0x0000001c0c1c7223 */ /* 0x040fe20000000033 */
[----:B------:R-:W-:Y:S02]  /*06b0*/  FFMA R22, R12, R30, R23 ;  /* 0x0000001e0c167223 */ /* 0x000fe40000000017 */
[----:B------:R-:W4:Y:S01]  /*06c0*/  LDS R12, [R37+0x540] ;  /* 0x00054000250c7984 */ /* 0x000f220000000800 */
[C---:B------:R-:W-:Y:S01]  /*06d0*/  FFMA R49, R42.reuse, R13, R26 ;  /* 0x0000000d2a317223 */ /* 0x040fe2000000001a */
[----:B------:R-:W-:Y:S02]  /*06e0*/  FFMA R23, R42, R9, R50 ;  /* 0x000000092a177223 */ /* 0x000fe40000000032 */
[----:B------:R-:W5:Y:S01]  /*06f0*/  LDS R30, [R37+0x5b0] ;  /* 0x0005b000251e7984 */ /* 0x000f620000000800 */
[C---:B0-----:R-:W-:Y:S01]  /*0700*/  FFMA R26, R4.reuse, R17, R25 ;  /* 0x00000011041a7223 */ /* 0x041fe20000000019 */
[C---:B------:R-:W-:Y:S01]  /*0710*/  FFMA R25, R4.reuse, R9, R52 ;  /* 0x0000000904197223 */ /* 0x040fe20000000034 */
[C---:B------:R-:W-:Y:S01]  /*0720*/  FFMA R51, R4.reuse, R5, R44 ;  /* 0x0000000504337223 */ /* 0x040fe2000000002c */
[----:B------:R-:W-:-:S02]  /*0730*/  FFMA R53, R4, R13, R24 ;  /* 0x0000000d04357223 */ /* 0x000fc40000000018 */
[----:B------:R-:W0:Y:S01]  /*0740*/  LDS R4, [R37+0x620] ;  /* 0x0006200025047984 */ /* 0x000e220000000800 */
[-C--:B-1----:R-:W-:Y:S01]  /*0750*/  FFMA R29, R3, R9.reuse, R29 ;  /* 0x00000009031d7223 */ /* 0x082fe2000000001d */
[----:B--2---:R-:W-:Y:S02]  /*0760*/  FFMA R9, R27, R9, R8 ;  /* 0x000000091b097223 */ /* 0x004fe40000000008 */
[----:B------:R-:W1:Y:S01]  /*0770*/  LDS R8, [R37+0x690] ;  /* 0x0006900025087984 */ /* 0x000e620000000800 */
[CC--:B------:R-:W-:Y:S01]  /*0780*/  FFMA R21, R42.reuse, R17.reuse, R21 ;  /* 0x000000112a157223 */ /* 0x0c0fe20000000015 */
[C---:B------:R-:W-:Y:S01]  /*0790*/  FFMA R20, R3.reuse, R17, R20 ;  /* 0x0000001103147223 */ /* 0x040fe20000000014 */
[----:B------:R-:W-:Y:S01]  /*07a0*/  FFMA R46, R3, R5, R46 ;  /* 0x00000005032e7223 */ /* 0x000fe2000000002e */
[----:B------:R-:W-:Y:S01]  /*07b0*/  FFMA R16, R27, R17, R16 ;  /* 0x000000111b107223 */ /* 0x000fe20000000010 */
[----:B------:R-:W-:Y:S01]  /*07c0*/  FFMA R47, R42, R5, R40 ;  /* 0x000000052a2f7223 */ /* 0x000fe20000000028 */
[----:B------:R-:W-:Y:S01]  /*07d0*/  FFMA R3, R3, R13, R28 ;  /* 0x0000000d03037223 */ /* 0x000fe2000000001c */
[C---:B------:R-:W-:Y:S01]  /*07e0*/  FFMA R17, R27.reuse, R5, R48 ;  /* 0x000000051b117223 */ /* 0x040fe20000000030 */
[----:B------:R-:W-:Y:S01]  /*07f0*/  FFMA R27, R27, R13, R22 ;  /* 0x0000000d1b1b7223 */ /* 0x000fe20000000016 */
[C---:B---3--:R-:W-:Y:S01]  /*0800*/  FFMA R24, R31.reuse, R10, R23 ;  /* 0x0000000a1f187223 */ /* 0x048fe20000000017 */
        /* <DEDUP_REMOVED lines=8> */
[----:B------:R-:W-:Y:S01]  /*0890*/  FFMA R52, R45, R14, R3 ;  /* 0x0000000e2d347223 */ /* 0x000fe20000000003 */
[-C--:B------:R-:W-:Y:S01]  /*08a0*/  FFMA R5, R31, R18.reuse, R21 ;  /* 0x000000121f057223 */ /* 0x080fe20000000015 */
[-C--:B------:R-:W-:Y:S01]  /*08b0*/  FFMA R41, R45, R18.reuse, R20 ;  /* 0x000000122d297223 */ /* 0x080fe20000000014 */
[C---:B------:R-:W-:Y:S01]  /*08c0*/  FFMA R3, R43.reuse, R18, R16 ;  /* 0x000000122b037223 */ /* 0x040fe20000000010 */
[C---:B------:R-:W-:Y:S01]  /*08d0*/  FFMA R10, R43.reuse, R10, R9 ;  /* 0x0000000a2b0a7223 */ /* 0x040fe20000000009 */
[C---:B------:R-:W-:Y:S01]  /*08e0*/  FFMA R6, R43.reuse, R6, R17 ;  /* 0x000000062b067223 */ /* 0x040fe20000000011 */
[----:B------:R-:W-:Y:S01]  /*08f0*/  FFMA R14, R43, R14, R27 ;  /* 0x0000000e2b0e7223 */ /* 0x000fe2000000001b */
[----:B------:R-:W-:Y:S01]  /*0900*/  LDS R9, [R37+0x700] ;  /* 0x0007000025097984 */ /* 0x000fe20000000800 */
[----:B----4-:R-:W-:-:S03]  /*0910*/  FFMA R43, R12, R11, R24 ;  /* 0x0000000b0c2b7223 */ /* 0x010fc60000000018 */
[----:B------:R-:W2:Y:S04]  /*0920*/  LDS.128 R20, [R39+0x810] ;  /* 0x0008100027147984 */ /* 0x000ea80000000c00 */
[----:B------:R-:W3:Y:S04]  /*0930*/  LDS R51, [R37+0x770] ;  /* 0x0007700025337984 */ /* 0x000ee80000000800 */
[----:B------:R-:W4:Y:S04]  /*0940*/  LDS R49, [R37+0x7e0] ;  /* 0x0007e00025317984 */ /* 0x000f280000000800 */
[----:B------:R-:W4:Y:S01]  /*0950*/  LDS R47, [R37+0x850] ;  /* 0x00085000252f7984 */ /* 0x000f220000000800 */
[----:B------:R-:W-:-:S03]  /*0960*/  FFMA R5, R12, R19, R5 ;  /* 0x000000130c057223 */ /* 0x000fc60000000005 */
[----:B------:R-:W4:Y:S01]  /*0970*/  LDS.128 R24, [R39+0x410] ;  /* 0x0004100027187984 */ /* 0x000f220000000c00 */
[C---:B------:R-:W-:Y:S01]  /*0980*/  FFMA R45, R12.reuse, R7, R28 ;  /* 0x000000070c2d7223 */ /* 0x040fe2000000001c */
[----:B------:R-:W-:Y:S01]  /*0990*/  FFMA R53, R12, R15, R48 ;  /* 0x0000000f0c357223 */ /* 0x000fe20000000030 */
[C---:B-----5:R-:W-:Y:S01]  /*09a0*/  FFMA R12, R30.reuse, R19, R13 ;  /* 0x000000131e0c7223 */ /* 0x060fe2000000000d */
        /* <DEDUP_REMOVED lines=13> */
[----:B------:R-:W5:Y:S04]  /*0a80*/  LDS R8, [R37+0x8c0] ;  /* 0x0008c00025087984 */ /* 0x000f680000000800 */
[----:B------:R-:W5:Y:S01]  /*0a90*/  LDS R3, [R37+0x930] ;  /* 0x0009300025037984 */ /* 0x000f620000000800 */
[----:B--2---:R-:W-:-:S03]  /*0aa0*/  FFMA R45, R20, R9, R45 ;  /* 0x00000009142d7223 */ /* 0x004fc6000000002d */
[----:B------:R-:W2:Y:S01]  /*0ab0*/  LDS R11, [R37+0xa10] ;  /* 0x000a1000250b7984 */ /* 0x000ea20000000800 */
[----:B---3--:R-:W-:-:S03]  /*0ac0*/  FFMA R42, R20, R51, R42 ;  /* 0x00000033142a7223 */ /* 0x008fc6000000002a */
[----:B------:R-:W-:Y:S01]  /*0ad0*/  LDS R13, [R37+0xaf0] ;  /* 0x000af000250d7984 */ /* 0x000fe20000000800 */
[----:B----4-:R-:W-:-:S03]  /*0ae0*/  FFMA R46, R20, R49, R46 ;  /* 0x00000031142e7223 */ /* 0x010fc6000000002e */
[----:B------:R-:W-:Y:S01]  /*0af0*/  LDS R15, [R37+0xb60] ;  /* 0x000b6000250f7984 */ /* 0x000fe20000000800 */
[----:B------:R-:W-:-:S03]  /*0b00*/  FFMA R6, R20, R47, R6 ;  /* 0x0000002f14067223 */ /* 0x000fc60000000006 */
[----:B------:R-:W-:Y:S01]  /*0b10*/  LDS R41, [R37+0xbd0] ;  /* 0x000bd00025297984 */ /* 0x000fe20000000800 */
[C---:B------:R-:W-:Y:S01]  /*0b20*/  FFMA R20, R24.reuse, R9, R43 ;  /* 0x0000000918147223 */ /* 0x040fe2000000002b */
[C---:B------:R-:W-:Y:S01]  /*0b30*/  FFMA R40, R24.reuse, R51, R40 ;  /* 0x0000003318287223 */ /* 0x040fe20000000028 */
[C---:B------:R-:W-:Y:S01]  /*0b40*/  FFMA R44, R24.reuse, R49, R44 ;  /* 0x00000031182c7223 */ /* 0x040fe2000000002c */
[----:B------:R-:W-:Y:S02]  /*0b50*/  FFMA R10, R24, R47, R10 ;  /* 0x0000002f180a7223 */ /* 0x000fe4000000000a */
[----:B------:R-:W3:Y:S01]  /*0b60*/  LDS R24, [R37+0x9a0] ;  /* 0x0009a00025187984 */ /* 0x000ee20000000800 */
[C---:B0-----:R-:W-:Y:S01]  /*0b70*/  FFMA R5, R28.reuse, R9, R5 ;  /* 0x000000091c057223 */ /* 0x041fe20000000005 */
[C---:B------:R-:W-:Y:S01]  /*0b80*/  FFMA R12, R28.reuse, R51, R12 ;  /* 0x000000331c0c7223 */ /* 0x040fe2000000000c */
[C---:B------:R-:W-:Y:S01]  /*0b90*/  FFMA R7, R28.reuse, R49, R48 ;  /* 0x000000311c077223 */ /* 0x040fe20000000030 */
[----:B------:R-:W-:Y:S01]  /*0ba0*/  FFMA R4, R28, R47, R4 ;  /* 0x0000002f1c047223 */ /* 0x000fe20000000004 */
[----:B-1----:R-:W-:-:S02]  /*0bb0*/  FFMA R28, R16, R9, R53 ;  /* 0x00000009101c7223 */ /* 0x002fc40000000035 */
[----:B------:R-:W0:Y:S01]  /*0bc0*/  LDS R9, [R37+0xa80] ;  /* 0x000a800025097984 */ /* 0x000e220000000800 */
[----:B------:R-:W-:Y:S01]  /*0bd0*/  FFMA R48, R16, R47, R14 ;  /* 0x0000002f10307223 */ /* 0x000fe2000000000e */
[----:B-----5:R-:W-:Y:S01]  /*0be0*/  FFMA R43, R8, R25, R20 ;  /* 0x00000019082b7223 */ /* 0x020fe20000000014 */
[C---:B------:R-:W-:Y:S01]  /*0bf0*/  FFMA R50, R16.reuse, R51, R50 ;  /* 0x0000003310327223 */ /* 0x040fe20000000032 */
[----:B------:R-:W-:Y:S01]  /*0c00*/  FFMA R52, R16, R49, R52 ;  /* 0x0000003110347223 */ /* 0x000fe20000000034 */
[CC--:B------:R-:W-:Y:S01]  /*0c10*/  FFMA R5, R8.reuse, R29.reuse, R5 ;  /* 0x0000001d08057223 */ /* 0x0c0fe20000000005 */
[C---:B------:R-:W-:Y:S01]  /*0c20*/  FFMA R20, R3.reuse, R29, R12 ;  /* 0x0000001d03147223 */ /* 0x040fe2000000000c */
[C---:B------:R-:W-:Y:S01]  /*0c30*/  FFMA R45, R8.reuse, R21, R45 ;  /* 0x00000015082d7223 */ /* 0x040fe2000000002d */
[----:B------:R-:W-:Y:S01]  /*0c40*/  FFMA R47, R8, R17, R28 ;  /* 0x00000011082f7223 */ /* 0x000fe2000000001c */
[----:B------:R-:W1:Y:S04]  /*0c50*/  LDS R12, [R37+0xd20] ;  /* 0x000d2000250c7984 */ /* 0x000e680000000800 */
[----:B------:R-:W4:Y:S04]  /*0c60*/  LDS R14, [R37+0xc40] ;  /* 0x000c4000250e7984 */ /* 0x000f280000000800 */
[----:B------:R-:W5:Y:S04]  /*0c70*/  LDS R16, [R37+0xcb0] ;  /* 0x000cb00025107984 */ /* 0x000f680000000800 */
[----:B------:R-:W5:Y:S01]  /*0c80*/  LDS R8, [R37+0xd90] ;  /* 0x000d900025087984 */ /* 0x000f620000000800 */
[C---:B------:R-:W-:Y:S01]  /*0c90*/  FFMA R49, R3.reuse, R25, R40 ;  /* 0x0000001903317223 */ /* 0x040fe20000000028 */
[C---:B------:R-:W-:Y:S01]  /*0ca0*/  FFMA R51, R3.reuse, R21, R42 ;  /* 0x0000001503337223 */ /* 0x040fe2000000002a */
[----:B------:R-:W-:Y:S01]  /*0cb0*/  FFMA R3, R3, R17, R50 ;  /* 0x0000001103037223 */ /* 0x000fe20000000032 */
[CC--:B--2---:R-:W-:Y:S01]  /*0cc0*/  FFMA R4, R11.reuse, R29.reuse, R4 ;  /* 0x0000001d0b047223 */ /* 0x0c4fe20000000004 */
[C---:B---3--:R-:W-:Y:S01]  /*0cd0*/  FFMA R28, R24.reuse, R29, R7 ;  /* 0x0000001d181c7223 */ /* 0x048fe20000000007 */
[C---:B------:R-:W-:Y:S01]  /*0ce0*/  FFMA R7, R24.reuse, R25, R44 ;  /* 0x0000001918077223 */ /* 0x040fe2000000002c */
[C---:B------:R-:W-:Y:S01]  /*0cf0*/  FFMA R53, R24.reuse, R21, R46 ;  /* 0x0000001518357223 */ /* 0x040fe2000000002e */
[----:B------:R-:W-:Y:S01]  /*0d00*/  FFMA R52, R24, R17, R52 ;  /* 0x0000001118347223 */ /* 0x000fe20000000034 */
[C---:B------:R-:W-:Y:S01]  /*0d10*/  FFMA R25, R11.reuse, R25, R10 ;  /* 0x000000190b197223 */ /* 0x040fe2000000000a */
[C---:B------:R-:W-:Y:S01]  /*0d20*/  FFMA R21, R11.reuse, R21, R6 ;  /* 0x000000150b157223 */ /* 0x040fe20000000006 */
[----:B------:R-:W-:Y:S01]  /*0d30*/  FFMA R11, R11, R17, R48 ;  /* 0x000000110b0b7223 */ /* 0x000fe20000000030 */
[----:B------:R-:W-:Y:S01]  /*0d40*/  FFMA R44, R13, R18, R3 ;  /* 0x000000120d2c7223 */ /* 0x000fe20000000003 */
[C---:B------:R-:W-:Y:S01]  /*0d50*/  FFMA R46, R15.reuse, R26, R7 ;  /* 0x0000001a0f2e7223 */ /* 0x040fe20000000007 */
[-C--:B------:R-:W-:Y:S01]  /*0d60*/  FFMA R3, R15, R30.reuse, R28 ;  /* 0x0000001e0f037223 */ /* 0x080fe2000000001c */
[----:B------:R-:W-:Y:S01]  /*0d70*/  FFMA R7, R41, R30, R4 ;  /* 0x0000001e29077223 */ /* 0x000fe20000000004 */
[----:B------:R-:W-:Y:S01]  /*0d80*/  FFMA R42, R13, R26, R49 ;  /* 0x0000001a0d2a7223 */ /* 0x000fe20000000031 */
[C---:B0-----:R-:W-:Y:S01]  /*0d90*/  FFMA R5, R9.reuse, R30, R5 ;  /* 0x0000001e09057223 */ /* 0x041fe20000000005 */
[C---:B------:R-:W-:Y:S01]  /*0da0*/  FFMA R10, R9.reuse, R26, R43 ;  /* 0x0000001a090a7223 */ /* 0x040fe2000000002b */
[C---:B------:R-:W-:Y:S01]  /*0db0*/  FFMA R6, R9.reuse, R22, R45 ;  /* 0x0000001609067223 */ /* 0x040fe2000000002d */
[----:B------:R-:W-:Y:S01]  /*0dc0*/  FFMA R24, R9, R18, R47 ;  /* 0x0000001209187223 */ /* 0x000fe2000000002f */
[C---:B------:R-:W-:Y:S01]  /*0dd0*/  FFMA R9, R13.reuse, R30, R20 ;  /* 0x0000001e0d097223 */ /* 0x040fe20000000014 */
[-C--:B------:R-:W-:Y:S01]  /*0de0*/  FFMA R40, R13, R22.reuse, R51 ;  /* 0x000000160d287223 */ /* 0x080fe20000000033 */
[C---:B------:R-:W-:Y:S01]  /*0df0*/  FFMA R28, R15.reuse, R22, R53 ;  /* 0x000000160f1c7223 */ /* 0x040fe20000000035 */
[----:B------:R-:W-:Y:S01]  /*0e00*/  FFMA R52, R15, R18, R52 ;  /* 0x000000120f347223 */ /* 0x000fe20000000034 */
[C---:B------:R-:W-:Y:S01]  /*0e10*/  FFMA R4, R41.reuse, R22, R21 ;  /* 0x0000001629047223 */ /* 0x040fe20000000015 */
[C---:B------:R-:W-:Y:S01]  /*0e20*/  FFMA R26, R41.reuse, R26, R25 ;  /* 0x0000001a291a7223 */ /* 0x040fe20000000019 */
[----:B------:R-:W-:Y:S01]  /*0e30*/  FFMA R18, R41, R18, R11 ;  /* 0x0000001229127223 */ /* 0x000fe2000000000b */
[C---:B-1----:R-:W-:Y:S01]  /*0e40*/  FFMA R53, R12.reuse, R31, R3 ;  /* 0x0000001f0c357223 */ /* 0x042fe20000000003 */
[----:B------:R-:W-:Y:S01]  /*0e50*/  FFMA R29, R12, R27, R46 ;  /* 0x0000001b0c1d7223 */ /* 0x000fe2000000002e */
[C---:B----4-:R-:W-:Y:S01]  /*0e60*/  FFMA R22, R14.reuse, R31, R5 ;  /* 0x0000001f0e167223 */ /* 0x050fe20000000005 */
[C---:B------:R-:W-:Y:S01]  /*0e70*/  FFMA R21, R14.reuse, R27, R10 ;  /* 0x0000001b0e157223 */ /* 0x040fe2000000000a */
[-C--:B------:R-:W-:Y:S01]  /*0e80*/  FFMA R41, R14, R23.reuse, R6 ;  /* 0x000000170e297223 */ /* 0x080fe20000000006 */
[----:B------:R-:W-:Y:S01]  /*0e90*/  FFMA R45, R12, R23, R28 ;  /* 0x000000170c2d7223 */ /* 0x000fe2000000001c */
[C---:B-----5:R-:W-:Y:S01]  /*0ea0*/  FFMA R20, R16.reuse, R31, R9 ;  /* 0x0000001f10147223 */ /* 0x060fe20000000009 */
[C---:B------:R-:W-:Y:S01]  /*0eb0*/  FFMA R25, R16.reuse, R27, R42 ;  /* 0x0000001b10197223 */ /* 0x040fe2000000002a */
[----:B------:R-:W-:Y:S01]  /*0ec0*/  FFMA R43, R16, R23, R40 ;  /* 0x00000017102b7223 */ /* 0x000fe20000000028 */
[----:B------:R-:W-:Y:S01]  /*0ed0*/  FFMA R47, R14, R19, R24 ;  /* 0x000000130e2f7223 */ /* 0x000fe20000000018 */
[----:B------:R-:W-:Y:S01]  /*0ee0*/  FFMA R3, R8, R23, R4 ;  /* 0x0000001708037223 */ /* 0x000fe20000000004 */
[-C--:B------:R-:W-:Y:S01]  /*0ef0*/  FFMA R49, R16, R19.reuse, R44 ;  /* 0x0000001310317223 */ /* 0x080fe2000000002c */
[----:B------:R-:W-:Y:S01]  /*0f00*/  FFMA R51, R12, R19, R52 ;  /* 0x000000130c337223 */ /* 0x000fe20000000034 */
[C---:B------:R-:W-:Y:S01]  /*0f10*/  FFMA R31, R8.reuse, R31, R7 ;  /* 0x0000001f081f7223 */ /* 0x040fe20000000007 */
[C---:B------:R-:W-:Y:S01]  /*0f20*/  FFMA R27, R8.reuse, R27, R26 ;  /* 0x0000001b081b7223 */ /* 0x040fe2000000001a */
[----:B------:R-:W-:Y:S01]  /*0f30*/  FFMA R23, R8, R19, R18 ;  /* 0x0000001308177223 */ /* 0x000fe20000000012 */
[----:B------:R-:W-:Y:S06]  /*0f40*/  @P2 BRA `(.L_x_33) ;  /* 0xfffffff400002947 */ /* 0x000fec000383ffff */
[----:B------:R-:W0:Y:S01]  /*0f50*/  S2R R9, SR_TID.Z ;  /* 0x0000000000097919 */ /* 0x000e220000002300 */
[----:B------:R-:W1:Y:S01]  /*0f60*/  LDC.64 R6, c[0x0][0x398] ;  /* 0x0000e600ff067b82 */ /* 0x000e620000000a00 */
[----:B------:R-:W0:Y:S07]  /*0f70*/  S2R R0, SR_TID.X ;  /* 0x0000000000007919 */ /* 0x000e2e0000002100 */
[----:B------:R-:W2:Y:S01]  /*0f80*/  LDC.64 R4, c[0x0][0x3a0] ;  /* 0x0000e800ff047b82 */ /* 0x000ea20000000a00 */
[----:B0-----:R-:W-:Y:S01]  /*0f90*/  IMAD R8, R9, 0x1c, R0 ;  /* 0x0000001c09087824 */ /* 0x001fe200078e0200 */
[----:B------:R-:W-:-:S03]  /*0fa0*/  SHF.L.U32 R0, R2, 0x7, RZ ;  /* 0x0000000702007819 */ /* 0x000fc600000006ff */
[----:B------:R-:W-:Y:S01]  /*0fb0*/  IMAD R11, R9, 0x2f4, R8 ;  /* 0x000002f4090b7824 */ /* 0x000fe200078e0208 */
[----:B------:R-:W-:-:S03]  /*0fc0*/  LOP3.LUT R9, R0, R9, RZ, 0xfc, !PT ;  /* 0x0000000900097212 */ /* 0x000fc600078efcff */
[----:B------:R-:W-:Y:S02]  /*0fd0*/  IMAD R2, R2, 0x18800, R11 ;  /* 0x0001880002027824 */ /* 0x000fe400078e020b */
[----:B-1----:R-:W-:-:S04]  /*0fe0*/  IMAD.WIDE.U32 R6, R9, 0x4, R6 ;  /* 0x0000000409067825 */ /* 0x002fc800078e0006 */
[----:B------:R-:W-:Y:S01]  /*0ff0*/  IMAD R35, R35, 0x70, R2 ;  /* 0x0000007023237824 */ /* 0x000fe200078e0202 */
[----:B------:R-:W3:Y:S03]  /*1000*/  LDG.E.CONSTANT R15, desc[UR8][R6.64] ;  /* 0x00000008060f7981 */ /* 0x000ee6000c1e9900 */
[C---:B--2---:R-:W-:Y:S01]  /*1010*/  IMAD.WIDE.U32 R4, R35.reuse, 0x4, R4 ;  /* 0x0000000423047825 */ /* 0x044fe200078e0004 */
[----:B------:R-:W2:Y:S04]  /*1020*/  LDG.E.CONSTANT R30, desc[UR8][R6.64+0x100] ;  /* 0x00010008061e7981 */ /* 0x000ea8000c1e9900 */
[----:B------:R-:W4:Y:S04]  /*1030*/  LDG.E.CONSTANT R26, desc[UR8][R4.64] ;  /* 0x00000008041a7981 */ /* 0x000f28000c1e9900 */
[----:B------:R-:W5:Y:S04]  /*1040*/  LDG.E.CONSTANT R28, desc[UR8][R6.64+0x80] ;  /* 0x00008008061c7981 */ /* 0x000f68000c1e9900 */
[----:B------:R0:W5:Y:S04]  /*1050*/  LDG.E.CONSTANT R24, desc[UR8][R6.64+0x180] ;  /* 0x0001800806187981 */ /* 0x000168000c1e9900 */
[----:B------:R-:W5:Y:S04]  /*1060*/  LDG.E.CONSTANT R32, desc[UR8][R4.64+0x18800] ;  /* 0x0188000804207981 */ /* 0x000f68000c1e9900 */
[----:B------:R-:W5:Y:S01]  /*1070*/  LDG.E.CONSTANT R17, desc[UR8][R4.64+0x49800] ;  /* 0x0498000804117981 */ /* 0x000f62000c1e9900 */
[----:B0-----:R-:W0:Y:S03]  /*1080*/  LDC.64 R6, c[0x0][0x390] ;  /* 0x0000e400ff067b82 */ /* 0x001e260000000a00 */
        /* <DEDUP_REMOVED lines=13> */
[----:B0-----:R-:W-:-:S04]  /*1160*/  IMAD.WIDE.U32 R6, R35, 0x4, R6 ;  /* 0x0000000423067825 */ /* 0x001fc800078e0006 */
[--C-:B---3--:R-:W-:Y:S01]  /*1170*/  FADD R5, R22, R15.reuse ;  /* 0x0000000f16057221 */ /* 0x108fe20000000000 */
[--C-:B------:R-:W-:Y:S01]  /*1180*/  FADD R53, R53, R15.reuse ;  /* 0x0000000f35357221 */ /* 0x100fe20000000000 */
[--C-:B--2---:R-:W-:Y:S01]  /*1190*/  FADD R41, R41, R30.reuse ;  /* 0x0000001e29297221 */ /* 0x104fe20000000000 */
[--C-:B------:R-:W-:Y:S01]  /*11a0*/  FADD R43, R43, R30.reuse ;  /* 0x0000001e2b2b7221 */ /* 0x100fe20000000000 */
[--C-:B------:R-:W-:Y:S01]  /*11b0*/  FADD R45, R45, R30.reuse ;  /* 0x0000001e2d2d7221 */ /* 0x100fe20000000000 */
[----:B------:R-:W-:Y:S01]  /*11c0*/  FADD R3, R3, R30 ;  /* 0x0000001e03037221 */ /* 0x000fe20000000000 */
[----:B----4-:R-:W-:Y:S01]  /*11d0*/  FADD R5, R5, R26 ;  /* 0x0000001a05057221 */ /* 0x010fe20000000000 */
[--C-:B-----5:R-:W-:Y:S01]  /*11e0*/  FADD R21, R21, R28.reuse ;  /* 0x0000001c15157221 */ /* 0x120fe20000000000 */
[--C-:B------:R-:W-:Y:S01]  /*11f0*/  FADD R35, R25, R28.reuse ;  /* 0x0000001c19237221 */ /* 0x100fe20000000000 */
[--C-:B------:R-:W-:Y:S01]  /*1200*/  FADD R30, R29, R28.reuse ;  /* 0x0000001c1d1e7221 */ /* 0x100fe20000000000 */
[----:B------:R-:W-:Y:S01]  /*1210*/  FADD R27, R27, R28 ;  /* 0x0000001c1b1b7221 */ /* 0x000fe20000000000 */
[--C-:B------:R-:W-:Y:S01]  /*1220*/  FADD R28, R47, R24.reuse ;  /* 0x000000182f1c7221 */ /* 0x100fe20000000000 */
[----:B------:R-:W-:Y:S01]  /*1230*/  FMNMX R5, RZ, R5, !PT ;  /* 0x00000005ff057209 */ /* 0x000fe20007800000 */
[----:B------:R-:W-:Y:S01]  /*1240*/  FADD R4, R51, R24 ;  /* 0x0000001833047221 */ /* 0x000fe20000000000 */
[----:B------:R-:W-:Y:S01]  /*1250*/  FADD R21, R21, R32 ;  /* 0x0000002015157221 */ /* 0x000fe20000000000 */
[--C-:B------:R-:W-:Y:S01]  /*1260*/  FADD R32, R49, R24.reuse ;  /* 0x0000001831207221 */ /* 0x100fe20000000000 */
[----:B------:R-:W-:Y:S01]  /*1270*/  FADD R25, R20, R15 ;  /* 0x0000000f14197221 */ /* 0x000fe20000000000 */
[----:B------:R-:W-:Y:S01]  /*1280*/  FADD R17, R28, R17 ;  /* 0x000000111c117221 */ /* 0x000fe20000000000 */
[----:B------:R-:W-:Y:S01]  /*1290*/  FADD R24, R23, R24 ;  /* 0x0000001817187221 */ /* 0x000fe20000000000 */
        /* <DEDUP_REMOVED lines=30> */
[----:B------:R-:W-:Y:S02]  /*1480*/  FMNMX R19, RZ, R19, !PT ;  /* 0x00000013ff137209 */ /* 0x000fe40007800000 */
[----:B-1----:R-:W-:Y:S02]  /*1490*/  FMNMX R17, RZ, R12, !PT ;  /* 0x0000000cff117209 */ /* 0x002fe40007800000 */
[----:B--2---:R-:W-:Y:S02]  /*14a0*/  FMNMX R11, RZ, R0, !PT ;  /* 0x00000000ff0b7209 */ /* 0x004fe40007800000 */
        /* <DEDUP_REMOVED lines=13> */
.L_x_34:
        /* <DEDUP_REMOVED lines=16> */
.L_x_211:


//--------------------- .text.fused_argmax_kernel0 --------------------------
	.section	.text.fused_argmax_kernel0,"ax",@progbits
	.align	128
        .global         fused_argmax_kernel0
        .type           fused_argmax_kernel0,@function
        .size           fused_argmax_kernel0,(.L_x_212 - fused_argmax_kernel0)
        .other          fused_argmax_kernel0,@"STO_CUDA_ENTRY STV_DEFAULT"
fused_argmax_kernel0:
.text.fused_argmax_kernel0:
[----:B------:R-:W-:Y:S01]  /*0000*/  LDC R1, c[0x0][0x37c] ;  /* 0x0000df00ff017b82 */ /* 0x000fe20000000800 */
[----:B------:R-:W0:Y:S07]  /*0010*/  S2R R5, SR_TID.X ;  /* 0x0000000000057919 */ /* 0x000e2e0000002100 */
[----:B------:R-:W1:Y:S01]  /*0020*/  LDC.64 R2, c[0x0][0x380] ;  /* 0x0000e000ff027b82 */ /* 0x000e620000000a00 */
[----:B------:R-:W2:Y:S01]  /*0030*/  LDCU.64 UR4, c[0x0][0x358] ;  /* 0x00006b00ff0477ac */ /* 0x000ea20008000a00 */
[----:B------:R-:W-:Y:S01]  /*0040*/  BSSY.RECONVERGENT B0, `(.L_x_35) ;  /* 0x0000012000007945 */ /* 0x000fe20003800200 */
[----:B------:R-:W3:Y:S01]  /*0050*/  S2R R0, SR_TID.Y ;  /* 0x0000000000007919 */ /* 0x000ee20000002200 */
[----:B------:R-:W-:-:S02]  /*0060*/  IMAD.MOV.U32 R4, RZ, RZ, -0x1 ;  /* 0xffffffffff047424 */ /* 0x000fc400078e00ff */
[----:B------:R-:W-:Y:S01]  /*0070*/  IMAD.MOV.U32 R6, RZ, RZ, -0x800003 ;  /* 0xff7ffffdff067424 */ /* 0x000fe200078e00ff */
[C---:B0-----:R-:W-:Y:S01]  /*0080*/  ISETP.GT.U32.AND P0, PT, R5.reuse, 0x3e8, PT ;  /* 0x000003e80500780c */ /* 0x041fe20003f04070 */
[C---:B-1----:R-:W-:Y:S01]  /*0090*/  IMAD.WIDE.U32 R2, R5.reuse, 0x4, R2 ;  /* 0x0000000405027825 */ /* 0x042fe200078e0002 */
[C---:B------:R-:W-:Y:S02]  /*00a0*/  ISETP.GT.U32.AND P5, PT, R5.reuse, 0x3c8, PT ;  /* 0x000003c80500780c */ /* 0x040fe40003fa4070 */
[----:B---3--:R-:W-:Y:S02]  /*00b0*/  ISETP.NE.OR P6, PT, R0, RZ, P0 ;  /* 0x000000ff0000720c */ /* 0x008fe400007c5670 */
[C---:B------:R-:W-:Y:S02]  /*00c0*/  ISETP.GT.U32.AND P4, PT, R5.reuse, 0x3a8, PT ;  /* 0x000003a80500780c */ /* 0x040fe40003f84070 */
[C---:B------:R-:W-:Y:S02]  /*00d0*/  ISETP.GT.U32.AND P3, PT, R5.reuse, 0x388, PT ;  /* 0x000003880500780c */ /* 0x040fe40003f64070 */
[----:B------:R-:W-:-:S02]  /*00e0*/  ISETP.GT.U32.AND P2, PT, R5, 0x368, PT ;  /* 0x000003680500780c */ /* 0x000fc40003f44070 */
[C---:B------:R-:W-:Y:S02]  /*00f0*/  ISETP.GT.U32.AND P1, PT, R5.reuse, 0x348, PT ;  /* 0x000003480500780c */ /* 0x040fe40003f24070 */
[----:B------:R-:W-:-:S03]  /*0100*/  ISETP.GT.U32.AND P0, PT, R5, 0x328, PT ;  /* 0x000003280500780c */ /* 0x000fc60003f04070 */
[----:B--2---:R-:W-:Y:S10]  /*0110*/  @P6 BRA `(.L_x_36) ;  /* 0x0000000000106947 */ /* 0x004ff40003800000 */
[----:B------:R-:W2:Y:S02]  /*0120*/  LDG.E.CONSTANT R4, desc[UR4][R2.64] ;  /* 0x0000000402047981 */ /* 0x000ea4000c1e9900 */
[----:B--2---:R-:W-:-:S13]  /*0130*/  FSETP.GTU.AND P6, PT, R4, -3.40282306073709652508e+38, PT ;  /* 0xff7ffffd0400780b */ /* 0x004fda0003fcc000 */
[----:B------:R-:W-:Y:S01]  /*0140*/  @P6 IMAD.MOV.U32 R6, RZ, RZ, R4 ;  /* 0x000000ffff066224 */ /* 0x000fe200078e0004 */
[----:B------:R-:W-:-:S07]  /*0150*/  SEL R4, R5, 0xffffffff, P6 ;  /* 0xffffffff05047807 */ /* 0x000fce0003000000 */
.L_x_36:
[----:B------:R-:W-:Y:S05]  /*0160*/  BSYNC.RECONVERGENT B0 ;  /* 0x0000000000007941 */ /* 0x000fea0003800200 */
.L_x_35:
[C---:B------:R-:W-:Y:S01]  /*0170*/  ISETP.NE.OR P5, PT, R0.reuse, RZ, P5 ;  /* 0x000000ff0000720c */ /* 0x040fe20002fa5670 */
[----:B------:R-:W-:Y:S01]  /*0180*/  BSSY.RECONVERGENT B0, `(.L_x_37) ;  /* 0x0000008000007945 */ /* 0x000fe20003800200 */
[----:B------:R-:W-:Y:S02]  /*0190*/  ISETP.GT.U32.AND P6, PT, R5, 0x308, PT ;  /* 0x000003080500780c */ /* 0x000fe40003fc4070 */
[----:B------:R-:W-:-:S09]  /*01a0*/  ISETP.NE.OR P4, PT, R0, RZ, P4 ;  /* 0x000000ff0000720c */ /* 0x000fd20002785670 */
[----:B------:R-:W-:Y:S05]  /*01b0*/  @P5 BRA `(.L_x_38) ;  /* 0x0000000000105947 */ /* 0x000fea0003800000 */
[----:B------:R-:W2:Y:S02]  /*01c0*/  LDG.E.CONSTANT R7, desc[UR4][R2.64+0x80] ;  /* 0x0000800402077981 */ /* 0x000ea4000c1e9900 */
[----:B--2---:R-:W-:-:S13]  /*01d0*/  FSETP.GTU.AND P5, PT, R7, R6, PT ;  /* 0x000000060700720b */ /* 0x004fda0003fac000 */
[----:B------:R-:W-:Y:S02]  /*01e0*/  @P5 IMAD.MOV.U32 R6, RZ, RZ, R7 ;  /* 0x000000ffff065224 */ /* 0x000fe400078e0007 */
[----:B------:R-:W-:-:S07]  /*01f0*/  @P5 VIADD R4, R5, 0x20 ;  /* 0x0000002005045836 */ /* 0x000fce0000000000 */
.L_x_38:
[----:B------:R-:W-:Y:S05]  /*0200*/  BSYNC.RECONVERGENT B0 ;  /* 0x0000000000007941 */ /* 0x000fea0003800200 */
.L_x_37:
[----:B------:R-:W-:Y:S01]  /*0210*/  BSSY.RECONVERGENT B0, `(.L_x_39) ;  /* 0x0000007000007945 */ /* 0x000fe20003800200 */
[----:B------:R-:W-:-:S03]  /*0220*/  ISETP.GT.U32.AND P5, PT, R5, 0x2e8, PT ;  /* 0x000002e80500780c */ /* 0x000fc60003fa4070 */
[----:B------:R-:W-:Y:S10]  /*0230*/  @P4 BRA `(.L_x_40) ;  /* 0x0000000000104947 */ /* 0x000ff40003800000 */
[----:B------:R-:W2:Y:S02]  /*0240*/  LDG.E.CONSTANT R7, desc[UR4][R2.64+0x100] ;  /* 0x0001000402077981 */ /* 0x000ea4000c1e9900 */
[----:B--2---:R-:W-:-:S13]  /*0250*/  FSETP.GTU.AND P4, PT, R7, R6, PT ;  /* 0x000000060700720b */ /* 0x004fda0003f8c000 */
[----:B------:R-:W-:Y:S02]  /*0260*/  @P4 IMAD.MOV.U32 R6, RZ, RZ, R7 ;  /* 0x000000ffff064224 */ /* 0x000fe400078e0007 */
[----:B------:R-:W-:-:S07]  /*0270*/  @P4 VIADD R4, R5, 0x40 ;  /* 0x0000004005044836 */ /* 0x000fce0000000000 */
.L_x_40:
[----:B------:R-:W-:Y:S05]  /*0280*/  BSYNC.RECONVERGENT B0 ;  /* 0x0000000000007941 */ /* 0x000fea0003800200 */
.L_x_39:
        /* <DEDUP_REMOVED lines=9> */
.L_x_42:
[----:B------:R-:W-:Y:S05]  /*0320*/  BSYNC.RECONVERGENT B0 ;  /* 0x0000000000007941 */ /* 0x000fea0003800200 */
.L_x_41:
[----:B------:R-:W-:Y:S01]  /*0330*/  BSSY.RECONVERGENT B0, `(.L_x_43) ;  /* 0x0000007000007945 */ /* 0x000fe20003800200 */
[----:B------:R-:W-:-:S03]  /*0340*/  ISETP.GT.U32.AND P3, PT, R5, 0x2a8, PT ;  /* 0x000002a80500780c */ /* 0x000fc60003f64070 */
[----:B------:R-:W-:Y:S10]  /*0350*/  @P2 BRA `(.L_x_44) ;  /* 0x0000000000102947 */ /* 0x000ff40003800000 */
[----:B------:R-:W2:Y:S02]  /*0360*/  LDG.E.CONSTANT R7, desc[UR4][R2.64+0x200] ;  /* 0x0002000402077981 */ /* 0x000ea4000c1e9900 */
[----:B--2---:R-:W-:-:S13]  /*0370*/  FSETP.GTU.AND P2, PT, R7, R6, PT ;  /* 0x000000060700720b */ /* 0x004fda0003f4c000 */
[----:B------:R-:W-:Y:S02]  /*0380*/  @P2 IMAD.MOV.U32 R6, RZ, RZ, R7 ;  /* 0x000000ffff062224 */ /* 0x000fe400078e0007 */
[----:B------:R-:W-:-:S07]  /*0390*/  @P2 VIADD R4, R5, 0x80 ;  /* 0x0000008005042836 */ /* 0x000fce0000000000 */
.L_x_44:
[----:B------:R-:W-:Y:S05]  /*03a0*/  BSYNC.RECONVERGENT B0 ;  /* 0x0000000000007941 */ /* 0x000fea0003800200 */
.L_x_43:
        /* <DEDUP_REMOVED lines=9> */
.L_x_46:
[----:B------:R-:W-:Y:S05]  /*0440*/  BSYNC.RECONVERGENT B0 ;  /* 0x0000000000007941 */ /* 0x000fea0003800200 */
.L_x_45:
[----:B------:R-:W-:Y:S01]  /*0450*/  BSSY.RECONVERGENT B0, `(.L_x_47) ;  /* 0x0000007000007945 */ /* 0x000fe20003800200 */
[----:B------:R-:W-:-:S03]  /*0460*/  ISETP.GT.U32.AND P1, PT, R5, 0x268, PT ;  /* 0x000002680500780c */ /* 0x000fc60003f24070 */
[----:B------:R-:W-:Y:S10]  /*0470*/  @P0 BRA `(.L_x_48) ;  /* 0x0000000000100947 */ /* 0x000ff40003800000 */
[----:B------:R-:W2:Y:S02]  /*0480*/  LDG.E.CONSTANT R7, desc[UR4][R2.64+0x300] ;  /* 0x0003000402077981 */ /* 0x000ea4000c1e9900 */
[----:B--2---:R-:W-:-:S13]  /*0490*/  FSETP.GTU.AND P0, PT, R7, R6, PT ;  /* 0x000000060700720b */ /* 0x004fda0003f0c000 */
[----:B------:R-:W-:Y:S02]  /*04a0*/  @P0 IMAD.MOV.U32 R6, RZ, RZ, R7 ;  /* 0x000000ffff060224 */ /* 0x000fe400078e0007 */
[----:B------:R-:W-:-:S07]  /*04b0*/  @P0 VIADD R4, R5, 0xc0 ;  /* 0x000000c005040836 */ /* 0x000fce0000000000 */
.L_x_48:
[----:B------:R-:W-:Y:S05]  /*04c0*/  BSYNC.RECONVERGENT B0 ;  /* 0x0000000000007941 */ /* 0x000fea0003800200 */
.L_x_47:
        /* <DEDUP_REMOVED lines=9> */
.L_x_50:
[----:B------:R-:W-:Y:S05]  /*0560*/  BSYNC.RECONVERGENT B0 ;  /* 0x0000000000007941 */ /* 0x000fea0003800200 */
.L_x_49:
[----:B------:R-:W-:Y:S01]  /*0570*/  BSSY.RECONVERGENT B0, `(.L_x_51) ;  /* 0x0000007000007945 */ /* 0x000fe20003800200 */
[----:B------:R-:W-:-:S03]  /*0580*/  ISETP.GT.U32.AND P6, PT, R5, 0x228, PT ;  /* 0x000002280500780c */ /* 0x000fc60003fc4070 */
[----:B------:R-:W-:Y:S10]  /*0590*/  @P5 BRA `(.L_x_52) ;  /* 0x0000000000105947 */ /* 0x000ff40003800000 */
[----:B------:R-:W2:Y:S02]  /*05a0*/  LDG.E.CONSTANT R7, desc[UR4][R2.64+0x400] ;  /* 0x0004000402077981 */ /* 0x000ea4000c1e9900 */
[----:B--2---:R-:W-:-:S13]  /*05b0*/  FSETP.GTU.AND P5, PT, R7, R6, PT ;  /* 0x000000060700720b */ /* 0x004fda0003fac000 */
[----:B------:R-:W-:Y:S02]  /*05c0*/  @P5 IMAD.MOV.U32 R6, RZ, RZ, R7 ;  /* 0x000000ffff065224 */ /* 0x000fe400078e0007 */
[----:B------:R-:W-:-:S07]  /*05d0*/  @P5 VIADD R4, R5, 0x100 ;  /* 0x0000010005045836 */ /* 0x000fce0000000000 */
.L_x_52:
[----:B------:R-:W-:Y:S05]  /*05e0*/  BSYNC.RECONVERGENT B0 ;  /* 0x0000000000007941 */ /* 0x000fea0003800200 */
.L_x_51:
        /* <DEDUP_REMOVED lines=9> */
.L_x_54:
[----:B------:R-:W-:Y:S05]  /*0680*/  BSYNC.RECONVERGENT B0 ;  /* 0x0000000000007941 */ /* 0x000fea0003800200 */
.L_x_53:
[----:B------:R-:W-:Y:S01]  /*0690*/  BSSY.RECONVERGENT B0, `(.L_x_55) ;  /* 0x0000007000007945 */ /* 0x000fe20003800200 */
[----:B------:R-:W-:-:S03]  /*06a0*/  ISETP.GT.U32.AND P4, PT, R5, 0x1e8, PT ;  /* 0x000001e80500780c */ /* 0x000fc60003f84070 */
[----:B------:R-:W-:Y:S10]  /*06b0*/  @P3 BRA `(.L_x_56) ;  /* 0x0000000000103947 */ /* 0x000ff40003800000 */
[----:B------:R-:W2:Y:S02]  /*06c0*/  LDG.E.CONSTANT R7, desc[UR4][R2.64+0x500] ;  /* 0x0005000402077981 */ /* 0x000ea4000c1e9900 */
[----:B--2---:R-:W-:-:S13]  /*06d0*/  FSETP.GTU.AND P3, PT, R7, R6, PT ;  /* 0x000000060700720b */ /* 0x004fda0003f6c000 */
[----:B------:R-:W-:Y:S02]  /*06e0*/  @P3 IMAD.MOV.U32 R6, RZ, RZ, R7 ;  /* 0x000000ffff063224 */ /* 0x000fe400078e0007 */
[----:B------:R-:W-:-:S07]  /*06f0*/  @P3 VIADD R4, R5, 0x140 ;  /* 0x0000014005043836 */ /* 0x000fce0000000000 */
.L_x_56:
[----:B------:R-:W-:Y:S05]  /*0700*/  BSYNC.RECONVERGENT B0 ;  /* 0x0000000000007941 */ /* 0x000fea0003800200 */
.L_x_55:
        /* <DEDUP_REMOVED lines=9> */
.L_x_58:
[----:B------:R-:W-:Y:S05]  /*07a0*/  BSYNC.RECONVERGENT B0 ;  /* 0x0000000000007941 */ /* 0x000fea0003800200 */
.L_x_57:
[----:B------:R-:W-:Y:S01]  /*07b0*/  BSSY.RECONVERGENT B0, `(.L_x_59) ;  /* 0x0000007000007945 */ /* 0x000fe20003800200 */
[----:B------:R-:W-:-:S03]  /*07c0*/  ISETP.GT.U32.AND P2, PT, R5, 0x1a8, PT ;  /* 0x000001a80500780c */ /* 0x000fc60003f44070 */
[----:B------:R-:W-:Y:S10]  /*07d0*/  @P1 BRA `(.L_x_60) ;  /* 0x0000000000101947 */ /* 0x000ff40003800000 */
[----:B------:R-:W2:Y:S02]  /*07e0*/  LDG.E.CONSTANT R7, desc[UR4][R2.64+0x600] ;  /* 0x0006000402077981 */ /* 0x000ea4000c1e9900 */
[----:B--2---:R-:W-:-:S13]  /*07f0*/  FSETP.GTU.AND P1, PT, R7, R6, PT ;  /* 0x000000060700720b */ /* 0x004fda0003f2c000 */
[----:B------:R-:W-:Y:S02]  /*0800*/  @P1 IMAD.MOV.U32 R6, RZ, RZ, R7 ;  /* 0x000000ffff061224 */ /* 0x000fe400078e0007 */
[----:B------:R-:W-:-:S07]  /*0810*/  @P1 VIADD R4, R5, 0x180 ;  /* 0x0000018005041836 */ /* 0x000fce0000000000 */
.L_x_60:
[----:B------:R-:W-:Y:S05]  /*0820*/  BSYNC.RECONVERGENT B0 ;  /* 0x0000000000007941 */ /* 0x000fea0003800200 */
.L_x_59:
        /* <DEDUP_REMOVED lines=9> */
.L_x_62:
[----:B------:R-:W-:Y:S05]  /*08c0*/  BSYNC.RECONVERGENT B0 ;  /* 0x0000000000007941 */ /* 0x000fea0003800200 */
.L_x_61:
[----:B------:R-:W-:Y:S01]  /*08d0*/  BSSY.RECONVERGENT B0, `(.L_x_63) ;  /* 0x0000007000007945 */ /* 0x000fe20003800200 */
[----:B------:R-:W-:-:S03]  /*08e0*/  ISETP.GT.U32.AND P0, PT, R5, 0x168, PT ;  /* 0x000001680500780c */ /* 0x000fc60003f04070 */
[----:B------:R-:W-:Y:S10]  /*08f0*/  @P6 BRA `(.L_x_64) ;  /* 0x0000000000106947 */ /* 0x000ff40003800000 */
[----:B------:R-:W2:Y:S02]  /*0900*/  LDG.E.CONSTANT R7, desc[UR4][R2.64+0x700] ;  /* 0x0007000402077981 */ /* 0x000ea4000c1e9900 */
[----:B--2---:R-:W-:-:S13]  /*0910*/  FSETP.GTU.AND P6, PT, R7, R6, PT ;  /* 0x000000060700720b */ /* 0x004fda0003fcc000 */
[----:B------:R-:W-:Y:S02]  /*0920*/  @P6 IMAD.MOV.U32 R6, RZ, RZ, R7 ;  /* 0x000000ffff066224 */ /* 0x000fe400078e0007 */
[----:B------:R-:W-:-:S07]  /*0930*/  @P6 VIADD R4, R5, 0x1c0 ;  /* 0x000001c005046836 */ /* 0x000fce0000000000 */
.L_x_64:
[----:B------:R-:W-:Y:S05]  /*0940*/  BSYNC.RECONVERGENT B0 ;  /* 0x0000000000007941 */ /* 0x000fea0003800200 */
.L_x_63:
        /* <DEDUP_REMOVED lines=9> */
.L_x_66:
[----:B------:R-:W-:Y:S05]  /*09e0*/  BSYNC.RECONVERGENT B0 ;  /* 0x0000000000007941 */ /* 0x000fea0003800200 */
.L_x_65:
[----:B------:R-:W-:Y:S01]  /*09f0*/  BSSY.RECONVERGENT B0, `(.L_x_67) ;  /* 0x0000007000007945 */ /* 0x000fe20003800200 */
[----:B------:R-:W-:-:S03]  /*0a00*/  ISETP.GT.U32.AND P5, PT, R5, 0x128, PT ;  /* 0x000001280500780c */ /* 0x000fc60003fa4070 */
[----:B------:R-:W-:Y:S10]  /*0a10*/  @P4 BRA `(.L_x_68) ;  /* 0x0000000000104947 */ /* 0x000ff40003800000 */
[----:B------:R-:W2:Y:S02]  /*0a20*/  LDG.E.CONSTANT R7, desc[UR4][R2.64+0x800] ;  /* 0x0008000402077981 */ /* 0x000ea4000c1e9900 */
[----:B--2---:R-:W-:-:S13]  /*0a30*/  FSETP.GTU.AND P4, PT, R7, R6, PT ;  /* 0x000000060700720b */ /* 0x004fda0003f8c000 */
[----:B------:R-:W-:Y:S02]  /*0a40*/  @P4 IMAD.MOV.U32 R6, RZ, RZ, R7 ;  /* 0x000000ffff064224 */ /* 0x000fe400078e0007 */
[----:B------:R-:W-:-:S07]  /*0a50*/  @P4 VIADD R4, R5, 0x200 ;  /* 0x0000020005044836 */ /* 0x000fce0000000000 */
.L_x_68:
[----:B------:R-:W-:Y:S05]  /*0a60*/  BSYNC.RECONVERGENT B0 ;  /* 0x0000000000007941 */ /* 0x000fea0003800200 */
.L_x_67:
        /* <DEDUP_REMOVED lines=9> */
.L_x_70:
[----:B------:R-:W-:Y:S05]  /*0b00*/  BSYNC.RECONVERGENT B0 ;  /* 0x0000000000007941 */ /* 0x000fea0003800200 */
.L_x_69:
[----:B------:R-:W-:Y:S01]  /*0b10*/  BSSY.RECONVERGENT B0, `(.L_x_71) ;  /* 0x0000007000007945 */ /* 0x000fe20003800200 */
[----:B------:R-:W-:-:S03]  /*0b20*/  ISETP.GT.U32.AND P3, PT, R5, 0xe8, PT ;  /* 0x000000e80500780c */ /* 0x000fc60003f64070 */
[----:B------:R-:W-:Y:S10]  /*0b30*/  @P2 BRA `(.L_x_72) ;  /* 0x0000000000102947 */ /* 0x000ff40003800000 */
[----:B------:R-:W2:Y:S02]  /*0b40*/  LDG.E.CONSTANT R7, desc[UR4][R2.64+0x900] ;  /* 0x0009000402077981 */ /* 0x000ea4000c1e9900 */
[----:B--2---:R-:W-:-:S13]  /*0b50*/  FSETP.GTU.AND P2, PT, R7, R6, PT ;  /* 0x000000060700720b */ /* 0x004fda0003f4c000 */
[----:B------:R-:W-:Y:S02]  /*0b60*/  @P2 IMAD.MOV.U32 R6, RZ, RZ, R7 ;  /* 0x000000ffff062224 */ /* 0x000fe400078e0007 */
[----:B------:R-:W-:-:S07]  /*0b70*/  @P2 VIADD R4, R5, 0x240 ;  /* 0x0000024005042836 */ /* 0x000fce0000000000 */
.L_x_72:
[----:B------:R-:W-:Y:S05]  /*0b80*/  BSYNC.RECONVERGENT B0 ;  /* 0x0000000000007941 */ /* 0x000fea0003800200 */
.L_x_71:
        /* <DEDUP_REMOVED lines=9> */
.L_x_74:
[----:B------:R-:W-:Y:S05]  /*0c20*/  BSYNC.RECONVERGENT B0 ;  /* 0x0000000000007941 */ /* 0x000fea0003800200 */
.L_x_73:
[----:B------:R-:W-:Y:S01]  /*0c30*/  BSSY.RECONVERGENT B0, `(.L_x_75) ;  /* 0x0000007000007945 */ /* 0x000fe20003800200 */
[----:B------:R-:W-:-:S03]  /*0c40*/  ISETP.GT.U32.AND P1, PT, R5, 0xa8, PT ;  /* 0x000000a80500780c */ /* 0x000fc60003f24070 */
[----:B------:R-:W-:Y:S10]  /*0c50*/  @P0 BRA `(.L_x_76) ;  /* 0x0000000000100947 */ /* 0x000ff40003800000 */
[----:B------:R-:W2:Y:S02]  /*0c60*/  LDG.E.CONSTANT R7, desc[UR4][R2.64+0xa00] ;  /* 0x000a000402077981 */ /* 0x000ea4000c1e9900 */
[----:B--2---:R-:W-:-:S13]  /*0c70*/  FSETP.GTU.AND P0, PT, R7, R6, PT ;  /* 0x000000060700720b */ /* 0x004fda0003f0c000 */
[----:B------:R-:W-:Y:S02]  /*0c80*/  @P0 IMAD.MOV.U32 R6, RZ, RZ, R7 ;  /* 0x000000ffff060224 */ /* 0x000fe400078e0007 */
[----:B------:R-:W-:-:S07]  /*0c90*/  @P0 VIADD R4, R5, 0x280 ;  /* 0x0000028005040836 */ /* 0x000fce0000000000 */
.L_x_76:
[----:B------:R-:W-:Y:S05]  /*0ca0*/  BSYNC.RECONVERGENT B0 ;  /* 0x0000000000007941 */ /* 0x000fea0003800200 */
.L_x_75:
        /* <DEDUP_REMOVED lines=9> */
.L_x_78:
[----:B------:R-:W-:Y:S05]  /*0d40*/  BSYNC.RECONVERGENT B0 ;  /* 0x0000000000007941 */ /* 0x000fea0003800200 */
.L_x_77:
[----:B------:R-:W-:Y:S01]  /*0d50*/  BSSY.RECONVERGENT B0, `(.L_x_79) ;  /* 0x0000007000007945 */ /* 0x000fe20003800200 */
[----:B------:R-:W-:-:S03]  /*0d60*/  ISETP.GT.U32.AND P6, PT, R5, 0x68, PT ;  /* 0x000000680500780c */ /* 0x000fc60003fc4070 */
[----:B------:R-:W-:Y:S10]  /*0d70*/  @P5 BRA `(.L_x_80) ;  /* 0x0000000000105947 */ /* 0x000ff40003800000 */
[----:B------:R-:W2:Y:S02]  /*0d80*/  LDG.E.CONSTANT R7, desc[UR4][R2.64+0xb00] ;  /* 0x000b000402077981 */ /* 0x000ea4000c1e9900 */
[----:B--2---:R-:W-:-:S13]  /*0d90*/  FSETP.GTU.AND P5, PT, R7, R6, PT ;  /* 0x000000060700720b */ /* 0x004fda0003fac000 */
[----:B------:R-:W-:Y:S02]  /*0da0*/  @P5 IMAD.MOV.U32 R6, RZ, RZ, R7 ;  /* 0x000000ffff065224 */ /* 0x000fe400078e0007 */
[----:B------:R-:W-:-:S07]  /*0db0*/  @P5 VIADD R4, R5, 0x2c0 ;  /* 0x000002c005045836 */ /* 0x000fce0000000000 */
.L_x_80:
[----:B------:R-:W-:Y:S05]  /*0dc0*/  BSYNC.RECONVERGENT B0 ;  /* 0x0000000000007941 */ /* 0x000fea0003800200 */
.L_x_79:
        /* <DEDUP_REMOVED lines=9> */
.L_x_82:
[----:B------:R-:W-:Y:S05]  /*0e60*/  BSYNC.RECONVERGENT B0 ;  /* 0x0000000000007941 */ /* 0x000fea0003800200 */
.L_x_81:
[----:B------:R-:W-:Y:S01]  /*0e70*/  BSSY.RECONVERGENT B0, `(.L_x_83) ;  /* 0x0000007000007945 */ /* 0x000fe20003800200 */
[----:B------:R-:W-:-:S03]  /*0e80*/  ISETP.GT.U32.AND P4, PT, R5, 0x28, PT ;  /* 0x000000280500780c */ /* 0x000fc60003f84070 */
[----:B------:R-:W-:Y:S10]  /*0e90*/  @P3 BRA `(.L_x_84) ;  /* 0x0000000000103947 */ /* 0x000ff40003800000 */
[----:B------:R-:W2:Y:S02]  /*0ea0*/  LDG.E.CONSTANT R7, desc[UR4][R2.64+0xc00] ;  /* 0x000c000402077981 */ /* 0x000ea4000c1e9900 */
[----:B--2---:R-:W-:-:S13]  /*0eb0*/  FSETP.GTU.AND P3, PT, R7, R6, PT ;  /* 0x000000060700720b */ /* 0x004fda0003f6c000 */
[----:B------:R-:W-:Y:S02]  /*0ec0*/  @P3 IMAD.MOV.U32 R6, RZ, RZ, R7 ;  /* 0x000000ffff063224 */ /* 0x000fe400078e0007 */
[----:B------:R-:W-:-:S07]  /*0ed0*/  @P3 VIADD R4, R5, 0x300 ;  /* 0x0000030005043836 */ /* 0x000fce0000000000 */
.L_x_84:
[----:B------:R-:W-:Y:S05]  /*0ee0*/  BSYNC.RECONVERGENT B0 ;  /* 0x0000000000007941 */ /* 0x000fea0003800200 */
.L_x_83:
[C---:B------:R-:W-:Y:S01]  /*0ef0*/  ISETP.NE.OR P2, PT, R0.reuse, RZ, P2 ;  /* 0x000000ff0000720c */ /* 0x040fe20001745670 */
[----:B------:R-:W-:Y:S01]  /*0f00*/  BSSY.RECONVERGENT B0, `(.L_x_85) ;  /* 0x000000d000007945 */ /* 0x000fe20003800200 */
[----:B------:R-:W-:Y:S02]  /*0f10*/  ISETP.GT.U32.AND P3, PT, R5, 0x8, PT ;  /* 0x000000080500780c */ /* 0x000fe40003f64070 */
[C---:B------:R-:W-:Y:S02]  /*0f20*/  ISETP.NE.OR P1, PT, R0.reuse, RZ, P1 ;  /* 0x000000ff0000720c */ /* 0x040fe40000f25670 */
[C---:B------:R-:W-:Y:S02]  /*0f30*/  ISETP.NE.OR P0, PT, R0.reuse, RZ, P0 ;  /* 0x000000ff0000720c */ /* 0x040fe40000705670 */
[C---:B------:R-:W-:Y:S02]  /*0f40*/  ISETP.NE.OR P6, PT, R0.reuse, RZ, P6 ;  /* 0x000000ff0000720c */ /* 0x040fe400037c5670 */
[----:B------:R-:W-:-:S02]  /*0f50*/  ISETP.NE.OR P5, PT, R0, RZ, P5 ;  /* 0x000000ff0000720c */ /* 0x000fc40002fa5670 */
[C---:B------:R-:W-:Y:S02]  /*0f60*/  ISETP.NE.OR P4, PT, R0.reuse, RZ, P4 ;  /* 0x000000ff0000720c */ /* 0x040fe40002785670 */
[----:B------:R-:W-:Y:S01]  /*0f70*/  ISETP.NE.OR P3, PT, R0, RZ, P3 ;  /* 0x000000ff0000720c */ /* 0x000fe20001f65670 */
[----:B------:R-:W-:-:S12]  /*0f80*/  @P2 BRA `(.L_x_86) ;  /* 0x0000000000102947 */ /* 0x000fd80003800000 */
[----:B------:R-:W2:Y:S02]  /*0f90*/  LDG.E.CONSTANT R7, desc[UR4][R2.64+0xc80] ;  /* 0x000c800402077981 */ /* 0x000ea4000c1e9900 */
[----:B--2---:R-:W-:-:S13]  /*0fa0*/  FSETP.GTU.AND P2, PT, R7, R6, PT ;  /* 0x000000060700720b */ /* 0x004fda0003f4c000 */
[----:B------:R-:W-:Y:S02]  /*0fb0*/  @P2 IMAD.MOV.U32 R6, RZ, RZ, R7 ;  /* 0x000000ffff062224 */ /* 0x000fe400078e0007 */
[----:B------:R-:W-:-:S07]  /*0fc0*/  @P2 VIADD R4, R5, 0x320 ;  /* 0x0000032005042836 */ /* 0x000fce0000000000 */
.L_x_86:
[----:B------:R-:W-:Y:S05]  /*0fd0*/  BSYNC.RECONVERGENT B0 ;  /* 0x0000000000007941 */ /* 0x000fea0003800200 */
.L_x_85:
[----:B------:R-:W-:Y:S04]  /*0fe0*/  BSSY.RECONVERGENT B0, `(.L_x_87) ;  /* 0x0000006000007945 */ /* 0x000fe80003800200 */
[----:B------:R-:W-:Y:S05]  /*0ff0*/  @P1 BRA `(.L_x_88) ;  /* 0x0000000000101947 */ /* 0x000fea0003800000 */
[----:B------:R-:W2:Y:S02]  /*1000*/  LDG.E.CONSTANT R7, desc[UR4][R2.64+0xd00] ;  /* 0x000d000402077981 */ /* 0x000ea4000c1e9900 */
[----:B--2---:R-:W-:-:S13]  /*1010*/  FSETP.GTU.AND P1, PT, R7, R6, PT ;  /* 0x000000060700720b */ /* 0x004fda0003f2c000 */
[----:B------:R-:W-:Y:S02]  /*1020*/  @P1 IMAD.MOV.U32 R6, RZ, RZ, R7 ;  /* 0x000000ffff061224 */ /* 0x000fe400078e0007 */
[----:B------:R-:W-:-:S07]  /*1030*/  @P1 VIADD R4, R5, 0x340 ;  /* 0x0000034005041836 */ /* 0x000fce0000000000 */
.L_x_88:
[----:B------:R-:W-:Y:S05]  /*1040*/  BSYNC.RECONVERGENT B0 ;  /* 0x0000000000007941 */ /* 0x000fea0003800200 */
.L_x_87:
[----:B------:R-:W-:Y:S04]  /*1050*/  BSSY.RECONVERGENT B0, `(.L_x_89) ;  /* 0x0000006000007945 */ /* 0x000fe80003800200 */
[----:B------:R-:W-:Y:S05]  /*1060*/  @P0 BRA `(.L_x_90) ;  /* 0x0000000000100947 */ /* 0x000fea0003800000 */
[----:B------:R-:W2:Y:S02]  /*1070*/  LDG.E.CONSTANT R7, desc[UR4][R2.64+0xd80] ;  /* 0x000d800402077981 */ /* 0x000ea4000c1e9900 */
[----:B--2---:R-:W-:-:S13]  /*1080*/  FSETP.GTU.AND P0, PT, R7, R6, PT ;  /* 0x000000060700720b */ /* 0x004fda0003f0c000 */
[----:B------:R-:W-:Y:S02]  /*1090*/  @P0 IMAD.MOV.U32 R6, RZ, RZ, R7 ;  /* 0x000000ffff060224 */ /* 0x000fe400078e0007 */
[----:B------:R-:W-:-:S07]  /*10a0*/  @P0 VIADD R4, R5, 0x360 ;  /* 0x0000036005040836 */ /* 0x000fce0000000000 */
.L_x_90:
[----:B------:R-:W-:Y:S05]  /*10b0*/  BSYNC.RECONVERGENT B0 ;  /* 0x0000000000007941 */ /* 0x000fea0003800200 */
.L_x_89:
[----:B------:R-:W-:Y:S04]  /*10c0*/  BSSY.RECONVERGENT B0, `(.L_x_91) ;  /* 0x0000006000007945 */ /* 0x000fe80003800200 */
[----:B------:R-:W-:Y:S05]  /*10d0*/  @P6 BRA `(.L_x_92) ;  /* 0x0000000000106947 */ /* 0x000fea0003800000 */
[----:B------:R-:W2:Y:S02]  /*10e0*/  LDG.E.CONSTANT R7, desc[UR4][R2.64+0xe00] ;  /* 0x000e000402077981 */ /* 0x000ea4000c1e9900 */
[----:B--2---:R-:W-:-:S13]  /*10f0*/  FSETP.GTU.AND P0, PT, R7, R6, PT ;  /* 0x000000060700720b */ /* 0x004fda0003f0c000 */
[----:B------:R-:W-:Y:S02]  /*1100*/  @P0 IMAD.MOV.U32 R6, RZ, RZ, R7 ;  /* 0x000000ffff060224 */ /* 0x000fe400078e0007 */
[----:B------:R-:W-:-:S07]  /*1110*/  @P0 VIADD R4, R5, 0x380 ;  /* 0x0000038005040836 */ /* 0x000fce0000000000 */
.L_x_92:
[----:B------:R-:W-:Y:S05]  /*1120*/  BSYNC.RECONVERGENT B0 ;  /* 0x0000000000007941 */ /* 0x000fea0003800200 */
.L_x_91:
[----:B------:R-:W-:Y:S04]  /*1130*/  BSSY.RECONVERGENT B0, `(.L_x_93) ;  /* 0x0000006000007945 */ /* 0x000fe80003800200 */
[----:B------:R-:W-:Y:S05]  /*1140*/  @P5 BRA `(.L_x_94) ;  /* 0x0000000000105947 */ /* 0x000fea0003800000 */
[----:B------:R-:W2:Y:S02]  /*1150*/  LDG.E.CONSTANT R7, desc[UR4][R2.64+0xe80] ;  /* 0x000e800402077981 */ /* 0x000ea4000c1e9900 */
[----:B--2---:R-:W-:-:S13]  /*1160*/  FSETP.GTU.AND P0, PT, R7, R6, PT ;  /* 0x000000060700720b */ /* 0x004fda0003f0c000 */
[----:B------:R-:W-:Y:S02]  /*1170*/  @P0 IMAD.MOV.U32 R6, RZ, RZ, R7 ;  /* 0x000000ffff060224 */ /* 0x000fe400078e0007 */
[----:B------:R-:W-:-:S07]  /*1180*/  @P0 VIADD R4, R5, 0x3a0 ;  /* 0x000003a005040836 */ /* 0x000fce0000000000 */
.L_x_94:
[----:B------:R-:W-:Y:S05]  /*1190*/  BSYNC.RECONVERGENT B0 ;  /* 0x0000000000007941 */ /* 0x000fea0003800200 */
.L_x_93:
[----:B------:R-:W-:Y:S04]  /*11a0*/  BSSY.RECONVERGENT B0, `(.L_x_95) ;  /* 0x0000006000007945 */ /* 0x000fe80003800200 */
[----:B------:R-:W-:Y:S05]  /*11b0*/  @P4 BRA `(.L_x_96) ;  /* 0x0000000000104947 */ /* 0x000fea0003800000 */
[----:B------:R-:W2:Y:S02]  /*11c0*/  LDG.E.CONSTANT R7, desc[UR4][R2.64+0xf00] ;  /* 0x000f000402077981 */ /* 0x000ea4000c1e9900 */
[----:B--2---:R-:W-:-:S13]  /*11d0*/  FSETP.GTU.AND P0, PT, R7, R6, PT ;  /* 0x000000060700720b */ /* 0x004fda0003f0c000 */
[----:B------:R-:W-:Y:S02]  /*11e0*/  @P0 IMAD.MOV.U32 R6, RZ, RZ, R7 ;  /* 0x000000ffff060224 */ /* 0x000fe400078e0007 */
[----:B------:R-:W-:-:S07]  /*11f0*/  @P0 VIADD R4, R5, 0x3c0 ;  /* 0x000003c005040836 */ /* 0x000fce0000000000 */
.L_x_96:
[----:B------:R-:W-:Y:S05]  /*1200*/  BSYNC.RECONVERGENT B0 ;  /* 0x0000000000007941 */ /* 0x000fea0003800200 */
.L_x_95:
[----:B------:R-:W-:Y:S04]  /*1210*/  BSSY.RECONVERGENT B0, `(.L_x_97) ;  /* 0x0000006000007945 */ /* 0x000fe80003800200 */
[----:B------:R-:W-:Y:S05]  /*1220*/  @P3 BRA `(.L_x_98) ;  /* 0x0000000000103947 */ /* 0x000fea0003800000 */
[----:B------:R-:W2:Y:S02]  /*1230*/  LDG.E.CONSTANT R3, desc[UR4][R2.64+0xf80] ;  /* 0x000f800402037981 */ /* 0x000ea4000c1e9900 */
[----:B--2---:R-:W-:-:S13]  /*1240*/  FSETP.GTU.AND P0, PT, R3, R6, PT ;  /* 0x000000060300720b */ /* 0x004fda0003f0c000 */
[----:B------:R-:W-:Y:S02]  /*1250*/  @P0 IMAD.MOV.U32 R6, RZ, RZ, R3 ;  /* 0x000000ffff060224 */ /* 0x000fe400078e0003 */
[----:B------:R-:W-:-:S07]  /*1260*/  @P0 VIADD R4, R5, 0x3e0 ;  /* 0x000003e005040836 */ /* 0x000fce0000000000 */
.L_x_98:
[----:B------:R-:W-:Y:S05]  /*1270*/  BSYNC.RECONVERGENT B0 ;  /* 0x0000000000007941 */ /* 0x000fea0003800200 */
.L_x_97:
[----:B------:R-:W-:Y:S02]  /*1280*/  VOTE.ANY R3, PT, PT ;  /* 0x0000000000037806 */ /* 0x000fe400038e0100 */
[----:B------:R-:W-:Y:S01]  /*1290*/  LOP3.LUT P1, RZ, R0, R5, RZ, 0xfc, !PT ;  /* 0x0000000500ff7212 */ /* 0x000fe2000782fcff */
[----:B------:R-:W0:Y:S04]  /*12a0*/  SHFL.DOWN PT, R9, R6, 0x10, 0x1f ;  /* 0x0a001f0006097f89 */ /* 0x000e2800000e0000 */
[----:B------:R-:W1:Y:S01]  /*12b0*/  SHFL.DOWN PT, R7, R4, 0x10, 0x1f ;  /* 0x0a001f0004077f89 */ /* 0x000e6200000e0000 */
[----:B0-----:R-:W-:-:S04]  /*12c0*/  FSETP.GE.AND P0, PT, R6, R9, PT ;  /* 0x000000090600720b */ /* 0x001fc80003f06000 */
[----:B------:R-:W-:Y:S02]  /*12d0*/  FSEL R8, R6, R9, P0 ;  /* 0x0000000906087208 */ /* 0x000fe40000000000 */
[----:B-1----:R-:W-:-:S03]  /*12e0*/  SEL R2, R4, R7, P0 ;  /* 0x0000000704027207 */ /* 0x002fc60000000000 */
        /* <DEDUP_REMOVED lines=18> */
[----:B-1----:R-:W-:-:S05]  /*1410*/  SEL R10, R2, R7, P0 ;  /* 0x00000007020a7207 */ /* 0x002fca0000000000 */
[----:B------:R0:W1:Y:S01]  /*1420*/  SHFL.IDX PT, R5, R10, RZ, 0x1f ;  /* 0x00001fff0a057589 */ /* 0x00006200000e0000 */
[----:B------:R-:W-:Y:S05]  /*1430*/  @P1 EXIT ;  /* 0x000000000000194d */ /* 0x000fea0003800000 */
[----:B------:R-:W2:Y:S02]  /*1440*/  LDC.64 R2, c[0x0][0x388] ;  /* 0x0000e200ff027b82 */ /* 0x000ea40000000a00 */
[----:B--2---:R-:W-:-:S05]  /*1450*/  IMAD.WIDE.U32 R2, R0, 0x4, R2 ;  /* 0x0000000400027825 */ /* 0x004fca00078e0002 */
[----:B-1----:R-:W-:Y:S01]  /*1460*/  STG.E desc[UR4][R2.64], R5 ;  /* 0x0000000502007986 */ /* 0x002fe2000c101904 */
[----:B------:R-:W-:Y:S05]  /*1470*/  EXIT ;  /* 0x000000000000794d */ /* 0x000fea0003800000 */
.L_x_99:
        /* <DEDUP_REMOVED lines=16> */
.L_x_212:


//--------------------- .text.fused_nn_conv2d_add_1_kernel0 --------------------------
	.section	.text.fused_nn_conv2d_add_1_kernel0,"ax",@progbits
	.align	128
        .global         fused_nn_conv2d_add_1_kernel0
        .type           fused_nn_conv2d_add_1_kernel0,@function
        .size           fused_nn_conv2d_add_1_kernel0,(.L_x_213 - fused_nn_conv2d_add_1_kernel0)
        .other          fused_nn_conv2d_add_1_kernel0,@"STO_CUDA_ENTRY STV_DEFAULT"
fused_nn_conv2d_add_1_kernel0:
.text.fused_nn_conv2d_add_1_kernel0:
[----:B------:R-:W-:Y:S01]  /*0000*/  LDC R1, c[0x0][0x37c] ;  /* 0x0000df00ff017b82 */ /* 0x000fe20000000800 */
[----:B------:R-:W0:Y:S01]  /*0010*/  S2R R53, SR_TID.X ;  /* 0x0000000000357919 */ /* 0x000e220000002100 */
[----:B------:R-:W-:Y:S02]  /*0020*/  CS2R R48, SRZ ;  /* 0x0000000000307805 */ /* 0x000fe4000001ff00 */
[----:B------:R-:W-:Y:S02]  /*0030*/  CS2R R46, SRZ ;  /* 0x00000000002e7805 */ /* 0x000fe4000001ff00 */
[----:B------:R-:W-:Y:S01]  /*0040*/  CS2R R44, SRZ ;  /* 0x00000000002c7805 */ /* 0x000fe2000001ff00 */
[----:B------:R-:W1:Y:S01]  /*0050*/  S2R R52, SR_TID.Z ;  /* 0x0000000000347919 */ /* 0x000e620000002300 */
[----:B------:R-:W-:Y:S02]  /*0060*/  CS2R R42, SRZ ;  /* 0x00000000002a7805 */ /* 0x000fe4000001ff00 */
[----:B------:R-:W-:-:S02]  /*0070*/  CS2R R40, SRZ ;  /* 0x0000000000287805 */ /* 0x000fc4000001ff00 */
[----:B------:R-:W-:Y:S01]  /*0080*/  CS2R R38, SRZ ;  /* 0x0000000000267805 */ /* 0x000fe2000001ff00 */
[----:B------:R-:W2:Y:S01]  /*0090*/  S2R R51, SR_CTAID.Y ;  /* 0x0000000000337919 */ /* 0x000ea20000002600 */
[----:B------:R-:W-:Y:S02]  /*00a0*/  CS2R R36, SRZ ;  /* 0x0000000000247805 */ /* 0x000fe4000001ff00 */
[----:B------:R-:W-:Y:S02]  /*00b0*/  CS2R R34, SRZ ;  /* 0x0000000000227805 */ /* 0x000fe4000001ff00 */
[----:B------:R-:W-:Y:S01]  /*00c0*/  CS2R R32, SRZ ;  /* 0x0000000000207805 */ /* 0x000fe2000001ff00 */
[----:B------:R-:W3:Y:S01]  /*00d0*/  S2R R50, SR_CTAID.Z ;  /* 0x0000000000327919 */ /* 0x000ee20000002700 */
[----:B------:R-:W-:Y:S02]  /*00e0*/  CS2R R30, SRZ ;  /* 0x00000000001e7805 */ /* 0x000fe4000001ff00 */
[----:B------:R-:W-:Y:S01]  /*00f0*/  CS2R R28, SRZ ;  /* 0x00000000001c7805 */ /* 0x000fe2000001ff00 */
[----:B------:R-:W4:Y:S01]  /*0100*/  LDCU.64 UR6, c[0x0][0x358] ;  /* 0x00006b00ff0677ac */ /* 0x000f220008000a00 */
[----:B0-----:R-:W-:-:S02]  /*0110*/  SHF.L.U32 R3, R53, 0x2, RZ ;  /* 0x0000000235037819 */ /* 0x001fc400000006ff */
[C---:B------:R-:W-:Y:S02]  /*0120*/  ISETP.GE.U32.AND P0, PT, R53.reuse, 0x4, PT ;  /* 0x000000043500780c */ /* 0x040fe40003f06070 */
[----:B------:R-:W-:Y:S01]  /*0130*/  ISETP.GE.U32.AND P1, PT, R53, 0x3, PT ;  /* 0x000000033500780c */ /* 0x000fe20003f26070 */
[----:B-1----:R-:W-:-:S05]  /*0140*/  IMAD R3, R52, 0xe, R3 ;  /* 0x0000000e34037824 */ /* 0x002fca00078e0203 */
[C---:B------:R-:W-:Y:S02]  /*0150*/  LOP3.LUT R2, R3.reuse, 0xffff, RZ, 0xc0, !PT ;  /* 0x0000ffff03027812 */ /* 0x040fe400078ec0ff */
[C---:B------:R-:W-:Y:S02]  /*0160*/  PRMT R7, R3.reuse, 0x9910, RZ ;  /* 0x0000991003077816 */ /* 0x040fe400000000ff */
[C---:B------:R-:W-:Y:S01]  /*0170*/  IADD3 R0, PT, PT, R3.reuse, 0x1, RZ ;  /* 0x0000000103007810 */ /* 0x040fe20007ffe0ff */
[----:B------:R-:W-:Y:S01]  /*0180*/  IMAD R6, R2, 0x253d, RZ ;  /* 0x0000253d02067824 */ /* 0x000fe200078e02ff */
[C---:B------:R-:W-:Y:S02]  /*0190*/  IADD3 R4, PT, PT, R3.reuse, 0x2, RZ ;  /* 0x0000000203047810 */ /* 0x040fe40007ffe0ff */
[----:B------:R-:W-:Y:S02]  /*01a0*/  IADD3 R5, PT, PT, R3, 0x3, RZ ;  /* 0x0000000303057810 */ /* 0x000fe40007ffe0ff */
[----:B------:R-:W-:-:S02]  /*01b0*/  MOV R2, R7 ;  /* 0x0000000700027202 */ /* 0x000fc40000000f00 */
[----:B------:R-:W-:Y:S02]  /*01c0*/  LOP3.LUT R7, R0, 0xffff, RZ, 0xc0, !PT ;  /* 0x0000ffff00077812 */ /* 0x000fe400078ec0ff */
[----:B------:R-:W-:Y:S02]  /*01d0*/  LOP3.LUT R8, R4, 0xffff, RZ, 0xc0, !PT ;  /* 0x0000ffff04087812 */ /* 0x000fe400078ec0ff */
[----:B------:R-:W-:Y:S02]  /*01e0*/  LOP3.LUT R9, R5, 0xffff, RZ, 0xc0, !PT ;  /* 0x0000ffff05097812 */ /* 0x000fe400078ec0ff */
[----:B------:R-:W-:Y:S02]  /*01f0*/  PRMT R10, R0, 0x9910, RZ ;  /* 0x00009910000a7816 */ /* 0x000fe400000000ff */
[----:B------:R-:W-:Y:S01]  /*0200*/  PRMT R11, R4, 0x9910, RZ ;  /* 0x00009910040b7816 */ /* 0x000fe200000000ff */
[----:B------:R-:W-:Y:S01]  /*0210*/  IMAD R4, R7, 0x253d, RZ ;  /* 0x0000253d07047824 */ /* 0x000fe200078e02ff */
[----:B------:R-:W-:Y:S01]  /*0220*/  SHF.R.U32.HI R0, RZ, 0x13, R6 ;  /* 0x00000013ff007819 */ /* 0x000fe20000011606 */
[----:B------:R-:W-:Y:S01]  /*0230*/  IMAD R6, R8, 0x253d, RZ ;  /* 0x0000253d08067824 */ /* 0x000fe200078e02ff */
[----:B------:R-:W-:Y:S01]  /*0240*/  PRMT R12, R5, 0x9910, RZ ;  /* 0x00009910050c7816 */ /* 0x000fe200000000ff */
[----:B------:R-:W-:Y:S01]  /*0250*/  IMAD R8, R9, 0x253d, RZ ;  /* 0x0000253d09087824 */ /* 0x000fe200078e02ff */
[----:B------:R-:W-:-:S02]  /*0260*/  SHF.R.U32.HI R4, RZ, 0x13, R4 ;  /* 0x00000013ff047819 */ /* 0x000fc40000011604 */
[----:B------:R-:W-:Y:S02]  /*0270*/  SHF.R.U32.HI R6, RZ, 0x13, R6 ;  /* 0x00000013ff067819 */ /* 0x000fe40000011606 */
[----:B------:R-:W-:Y:S02]  /*0280*/  MOV R7, R11 ;  /* 0x0000000b00077202 */ /* 0x000fe40000000f00 */
[----:B------:R-:W-:Y:S02]  /*0290*/  SHF.R.U32.HI R8, RZ, 0x13, R8 ;  /* 0x00000013ff087819 */ /* 0x000fe40000011608 */
[----:B------:R-:W-:Y:S02]  /*02a0*/  PRMT R11, R0, 0x9910, RZ ;  /* 0x00009910000b7816 */ /* 0x000fe400000000ff */
[----:B------:R-:W-:Y:S02]  /*02b0*/  MOV R5, R10 ;  /* 0x0000000a00057202 */ /* 0x000fe40000000f00 */
[----:B------:R-:W-:Y:S01]  /*02c0*/  PRMT R0, R4, 0x9910, RZ ;  /* 0x0000991004007816 */ /* 0x000fe200000000ff */
[----:B------:R-:W-:Y:S01]  /*02d0*/  IMAD R2, R11, 0xc09, R2 ;  /* 0x00000c090b027824 */ /* 0x000fe200078e0202 */
[----:B------:R-:W-:-:S02]  /*02e0*/  MOV R9, R12 ;  /* 0x0000000c00097202 */ /* 0x000fc40000000f00 */
[----:B------:R-:W-:Y:S02]  /*02f0*/  CS2R R10, SRZ ;  /* 0x00000000000a7805 */ /* 0x000fe4000001ff00 */
[----:B------:R-:W-:Y:S02]  /*0300*/  PRMT R4, R6, 0x9910, RZ ;  /* 0x0000991006047816 */ /* 0x000fe400000000ff */
[----:B------:R-:W-:Y:S02]  /*0310*/  PRMT R12, R8, 0x9910, RZ ;  /* 0x00009910080c7816 */ /* 0x000fe400000000ff */
[C---:B------:R-:W-:Y:S02]  /*0320*/  ISETP.LT.U32.AND P2, PT, R3.reuse, 0x1b8, !P0 ;  /* 0x000001b80300780c */ /* 0x040fe40004741070 */
[C---:B------:R-:W-:Y:S01]  /*0330*/  ISETP.LT.U32.AND P3, PT, R3.reuse, 0x1b6, !P1 ;  /* 0x000001b60300780c */ /* 0x040fe20004f61070 */
[----:B------:R-:W-:Y:S01]  /*0340*/  IMAD R12, R12, 0xc09, R9 ;  /* 0x00000c090c0c7824 */ /* 0x000fe200078e0209 */
[----:B------:R-:W-:-:S02]  /*0350*/  ISETP.LT.U32.AND P0, PT, R3, 0x1b7, !P0 ;  /* 0x000001b70300780c */ /* 0x000fc40004701070 */
[----:B------:R-:W-:Y:S02]  /*0360*/  CS2R R8, SRZ ;  /* 0x0000000000087805 */ /* 0x000fe4000001ff00 */
[----:B------:R-:W-:Y:S01]  /*0370*/  ISETP.LT.U32.AND P1, PT, R3, 0x1b5, !P1 ;  /* 0x000001b50300780c */ /* 0x000fe20004f21070 */
[----:B------:R-:W-:Y:S02]  /*0380*/  IMAD R3, R0, 0xc09, R5 ;  /* 0x00000c0900037824 */ /* 0x000fe400078e0205 */
[----:B------:R-:W-:Y:S02]  /*0390*/  HFMA2 R5, -RZ, RZ, 0, 0 ;  /* 0x00000000ff057431 */ /* 0x000fe400000001ff */
[----:B------:R-:W-:Y:S01]  /*03a0*/  IMAD R0, R4, 0xc09, R7 ;  /* 0x00000c0904007824 */ /* 0x000fe200078e0207 */
[----:B------:R-:W-:Y:S02]  /*03b0*/  LOP3.LUT R4, R2, 0xffff, RZ, 0xc0, !PT ;  /* 0x0000ffff02047812 */ /* 0x000fe400078ec0ff */
[----:B------:R-:W-:-:S02]  /*03c0*/  CS2R R6, SRZ ;  /* 0x0000000000067805 */ /* 0x000fc4000001ff00 */
[----:B------:R-:W-:Y:S02]  /*03d0*/  LOP3.LUT R3, R3, 0xffff, RZ, 0xc0, !PT ;  /* 0x0000ffff03037812 */ /* 0x000fe400078ec0ff */
[----:B------:R-:W-:Y:S02]  /*03e0*/  LOP3.LUT R2, R0, 0xffff, RZ, 0xc0, !PT ;  /* 0x0000ffff00027812 */ /* 0x000fe400078ec0ff */
[----:B--234-:R-:W-:-:S07]  /*03f0*/  LOP3.LUT R0, R12, 0xffff, RZ, 0xc0, !PT ;  /* 0x0000ffff0c007812 */ /* 0x01cfce00078ec0ff */
.L_x_101:
[----:B------:R-:W0:Y:S01]  /*0400*/  @P2 LDC.64 R18, c[0x0][0x380] ;  /* 0x0000e000ff122b82 */ /* 0x000e220000000a00 */
[----:B------:R-:W-:Y:S01]  /*0410*/  @P2 IMAD R23, R48, 0xe0, R51 ;  /* 0x000000e030172824 */ /* 0x000fe200078e0233 */
[----:B------:R-:W-:-:S03]  /*0420*/  LEA R24, R50, R52, 0x5 ;  /* 0x0000003432187211 */ /* 0x000fc600078e28ff */
[----:B------:R-:W-:-:S03]  /*0430*/  @P2 IMAD R23, R23, 0x70, R4 ;  /* 0x0000007017172824 */ /* 0x000fc600078e0204 */
[----:B------:R-:W1:Y:S08]  /*0440*/  @P0 LDC.64 R16, c[0x0][0x380] ;  /* 0x0000e000ff100b82 */ /* 0x000e700000000a00 */
[----:B------:R-:W2:Y:S08]  /*0450*/  @P3 LDC.64 R14, c[0x0][0x380] ;  /* 0x0000e000ff0e3b82 */ /* 0x000eb00000000a00 */
[----:B------:R-:W3:Y:S01]  /*0460*/  @P1 LDC.64 R12, c[0x0][0x380] ;  /* 0x0000e000ff0c1b82 */ /* 0x000ee20000000a00 */
[----:B0-----:R-:W-:-:S07]  /*0470*/  @P2 IMAD.WIDE.U32 R18, R23, 0x4, R18 ;  /* 0x0000000417122825 */ /* 0x001fce00078e0012 */
[----:B------:R-:W0:Y:S01]  /*0480*/  LDC.64 R20, c[0x0][0x388] ;  /* 0x0000e200ff147b82 */ /* 0x000e220000000a00 */
[----:B------:R-:W-:Y:S01]  /*0490*/  LEA R23, R24, R53, 0x2 ;  /* 0x0000003518177211 */ /* 0x000fe200078e10ff */
[C-C-:B------:R-:W-:Y:S01]  /*04a0*/  @P0 IMAD R24, R48.reuse, 0xe0, R51.reuse ;  /* 0x000000e030180824 */ /* 0x140fe200078e0233 */
[----:B------:R-:W4:Y:S01]  /*04b0*/  @P2 LDG.E.CONSTANT R22, desc[UR6][R18.64] ;  /* 0x0000000612162981 */ /* 0x000f22000c1e9900 */
[C-C-:B------:R-:W-:Y:S01]  /*04c0*/  @P3 IMAD R25, R48.reuse, 0xe0, R51.reuse ;  /* 0x000000e030193824 */ /* 0x140fe200078e0233 */
[----:B------:R-:W-:Y:S01]  /*04d0*/  LEA R55, R23, R48, 0x5 ;  /* 0x0000003017377211 */ /* 0x000fe200078e28ff */
[----:B------:R-:W-:Y:S02]  /*04e0*/  @P1 IMAD R27, R48, 0xe0, R51 ;  /* 0x000000e0301b1824 */ /* 0x000fe400078e0233 */
[----:B------:R-:W-:Y:S01]  /*04f0*/  @P0 IMAD R23, R24, 0x70, R3 ;  /* 0x0000007018170824 */ /* 0x000fe200078e0203 */
[----:B------:R-:W-:Y:S01]  /*0500*/  SHF.L.U32 R55, R55, 0x3, RZ ;  /* 0x0000000337377819 */ /* 0x000fe200000006ff */
[----:B------:R-:W-:-:S02]  /*0510*/  @P3 IMAD R25, R25, 0x70, R2 ;  /* 0x0000007019193824 */ /* 0x000fc400078e0202 */
[----:B------:R-:W-:Y:S02]  /*0520*/  @P1 IMAD R27, R27, 0x70, R0 ;  /* 0x000000701b1b1824 */ /* 0x000fe400078e0200 */
[----:B-1----:R-:W-:-:S04]  /*0530*/  @P0 IMAD.WIDE.U32 R16, R23, 0x4, R16 ;  /* 0x0000000417100825 */ /* 0x002fc800078e0010 */
[----:B--2---:R-:W-:Y:S01]  /*0540*/  @P3 IMAD.WIDE.U32 R14, R25, 0x4, R14 ;  /* 0x00000004190e3825 */ /* 0x004fe200078e000e */
[----:B------:R-:W2:Y:S03]  /*0550*/  @P0 LDG.E.CONSTANT R23, desc[UR6][R16.64] ;  /* 0x0000000610170981 */ /* 0x000ea6000c1e9900 */
[----:B---3--:R-:W-:Y:S01]  /*0560*/  @P1 IMAD.WIDE.U32 R12, R27, 0x4, R12 ;  /* 0x000000041b0c1825 */ /* 0x008fe200078e000c */
[----:B------:R-:W3:Y:S03]  /*0570*/  @P3 LDG.E.CONSTANT R24, desc[UR6][R14.64] ;  /* 0x000000060e183981 */ /* 0x000ee6000c1e9900 */
[----:B0-----:R-:W-:Y:S01]  /*0580*/  IMAD.WIDE.U32 R20, R55, 0x4, R20 ;  /* 0x0000000437147825 */ /* 0x001fe200078e0014 */
[----:B------:R-:W5:Y:S04]  /*0590*/  @P1 LDG.E.CONSTANT R25, desc[UR6][R12.64] ;  /* 0x000000060c191981 */ /* 0x000f68000c1e9900 */
        /* <DEDUP_REMOVED lines=8> */
[----:B------:R-:W1:Y:S01]  /*0620*/  S2R R56, SR_CgaCtaId ;  /* 0x0000000000387919 */ /* 0x000e620000008800 */
[----:B------:R-:W-:-:S02]  /*0630*/  @P2 SHF.L.U32 R55, R53, 0x2, RZ ;  /* 0x0000000235372819 */ /* 0x000fc400000006ff */
[----:B------:R-:W-:-:S03]  /*0640*/  MOV R27, 0x400 ;  /* 0x00000400001b7802 */ /* 0x000fc60000000f00 */
[C---:B------:R-:W-:Y:S01]  /*0650*/  @P2 IMAD R55, R52.reuse, 0xe, R55 ;  /* 0x0000000e34372824 */ /* 0x040fe200078e0237 */
[----:B------:R-:W-:Y:S02]  /*0660*/  IADD3 R54, PT, PT, R27, 0x6e0, RZ ;  /* 0x000006e01b367810 */ /* 0x000fe40007ffe0ff */
[C---:B0-----:R-:W-:Y:S02]  /*0670*/  @P3 SHF.L.U32 R21, R53.reuse, 0x2, RZ ;  /* 0x0000000235153819 */ /* 0x041fe400000006ff */
[C---:B------:R-:W-:Y:S02]  /*0680*/  @P1 SHF.L.U32 R59, R53.reuse, 0x2, RZ ;  /* 0x00000002353b1819 */ /* 0x040fe400000006ff */
[C---:B------:R-:W-:Y:S01]  /*0690*/  SHF.L.U32 R20, R52.reuse, 0x5, RZ ;  /* 0x0000000534147819 */ /* 0x040fe200000006ff */
[C---:B------:R-:W-:Y:S02]  /*06a0*/  @P3 IMAD R57, R52.reuse, 0xe, R21 ;  /* 0x0000000e34393824 */ /* 0x040fe400078e0215 */
[----:B------:R-:W-:Y:S01]  /*06b0*/  @P1 IMAD R59, R52, 0xe, R59 ;  /* 0x0000000e343b1824 */ /* 0x000fe200078e023b */
[----:B------:R-:W-:-:S02]  /*06c0*/  LEA R21, R53, R20, 0x3 ;  /* 0x0000001435157211 */ /* 0x000fc400078e18ff */
[----:B-1----:R-:W-:Y:S02]  /*06d0*/  LEA R26, R56, R27, 0x18 ;  /* 0x0000001b381a7211 */ /* 0x002fe400078ec0ff */
[----:B------:R-:W-:Y:S02]  /*06e0*/  @P0 SHF.L.U32 R27, R53, 0x2, RZ ;  /* 0x00000002351b0819 */ /* 0x000fe400000006ff */
[----:B------:R-:W-:Y:S01]  /*06f0*/  @P2 LEA R55, R55, R26, 0x2 ;  /* 0x0000001a37372211 */ /* 0x000fe200078e10ff */
[----:B------:R-:W-:Y:S02]  /*0700*/  BAR.SYNC.DEFER_BLOCKING 0x0 ;  /* 0x0000000000007b1d */ /* 0x000fe40000010000 */
[----:B------:R-:W-:Y:S01]  /*0710*/  @P0 IMAD R27, R52, 0xe, R27 ;  /* 0x0000000e341b0824 */ /* 0x000fe200078e021b */
[----:B------:R-:W-:Y:S02]  /*0720*/  LEA R54, R56, R54, 0x18 ;  /* 0x0000003638367211 */ /* 0x000fe400078ec0ff */
[----:B------:R-:W-:-:S02]  /*0730*/  @P3 LEA R57, R57, R26, 0x2 ;  /* 0x0000001a39393211 */ /* 0x000fc400078e10ff */
[----:B------:R-:W-:Y:S02]  /*0740*/  @P1 LEA R56, R59, R26, 0x2 ;  /* 0x0000001a3b381211 */ /* 0x000fe400078e10ff */
[----:B------:R-:W-:Y:S02]  /*0750*/  LEA R21, R21, R54, 0x2 ;  /* 0x0000003615157211 */ /* 0x000fe400078e10ff */
[----:B------:R-:W-:Y:S01]  /*0760*/  IADD3 R54, PT, PT, R20, 0x800, R54 ;  /* 0x0000080014367810 */ /* 0x000fe20007ffe036 */
[----:B------:R-:W-:Y:S01]  /*0770*/  UMOV UR4, 0x60 ;  /* 0x0000006000047882 */ /* 0x000fe20000000000 */
[----:B----4-:R0:W-:Y:S02]  /*0780*/  @P2 STS [R55], R22 ;  /* 0x0000001637002388 */ /* 0x0101e40000000800 */
[----:B0-----:R-:W-:-:S05]  /*0790*/  @P0 LEA R22, R27, R26, 0x2 ;  /* 0x0000001a1b160211 */ /* 0x001fca00078e10ff */
[----:B--2---:R0:W-:Y:S04]  /*07a0*/  @P0 STS [R22+0x4], R23 ;  /* 0x0000041716000388 */ /* 0x0041e80000000800 */
[----:B---3--:R0:W-:Y:S04]  /*07b0*/  @P3 STS [R57+0x8], R24 ;  /* 0x0000081839003388 */ /* 0x0081e80000000800 */
[----:B-----5:R0:W-:Y:S04]  /*07c0*/  @P1 STS [R56+0xc], R25 ;  /* 0x00000c1938001388 */ /* 0x0201e80000000800 */
[----:B------:R0:W-:Y:S04]  /*07d0*/  STS.128 [R21], R12 ;  /* 0x0000000c15007388 */ /* 0x0001e80000000c00 */
[----:B------:R0:W-:Y:S01]  /*07e0*/  STS.128 [R21+0x10], R16 ;  /* 0x0000101015007388 */ /* 0x0001e20000000c00 */
[----:B------:R-:W-:Y:S01]  /*07f0*/  LEA R55, R53, R26, 0x3 ;  /* 0x0000001a35377211 */ /* 0x000fe200078e18ff */
[----:B------:R-:W-:Y:S06]  /*0800*/  BAR.SYNC.DEFER_BLOCKING 0x0 ;  /* 0x0000000000007b1d */ /* 0x000fec0000010000 */
.L_x_100:
[----:B0-----:R-:W-:Y:S04]  /*0810*/  LDS R57, [R55+UR4+-0x60] ;  /* 0xffffa00437397984 */ /* 0x001fe80008000800 */
[----:B------:R-:W0:Y:S04]  /*0820*/  LDS.128 R12, [R54+-0x800] ;  /* 0xfff80000360c7984 */ /* 0x000e280000000c00 */
[----:B------:R-:W1:Y:S04]  /*0830*/  LDS.128 R16, [R54+-0x400] ;  /* 0xfffc000036107984 */ /* 0x000e680000000c00 */
[----:B------:R-:W2:Y:S04]  /*0840*/  LDS.128 R20, [R54] ;  /* 0x0000000036147984 */ /* 0x000ea80000000c00 */
[----:B------:R3:W4:Y:S04]  /*0850*/  LDS.128 R24, [R54+0x400] ;  /* 0x0004000036187984 */ /* 0x0007280000000c00 */
[----:B------:R-:W5:Y:S04]  /*0860*/  LDS R56, [R55+UR4+-0x20] ;  /* 0xffffe00437387984 */ /* 0x000f680008000800 */
[----:B------:R-:W5:Y:S01]  /*0870*/  LDS R58, [R55+UR4+-0x40] ;  /* 0xffffc004373a7984 */ /* 0x000f620008000800 */
[----:B---3--:R-:W-:-:S03]  /*0880*/  IADD3 R54, PT, PT, R54, 0x10, RZ ;  /* 0x0000001036367810 */ /* 0x008fc60007ffe0ff */
[----:B------:R-:W3:Y:S01]  /*0890*/  LDS R59, [R55+UR4+0x20] ;  /* 0x00002004373b7984 */ /* 0x000ee20008000800 */
[C---:B0-----:R-:W-:Y:S01]  /*08a0*/  FFMA R49, R57.reuse, R12, R49 ;  /* 0x0000000c39317223 */ /* 0x041fe20000000031 */
[C---:B-1----:R-:W-:Y:S01]  /*08b0*/  FFMA R41, R57.reuse, R16, R41 ;  /* 0x0000001039297223 */ /* 0x042fe20000000029 */
[C---:B--2---:R-:W-:Y:S01]  /*08c0*/  FFMA R34, R57.reuse, R20, R34 ;  /* 0x0000001439227223 */ /* 0x044fe20000000022 */
[----:B----4-:R-:W-:Y:S02]  /*08d0*/  FFMA R11, R57, R24, R11 ;  /* 0x00000018390b7223 */ /* 0x010fe4000000000b */
[----:B------:R-:W0:Y:S01]  /*08e0*/  LDS R57, [R55+UR4] ;  /* 0x0000000437397984 */ /* 0x000e220008000800 */
[-C--:B-----5:R-:W-:Y:S01]  /*08f0*/  FFMA R46, R12, R56.reuse, R46 ;  /* 0x000000380c2e7223 */ /* 0x0a0fe2000000002e */
[-C--:B------:R-:W-:Y:S01]  /*0900*/  FFMA R39, R16, R56.reuse, R39 ;  /* 0x0000003810277223 */ /* 0x080fe20000000027 */
[-C--:B------:R-:W-:Y:S01]  /*0910*/  FFMA R32, R20, R56.reuse, R32 ;  /* 0x0000003814207223 */ /* 0x080fe20000000020 */
[----:B------:R-:W-:Y:S01]  /*0920*/  FFMA R9, R24, R56, R9 ;  /* 0x0000003818097223 */ /* 0x000fe20000000009 */
[-C--:B------:R-:W-:Y:S01]  /*0930*/  FFMA R47, R12, R58.reuse, R47 ;  /* 0x0000003a0c2f7223 */ /* 0x080fe2000000002f */
[-C--:B------:R-:W-:Y:S01]  /*0940*/  FFMA R40, R16, R58.reuse, R40 ;  /* 0x0000003a10287223 */ /* 0x080fe20000000028 */
[-C--:B------:R-:W-:Y:S01]  /*0950*/  FFMA R33, R20, R58.reuse, R33 ;  /* 0x0000003a14217223 */ /* 0x080fe20000000021 */
[----:B------:R-:W-:Y:S01]  /*0960*/  FFMA R10, R24, R58, R10 ;  /* 0x0000003a180a7223 */ /* 0x000fe2000000000a */
[----:B------:R-:W1:Y:S01]  /*0970*/  LDS R56, [R55+UR4+0x40] ;  /* 0x0000400437387984 */ /* 0x000e620008000800 */
[-C--:B---3--:R-:W-:Y:S01]  /*0980*/  FFMA R44, R12, R59.reuse, R44 ;  /* 0x0000003b0c2c7223 */ /* 0x088fe2000000002c */
[-C--:B------:R-:W-:Y:S01]  /*0990*/  FFMA R37, R16, R59.reuse, R37 ;  /* 0x0000003b10257223 */ /* 0x080fe20000000025 */
[-C--:B------:R-:W-:Y:S01]  /*09a0*/  FFMA R30, R20, R59.reuse, R30 ;  /* 0x0000003b141e7223 */ /* 0x080fe2000000001e */
[----:B------:R-:W2:Y:S01]  /*09b0*/  LDS R58, [R55+UR4+0x60] ;  /* 0x00006004373a7984 */ /* 0x000ea20008000800 */
[----:B------:R-:W-:-:S03]  /*09c0*/  FFMA R7, R24, R59, R7 ;  /* 0x0000003b18077223 */ /* 0x000fc60000000007 */
[----:B------:R-:W3:Y:S01]  /*09d0*/  LDS R59, [R55+UR4+0x7c] ;  /* 0x00007c04373b7984 */ /* 0x000ee20008000800 */
[-C--:B0-----:R-:W-:Y:S01]  /*09e0*/  FFMA R45, R12, R57.reuse, R45 ;  /* 0x000000390c2d7223 */ /* 0x081fe2000000002d */
[-C--:B------:R-:W-:Y:S01]  /*09f0*/  FFMA R38, R16, R57.reuse, R38 ;  /* 0x0000003910267223 */ /* 0x080fe20000000026 */
[-C--:B------:R-:W-:Y:S01]  /*0a00*/  FFMA R31, R20, R57.reuse, R31 ;  /* 0x00000039141f7223 */ /* 0x080fe2000000001f */
[----:B------:R-:W-:Y:S02]  /*0a10*/  FFMA R8, R24, R57, R8 ;  /* 0x0000003918087223 */ /* 0x000fe40000000008 */
[----:B------:R-:W0:Y:S01]  /*0a20*/  LDS R57, [R55+UR4+0xdc] ;  /* 0x0000dc0437397984 */ /* 0x000e220008000800 */
[-C--:B-1----:R-:W-:Y:S01]  /*0a30*/  FFMA R43, R12, R56.reuse, R43 ;  /* 0x000000380c2b7223 */ /* 0x082fe2000000002b */
[-C--:B------:R-:W-:Y:S01]  /*0a40*/  FFMA R36, R16, R56.reuse, R36 ;  /* 0x0000003810247223 */ /* 0x080fe20000000024 */
[-C--:B------:R-:W-:Y:S01]  /*0a50*/  FFMA R29, R20, R56.reuse, R29 ;  /* 0x00000038141d7223 */ /* 0x080fe2000000001d */
[----:B------:R-:W-:Y:S01]  /*0a60*/  FFMA R6, R24, R56, R6 ;  /* 0x0000003818067223 */ /* 0x000fe20000000006 */
[-C--:B--2---:R-:W-:Y:S01]  /*0a70*/  FFMA R12, R12, R58.reuse, R42 ;  /* 0x0000003a0c0c7223 */ /* 0x084fe2000000002a */
[----:B------:R-:W1:Y:S01]  /*0a80*/  LDS R56, [R55+UR4+0x9c] ;  /* 0x00009c0437387984 */ /* 0x000e620008000800 */
[-C--:B------:R-:W-:Y:S01]  /*0a90*/  FFMA R16, R16, R58.reuse, R35 ;  /* 0x0000003a10107223 */ /* 0x080fe20000000023 */
[-C--:B------:R-:W-:Y:S01]  /*0aa0*/  FFMA R20, R20, R58.reuse, R28 ;  /* 0x0000003a14147223 */ /* 0x080fe2000000001c */
[----:B------:R-:W-:Y:S01]  /*0ab0*/  FFMA R24, R24, R58, R5 ;  /* 0x0000003a18187223 */ /* 0x000fe20000000005 */
[----:B------:R-:W2:Y:S01]  /*0ac0*/  LDS R42, [R55+UR4+0xbc] ;  /* 0x0000bc04372a7984 */ /* 0x000ea20008000800 */
[C---:B---3--:R-:W-:Y:S01]  /*0ad0*/  FFMA R49, R59.reuse, R13, R49 ;  /* 0x0000000d3b317223 */ /* 0x048fe20000000031 */
[C---:B------:R-:W-:Y:S01]  /*0ae0*/  FFMA R41, R59.reuse, R17, R41 ;  /* 0x000000113b297223 */ /* 0x040fe20000000029 */
[C---:B------:R-:W-:Y:S01]  /*0af0*/  FFMA R34, R59.reuse, R21, R34 ;  /* 0x000000153b227223 */ /* 0x040fe20000000022 */
[----:B------:R-:W3:Y:S01]  /*0b00*/  LDS R58, [R55+UR4+0xfc] ;  /* 0x0000fc04373a7984 */ /* 0x000ee20008000800 */
[----:B------:R-:W-:-:S03]  /*0b10*/  FFMA R11, R59, R25, R11 ;  /* 0x000000193b0b7223 */ /* 0x000fc6000000000b */
[----:B------:R-:W4:Y:S04]  /*0b20*/  LDS R5, [R55+UR4+0x11c] ;  /* 0x00011c0437057984 */ /* 0x000f280008000800 */
[----:B------:R-:W5:Y:S04]  /*0b30*/  LDS R28, [R55+UR4+0x13c] ;  /* 0x00013c04371c7984 */ /* 0x000f680008000800 */
[----:B------:R-:W5:Y:S01]  /*0b40*/  LDS R35, [R55+UR4+0x158] ;  /* 0x0001580437237984 */ /* 0x000f620008000800 */
[C---:B0-----:R-:W-:Y:S01]  /*0b50*/  FFMA R45, R57.reuse, R13, R45 ;  /* 0x0000000d392d7223 */ /* 0x041fe2000000002d */
[C---:B------:R-:W-:Y:S01]  /*0b60*/  FFMA R38, R57.reuse, R17, R38 ;  /* 0x0000001139267223 */ /* 0x040fe20000000026 */
[C---:B------:R-:W-:Y:S01]  /*0b70*/  FFMA R31, R57.reuse, R21, R31 ;  /* 0x00000015391f7223 */ /* 0x040fe2000000001f */
[----:B------:R-:W-:-:S02]  /*0b80*/  FFMA R8, R57, R25, R8 ;  /* 0x0000001939087223 */ /* 0x000fc40000000008 */
[----:B------:R-:W0:Y:S01]  /*0b90*/  LDS R57, [R55+UR4+0x1b8] ;  /* 0x0001b80437397984 */ /* 0x000e220008000800 */
[C---:B-1----:R-:W-:Y:S01]  /*0ba0*/  FFMA R47, R56.reuse, R13, R47 ;  /* 0x0000000d382f7223 */ /* 0x042fe2000000002f */
[C---:B------:R-:W-:Y:S01]  /*0bb0*/  FFMA R40, R56.reuse, R17, R40 ;  /* 0x0000001138287223 */ /* 0x040fe20000000028 */
[C---:B------:R-:W-:Y:S01]  /*0bc0*/  FFMA R33, R56.reuse, R21, R33 ;  /* 0x0000001538217223 */ /* 0x040fe20000000021 */
[----:B------:R-:W-:Y:S01]  /*0bd0*/  FFMA R10, R56, R25, R10 ;  /* 0x00000019380a7223 */ /* 0x000fe2000000000a */
[C---:B--2---:R-:W-:Y:S01]  /*0be0*/  FFMA R46, R42.reuse, R13, R46 ;  /* 0x0000000d2a2e7223 */ /* 0x044fe2000000002e */
[C---:B------:R-:W-:Y:S01]  /*0bf0*/  FFMA R39, R42.reuse, R17, R39 ;  /* 0x000000112a277223 */ /* 0x040fe20000000027 */
[C---:B------:R-:W-:Y:S01]  /*0c00*/  FFMA R32, R42.reuse, R21, R32 ;  /* 0x000000152a207223 */ /* 0x040fe20000000020 */
[----:B------:R-:W1:Y:S01]  /*0c10*/  LDS R56, [R55+UR4+0x198] ;  /* 0x0001980437387984 */ /* 0x000e620008000800 */
[-C--:B------:R-:W-:Y:S01]  /*0c20*/  FFMA R42, R42, R25.reuse, R9 ;  /* 0x000000192a2a7223 */ /* 0x080fe20000000009 */
[C---:B---3--:R-:W-:Y:S01]  /*0c30*/  FFMA R7, R58.reuse, R25, R7 ;  /* 0x000000193a077223 */ /* 0x048fe20000000007 */
[C---:B------:R-:W-:Y:S01]  /*0c40*/  FFMA R44, R58.reuse, R13, R44 ;  /* 0x0000000d3a2c7223 */ /* 0x040fe2000000002c */
[----:B------:R-:W2:Y:S01]  /*0c50*/  LDS R9, [R55+UR4+0x178] ;  /* 0x0001780437097984 */ /* 0x000ea20008000800 */
[C---:B----4-:R-:W-:Y:S01]  /*0c60*/  FFMA R6, R5.reuse, R25, R6 ;  /* 0x0000001905067223 */ /* 0x050fe20000000006 */
[----:B------:R-:W-:Y:S01]  /*0c70*/  FFMA R37, R58, R17, R37 ;  /* 0x000000113a257223 */ /* 0x000fe20000000025 */
[C---:B------:R-:W-:Y:S01]  /*0c80*/  FFMA R43, R5.reuse, R13, R43 ;  /* 0x0000000d052b7223 */ /* 0x040fe2000000002b */
[----:B------:R-:W-:Y:S01]  /*0c90*/  FFMA R36, R5, R17, R36 ;  /* 0x0000001105247223 */ /* 0x000fe20000000024 */
[C---:B-----5:R-:W-:Y:S01]  /*0ca0*/  FFMA R12, R28.reuse, R13, R12 ;  /* 0x0000000d1c0c7223 */ /* 0x060fe2000000000c */
[C---:B------:R-:W-:Y:S01]  /*0cb0*/  FFMA R16, R28.reuse, R17, R16 ;  /* 0x000000111c107223 */ /* 0x040fe20000000010 */
[C---:B------:R-:W-:Y:S01]  /*0cc0*/  FFMA R20, R28.reuse, R21, R20 ;  /* 0x000000151c147223 */ /* 0x040fe20000000014 */
[----:B------:R-:W-:Y:S01]  /*0cd0*/  FFMA R25, R28, R25, R24 ;  /* 0x000000191c197223 */ /* 0x000fe20000000018 */
[----:B------:R-:W3:Y:S01]  /*0ce0*/  LDS R13, [R55+UR4+0x1d8] ;  /* 0x0001d804370d7984 */ /* 0x000ee20008000800 */
[C---:B------:R-:W-:Y:S01]  /*0cf0*/  FFMA R49, R35.reuse, R14, R49 ;  /* 0x0000000e23317223 */ /* 0x040fe20000000031 */
[C---:B------:R-:W-:Y:S01]  /*0d00*/  FFMA R41, R35.reuse, R18, R41 ;  /* 0x0000001223297223 */ /* 0x040fe20000000029 */
[C---:B------:R-:W-:Y:S01]  /*0d10*/  FFMA R34, R35.reuse, R22, R34 ;  /* 0x0000001623227223 */ /* 0x040fe20000000022 */
[----:B------:R-:W4:Y:S01]  /*0d20*/  LDS R28, [R55+UR4+0x218] ;  /* 0x00021804371c7984 */ /* 0x000f220008000800 */
[----:B------:R-:W-:Y:S01]  /*0d30*/  FFMA R11, R35, R26, R11 ;  /* 0x0000001a230b7223 */ /* 0x000fe2000000000b */
[-C--:B------:R-:W-:Y:S01]  /*0d40*/  FFMA R29, R5, R21.reuse, R29 ;  /* 0x00000015051d7223 */ /* 0x080fe2000000001d */
[----:B------:R-:W-:Y:S01]  /*0d50*/  FFMA R30, R58, R21, R30 ;  /* 0x000000153a1e7223 */ /* 0x000fe2000000001e */
[----:B------:R-:W5:Y:S04]  /*0d60*/  LDS R17, [R55+UR4+0x1f8] ;  /* 0x0001f80437117984 */ /* 0x000f680008000800 */
[----:B------:R-:W5:Y:S01]  /*0d70*/  LDS R35, [R55+UR4+0x254] ;  /* 0x0002540437237984 */ /* 0x000f620008000800 */
[----:B0-----:R-:W-:-:S03]  /*0d80*/  FFMA R45, R57, R14, R45 ;  /* 0x0000000e392d7223 */ /* 0x001fc6000000002d */
[----:B------:R-:W0:Y:S01]  /*0d90*/  LDS R5, [R55+UR4+0x2f4] ;  /* 0x0002f40437057984 */ /* 0x000e220008000800 */
[C---:B------:R-:W-:Y:S01]  /*0da0*/  FFMA R38, R57.reuse, R18, R38 ;  /* 0x0000001239267223 */ /* 0x040fe20000000026 */
[C---:B------:R-:W-:Y:S01]  /*0db0*/  FFMA R31, R57.reuse, R22, R31 ;  /* 0x00000016391f7223 */ /* 0x040fe2000000001f */
[----:B------:R-:W-:Y:S01]  /*0dc0*/  FFMA R8, R57, R26, R8 ;  /* 0x0000001a39087223 */ /* 0x000fe20000000008 */
[----:B------:R-:W0:Y:S04]  /*0dd0*/  LDS R58, [R55+UR4+0x234] ;  /* 0x00023404373a7984 */ /* 0x000e280008000800 */
        /* <DEDUP_REMOVED lines=9> */
[----:B------:R-:W1:Y:S04]  /*0e70*/  LDS R42, [R55+UR4+0x294] ;  /* 0x00029404372a7984 */ /* 0x000e680008000800 */
[----:B------:R-:W2:Y:S01]  /*0e80*/  LDS R9, [R55+UR4+0x274] ;  /* 0x0002740437097984 */ /* 0x000ea20008000800 */
[C---:B---3--:R-:W-:Y:S01]  /*0e90*/  FFMA R44, R13.reuse, R14, R44 ;  /* 0x0000000e0d2c7223 */ /* 0x048fe2000000002c */
[C---:B------:R-:W-:Y:S01]  /*0ea0*/  FFMA R37, R13.reuse, R18, R37 ;  /* 0x000000120d257223 */ /* 0x040fe20000000025 */
[C---:B------:R-:W-:Y:S01]  /*0eb0*/  FFMA R30, R13.reuse, R22, R30 ;  /* 0x000000160d1e7223 */ /* 0x040fe2000000001e */
[----:B------:R-:W3:Y:S01]  /*0ec0*/  LDS R24, [R55+UR4+0x2d4] ;  /* 0x0002d40437187984 */ /* 0x000ee20008000800 */
[----:B------:R-:W-:Y:S01]  /*0ed0*/  UIADD3 UR4, UPT, UPT, UR4, 0x370, URZ ;  /* 0x0000037004047890 */ /* 0x000fe2000fffe0ff */
[C---:B----4-:R-:W-:Y:S01]  /*0ee0*/  FFMA R12, R28.reuse, R14, R12 ;  /* 0x0000000e1c0c7223 */ /* 0x050fe2000000000c */
[C---:B------:R-:W-:Y:S01]  /*0ef0*/  FFMA R16, R28.reuse, R18, R16 ;  /* 0x000000121c107223 */ /* 0x040fe20000000010 */
[C---:B------:R-:W-:Y:S01]  /*0f00*/  FFMA R20, R28.reuse, R22, R20 ;  /* 0x000000161c147223 */ /* 0x040fe20000000014 */
[----:B------:R-:W-:Y:S01]  /*0f10*/  UISETP.NE.AND UP0, UPT, UR4, 0x740, UPT ;  /* 0x000007400400788c */ /* 0x000fe2000bf05270 */
[----:B------:R-:W-:Y:S01]  /*0f20*/  FFMA R7, R13, R26, R7 ;  /* 0x0000001a0d077223 */ /* 0x000fe20000000007 */
[C---:B-----5:R-:W-:Y:S01]  /*0f30*/  FFMA R43, R17.reuse, R14, R43 ;  /* 0x0000000e112b7223 */ /* 0x060fe2000000002b */
[C---:B------:R-:W-:Y:S01]  /*0f40*/  FFMA R36, R17.reuse, R18, R36 ;  /* 0x0000001211247223 */ /* 0x040fe20000000024 */
[C---:B------:R-:W-:Y:S01]  /*0f50*/  FFMA R29, R17.reuse, R22, R29 ;  /* 0x00000016111d7223 */ /* 0x040fe2000000001d */
[-C--:B------:R-:W-:Y:S01]  /*0f60*/  FFMA R6, R17, R26.reuse, R6 ;  /* 0x0000001a11067223 */ /* 0x080fe20000000006 */
[----:B------:R-:W-:Y:S01]  /*0f70*/  FFMA R25, R28, R26, R25 ;  /* 0x0000001a1c197223 */ /* 0x000fe20000000019 */
[C---:B------:R-:W-:Y:S01]  /*0f80*/  FFMA R47, R35.reuse, R15, R47 ;  /* 0x0000000f232f7223 */ /* 0x040fe2000000002f */
[C---:B------:R-:W-:Y:S01]  /*0f90*/  FFMA R40, R35.reuse, R19, R40 ;  /* 0x0000001323287223 */ /* 0x040fe20000000028 */
[C---:B------:R-:W-:Y:S01]  /*0fa0*/  FFMA R33, R35.reuse, R23, R33 ;  /* 0x0000001723217223 */ /* 0x040fe20000000021 */
[----:B------:R-:W-:Y:S01]  /*0fb0*/  FFMA R10, R35, R27, R10 ;  /* 0x0000001b230a7223 */ /* 0x000fe2000000000a */
[C---:B0-----:R-:W-:Y:S01]  /*0fc0*/  FFMA R35, R5.reuse, R19, R16 ;  /* 0x0000001305237223 */ /* 0x041fe20000000010 */
        /* <DEDUP_REMOVED lines=15> */
[----:B------:R-:W-:Y:S01]  /*10c0*/  FFMA R32, R9, R23, R32 ;  /* 0x0000001709207223 */ /* 0x000fe20000000020 */
[----:B------:R-:W-:Y:S01]  /*10d0*/  FFMA R42, R5, R15, R12 ;  /* 0x0000000f052a7223 */ /* 0x000fe2000000000c */
[----:B------:R-:W-:Y:S01]  /*10e0*/  FFMA R9, R9, R27, R56 ;  /* 0x0000001b09097223 */ /* 0x000fe20000000038 */
[C---:B---3--:R-:W-:Y:S01]  /*10f0*/  FFMA R43, R24.reuse, R15, R43 ;  /* 0x0000000f182b7223 */ /* 0x048fe2000000002b */
[C---:B------:R-:W-:Y:S01]  /*1100*/  FFMA R36, R24.reuse, R19, R36 ;  /* 0x0000001318247223 */ /* 0x040fe20000000024 */
[C---:B------:R-:W-:Y:S01]  /*1110*/  FFMA R29, R24.reuse, R23, R29 ;  /* 0x00000017181d7223 */ /* 0x040fe2000000001d */
[-C--:B------:R-:W-:Y:S01]  /*1120*/  FFMA R6, R24, R27.reuse, R6 ;  /* 0x0000001b18067223 */ /* 0x080fe20000000006 */
[----:B------:R-:W-:Y:S01]  /*1130*/  FFMA R5, R5, R27, R25 ;  /* 0x0000001b05057223 */ /* 0x000fe20000000019 */
[----:B------:R-:W-:Y:S06]  /*1140*/  BRA.U UP0, `(.L_x_100) ;  /* 0xfffffff500b07547 */ /* 0x000fec000b83ffff */
[----:B------:R-:W-:-:S04]  /*1150*/  IADD3 R48, PT, PT, R48, 0x1, RZ ;  /* 0x0000000130307810 */ /* 0x000fc80007ffe0ff */
[----:B------:R-:W-:-:S13]  /*1160*/  ISETP.NE.AND P4, PT, R48, 0x20, PT ;  /* 0x000000203000780c */ /* 0x000fda0003f85270 */
[----:B------:R-:W-:Y:S05]  /*1170*/  @P4 BRA `(.L_x_101) ;  /* 0xfffffff000a04947 */ /* 0x000fea000383ffff */
[----:B------:R-:W0:Y:S01]  /*1180*/  LDC.64 R2, c[0x0][0x398] ;  /* 0x0000e600ff027b82 */ /* 0x000e220000000a00 */
[----:B------:R-:W-:-:S04]  /*1190*/  SHF.L.U32 R13, R50, 0x7, RZ ;  /* 0x00000007320d7819 */ /* 0x000fc800000006ff */
[----:B------:R-:W-:-:S05]  /*11a0*/  LOP3.LUT R13, R13, R52, RZ, 0xfc, !PT ;  /* 0x000000340d0d7212 */ /* 0x000fca00078efcff */
[----:B0-----:R-:W-:Y:S02]  /*11b0*/  IMAD.WIDE.U32 R12, R13, 0x4, R2 ;  /* 0x000000040d0c7825 */ /* 0x001fe400078e0002 */
[----:B------:R-:W0:Y:S03]  /*11c0*/  LDC.64 R2, c[0x0][0x390] ;  /* 0x0000e400ff027b82 */ /* 0x000e260000000a00 */
[----:B------:R-:W2:Y:S04]  /*11d0*/  LDG.E.CONSTANT R4, desc[UR6][R12.64] ;  /* 0x000000060c047981 */ /* 0x000ea8000c1e9900 */
[----:B------:R-:W3:Y:S04]  /*11e0*/  LDG.E.CONSTANT R14, desc[UR6][R12.64+0x80] ;  /* 0x000080060c0e7981 */ /* 0x000ee8000c1e9900 */
[----:B------:R-:W4:Y:S04]  /*11f0*/  LDG.E.CONSTANT R15, desc[UR6][R12.64+0x100] ;  /* 0x000100060c0f7981 */ /* 0x000f28000c1e9900 */
[----:B------:R2:W5:Y:S01]  /*1200*/  LDG.E.CONSTANT R0, desc[UR6][R12.64+0x180] ;  /* 0x000180060c007981 */ /* 0x000562000c1e9900 */
[----:B------:R-:W-:-:S04]  /*1210*/  IMAD R53, R52, 0x310, R53 ;  /* 0x0000031034357824 */ /* 0x000fc800078e0235 */
[----:B------:R-:W-:-:S04]  /*1220*/  IMAD R50, R50, 0x18800, R53 ;  /* 0x0001880032327824 */ /* 0x000fc800078e0235 */
[----:B------:R-:W-:-:S04]  /*1230*/  IMAD R51, R51, 0x1c, R50 ;  /* 0x0000001c33337824 */ /* 0x000fc800078e0232 */
[----:B0-----:R-:W-:-:S04]  /*1240*/  IMAD.WIDE.U32 R2, R51, 0x4, R2 ;  /* 0x0000000433027825 */ /* 0x001fc800078e0002 */
[--C-:B--2---:R-:W-:Y:S01]  /*1250*/  FADD R13, R42, R4.reuse ;  /* 0x000000042a0d7221 */ /* 0x104fe20000000000 */
[--C-:B------:R-:W-:Y:S01]  /*1260*/  FADD R19, R46, R4.reuse ;  /* 0x000000042e137221 */ /* 0x100fe20000000000 */
[--C-:B------:R-:W-:Y:S01]  /*1270*/  FADD R23, R44, R4.reuse ;  /* 0x000000042c177221 */ /* 0x100fe20000000000 */
[----:B------:R-:W-:Y:S01]  /*1280*/  FADD R49, R49, R4 ;  /* 0x0000000431317221 */ /* 0x000fe20000000000 */
[----:B---3--:R-:W-:Y:S01]  /*1290*/  FADD R17, R40, R14 ;  /* 0x0000000e28117221 */ /* 0x008fe20000000000 */
[----:B------:R0:W-:Y:S01]  /*12a0*/  STG.E desc[UR6][R2.64+0x60], R13 ;  /* 0x0000600d02007986 */ /* 0x0001e2000c101906 */
[--C-:B------:R-:W-:Y:S01]  /*12b0*/  FADD R47, R47, R4.reuse ;  /* 0x000000042f2f7221 */ /* 0x100fe20000000000 */
[--C-:B------:R-:W-:Y:S01]  /*12c0*/  FADD R45, R45, R4.reuse ;  /* 0x000000042d2d7221 */ /* 0x100fe20000000000 */
[--C-:B----4-:R-:W-:Y:S01]  /*12d0*/  FADD R33, R33, R15.reuse ;  /* 0x0000000f21217221 */ /* 0x110fe20000000000 */
[----:B------:R1:W-:Y:S01]  /*12e0*/  STG.E desc[UR6][R2.64+0x20], R19 ;  /* 0x0000201302007986 */ /* 0x0003e2000c101906 */
[--C-:B------:R-:W-:Y:S01]  /*12f0*/  FADD R31, R31, R15.reuse ;  /* 0x0000000f1f1f7221 */ /* 0x100fe20000000000 */
[--C-:B------:R-:W-:Y:S01]  /*1300*/  FADD R29, R29, R15.reuse ;  /* 0x0000000f1d1d7221 */ /* 0x100fe20000000000 */
[--C-:B------:R-:W-:Y:S01]  /*1310*/  FADD R27, R28, R15.reuse ;  /* 0x0000000f1c1b7221 */ /* 0x100fe20000000000 */
[----:B------:R2:W-:Y:S01]  /*1320*/  STG.E desc[UR6][R2.64+0x40], R23 ;  /* 0x0000401702007986 */ /* 0x0005e2000c101906 */
[----:B------:R-:W-:Y:S01]  /*1330*/  FADD R43, R43, R4 ;  /* 0x000000042b2b7221 */ /* 0x000fe20000000000 */
[--C-:B------:R-:W-:Y:S01]  /*1340*/  FADD R41, R41, R14.reuse ;  /* 0x0000000e29297221 */ /* 0x100fe20000000000 */
[--C-:B------:R-:W-:Y:S01]  /*1350*/  FADD R39, R39, R14.reuse ;  /* 0x0000000e27277221 */ /* 0x100fe20000000000 */
[--C-:B0-----:R-:W-:Y:S01]  /*1360*/  FADD R13, R34, R15.reuse ;  /* 0x0000000f220d7221 */ /* 0x101fe20000000000 */
[----:B------:R0:W-:Y:S01]  /*1370*/  STG.E desc[UR6][R2.64+0x18810], R17 ;  /* 0x0188101102007986 */ /* 0x0001e2000c101906 */
[--C-:B------:R-:W-:Y:S01]  /*1380*/  FADD R21, R38, R14.reuse ;  /* 0x0000000e26157221 */ /* 0x100fe20000000000 */
[--C-:B------:R-:W-:Y:S01]  /*1390*/  FADD R37, R37, R14.reuse ;  /* 0x0000000e25257221 */ /* 0x100fe20000000000 */
[--C-:B-1----:R-:W-:Y:S01]  /*13a0*/  FADD R19, R32, R15.reuse ;  /* 0x0000000f20137221 */ /* 0x102fe20000000000 */
[----:B------:R1:W-:Y:S01]  /*13b0*/  STG.E desc[UR6][R2.64+0x31000], R13 ;  /* 0x0310000d02007986 */ /* 0x0003e2000c101906 */
[--C-:B------:R-:W-:Y:S01]  /*13c0*/  FADD R25, R36, R14.reuse ;  /* 0x0000000e24197221 */ /* 0x100fe20000000000 */
[----:B------:R-:W-:Y:S01]  /*13d0*/  FADD R35, R35, R14 ;  /* 0x0000000e23237221 */ /* 0x000fe20000000000 */
[----:B--2---:R-:W-:Y:S01]  /*13e0*/  FADD R23, R30, R15 ;  /* 0x0000000f1e177221 */ /* 0x004fe20000000000 */
[--C-:B-----5:R-:W-:Y:S01]  /*13f0*/  FADD R11, R11, R0.reuse ;  /* 0x000000000b0b7221 */ /* 0x120fe20000000000 */
[--C-:B------:R-:W-:Y:S01]  /*1400*/  FADD R15, R10, R0.reuse ;  /* 0x000000000a0f7221 */ /* 0x100fe20000000000 */
[--C-:B------:R-:W-:Y:S01]  /*1410*/  FADD R9, R9, R0.reuse ;  /* 0x0000000009097221 */ /* 0x100fe20000000000 */
[--C-:B------:R-:W-:Y:S01]  /*1420*/  FADD R7, R7, R0.reuse ;  /* 0x0000000007077221 */ /* 0x100fe20000000000 */
[--C-:B0-----:R-:W-:Y:S01]  /*1430*/  FADD R17, R8, R0.reuse ;  /* 0x0000000008117221 */ /* 0x101fe20000000000 */
[--C-:B------:R-:W-:Y:S01]  /*1440*/  FADD R5, R5, R0.reuse ;  /* 0x0000000005057221 */ /* 0x100fe20000000000 */
[----:B------:R-:W-:Y:S01]  /*1450*/  STG.E desc[UR6][R2.64], R49 ;  /* 0x0000003102007986 */ /* 0x000fe2000c101906 */
[----:B-1----:R-:W-:-:S03]  /*1460*/  FADD R13, R6, R0 ;  /* 0x00000000060d7221 */ /* 0x002fc60000000000 */
        /* <DEDUP_REMOVED lines=23> */
.L_x_102:
        /* <DEDUP_REMOVED lines=10> */
.L_x_213:


//--------------------- .text.fused_nn_contrib_conv2d_winograd_without_weight_transform_add_nn_relu_1_kernel0 --------------------------
	.section	.text.fused_nn_contrib_conv2d_winograd_without_weight_transform_add_nn_relu_1_kernel0,"ax",@progbits
	.align	128
        .global         fused_nn_contrib_conv2d_winograd_without_weight_transform_add_nn_relu_1_kernel0
        .type           fused_nn_contrib_conv2d_winograd_without_weight_transform_add_nn_relu_1_kernel0,@function
        .size           fused_nn_contrib_conv2d_winograd_without_weight_transform_add_nn_relu_1_kernel0,(.L_x_214 - fused_nn_contrib_conv2d_winograd_without_weight_transform_add_nn_relu_1_kernel0)
        .other          fused_nn_contrib_conv2d_winograd_without_weight_transform_add_nn_relu_1_kernel0,@"STO_CUDA_ENTRY STV_DEFAULT"
fused_nn_contrib_conv2d_winograd_without_weight_transform_add_nn_relu_1_kernel0:
.text.fused_nn_contrib_conv2d_winograd_without_weight_transform_add_nn_relu_1_kernel0:
[----:B------:R-:W-:Y:S01]  /*0000*/  LDC R1, c[0x0][0x37c] ;  /* 0x0000df00ff017b82 */ /* 0x000fe20000000800 */
[----:B------:R-:W0:Y:S07]  /*0010*/  S2R R7, SR_CTAID.X ;  /* 0x0000000000077919 */ /* 0x000e2e0000002500 */
[----:B------:R-:W1:Y:S01]  /*0020*/  LDC.64 R2, c[0x0][0x380] ;  /* 0x0000e000ff027b82 */ /* 0x000e620000000a00 */
[----:B------:R-:W2:Y:S01]  /*0030*/  LDCU.64 UR4, c[0x0][0x358] ;  /* 0x00006b00ff0477ac */ /* 0x000ea20008000a00 */
[----:B------:R-:W0:Y:S01]  /*0040*/  S2R R0, SR_TID.X ;  /* 0x0000000000007919 */ /* 0x000e220000002100 */
[----:B------:R-:W-:Y:S01]  /*0050*/  HFMA2 R17, -RZ, RZ, 0, 0 ;  /* 0x00000000ff117431 */ /* 0x000fe200000001ff */
[----:B0-----:R-:W-:-:S05]  /*0060*/  LEA R7, R7, R0, 0x7 ;  /* 0x0000000007077211 */ /* 0x001fca00078e38ff */
[----:B------:R-:W-:-:S04]  /*0070*/  IMAD.HI.U32 R4, R7, -0x6db6db6d, RZ ;  /* 0x9249249307047827 */ /* 0x000fc800078e00ff */
[----:B------:R-:W-:Y:S01]  /*0080*/  IMAD.HI.U32 R0, R7, 0x5397829d, RZ ;  /* 0x5397829d07007827 */ /* 0x000fe200078e00ff */
[----:B------:R-:W-:-:S04]  /*0090*/  SHF.R.U32.HI R4, RZ, 0x2, R4 ;  /* 0x00000002ff047819 */ /* 0x000fc80000011604 */
[----:B------:R-:W-:Y:S01]  /*00a0*/  SHF.R.U32.HI R0, RZ, 0x4, R0 ;  /* 0x00000004ff007819 */ /* 0x000fe20000011600 */
[----:B------:R-:W-:-:S04]  /*00b0*/  IMAD R6, R4, -0x7, R7 ;  /* 0xfffffff904067824 */ /* 0x000fc800078e0207 */
[----:B------:R-:W-:Y:S01]  /*00c0*/  IMAD R0, R0, -0x31, R7 ;  /* 0xffffffcf00007824 */ /* 0x000fe200078e0207 */
[----:B------:R-:W-:-:S04]  /*00d0*/  SHF.L.U32 R5, R6, 0x1, RZ ;  /* 0x0000000106057819 */ /* 0x000fc800000006ff */
[----:B------:R-:W-:Y:S02]  /*00e0*/  ISETP.GE.U32.AND P5, PT, R0, 0x7, PT ;  /* 0x000000070000780c */ /* 0x000fe40003fa6070 */
[----:B------:R-:W-:Y:S01]  /*00f0*/  LOP3.LUT R10, R5, 0xc, RZ, 0x3c, !PT ;  /* 0x0000000c050a7812 */ /* 0x000fe200078e3cff */
[----:B------:R-:W-:Y:S01]  /*0100*/  IMAD R5, R4, 0x1c, R5 ;  /* 0x0000001c04057824 */ /* 0x000fe200078e0205 */
[----:B------:R-:W-:Y:S02]  /*0110*/  ISETP.EQ.OR P1, PT, R6, RZ, !P5 ;  /* 0x000000ff0600720c */ /* 0x000fe40006f22670 */
[C---:B------:R-:W-:Y:S01]  /*0120*/  ISETP.GT.U32.AND P0, PT, R10.reuse, 0x3, PT ;  /* 0x000000030a00780c */ /* 0x040fe20003f04070 */
[----:B-1----:R-:W-:Y:S01]  /*0130*/  IMAD.WIDE R8, R5, 0x4, R2 ;  /* 0x0000000405087825 */ /* 0x002fe200078e0202 */
[----:B------:R-:W-:Y:S02]  /*0140*/  ISETP.GE.U32.AND P2, PT, R10, 0x4, PT ;  /* 0x000000040a00780c */ /* 0x000fe40003f46070 */
[----:B------:R-:W-:-:S02]  /*0150*/  ISETP.GT.U32.AND P3, PT, R0, 0x29, PT ;  /* 0x000000290000780c */ /* 0x000fc40003f64070 */
[----:B------:R-:W-:Y:S02]  /*0160*/  CS2R R12, SRZ ;  /* 0x00000000000c7805 */ /* 0x000fe4000001ff00 */
[----:B------:R-:W-:Y:S02]  /*0170*/  ISETP.LT.U32.OR P0, PT, R0, 0x7, !P0 ;  /* 0x000000070000780c */ /* 0x000fe40004701470 */
[----:B------:R-:W-:Y:S02]  /*0180*/  CS2R R14, SRZ ;  /* 0x00000000000e7805 */ /* 0x000fe4000001ff00 */
[----:B------:R-:W-:Y:S01]  /*0190*/  ISETP.NE.AND P6, PT, R6, RZ, PT ;  /* 0x000000ff0600720c */ /* 0x000fe20003fc5270 */
[----:B------:R-:W-:Y:S01]  /*01a0*/  IMAD.WIDE.U32 R2, R5, 0x4, R2 ;  /* 0x0000000405027825 */ /* 0x000fe200078e0002 */
[----:B------:R-:W-:Y:S01]  /*01b0*/  ISETP.GT.U32.AND P4, PT, R10, 0x3, !P3 ;  /* 0x000000030a00780c */ /* 0x000fe20005f84070 */
[----:B--2---:R0:W2:Y:S01]  /*01c0*/  LDG.E.CONSTANT R19, desc[UR4][R8.64] ;  /* 0x0000000408137981 */ /* 0x0040a2000c1e9900 */
[----:B------:R-:W-:-:S02]  /*01d0*/  MOV R20, RZ ;  /* 0x000000ff00147202 */ /* 0x000fc40000000f00 */
[----:B------:R-:W-:Y:S01]  /*01e0*/  CS2R R4, SRZ ;  /* 0x0000000000047805 */ /* 0x000fe2000001ff00 */
[----:B------:R-:W3:Y:S04]  /*01f0*/  @!P1 LDG.E.CONSTANT R11, desc[UR4][R2.64+-0x3c] ;  /* 0xffffc404020b9981 */ /* 0x000ee8000c1e9900 */
[----:B------:R-:W4:Y:S04]  /*0200*/  @P5 LDG.E.CONSTANT R13, desc[UR4][R2.64+-0x38] ;  /* 0xffffc804020d5981 */ /* 0x000f28000c1e9900 */
[----:B------:R-:W5:Y:S01]  /*0210*/  @P5 LDG.E.CONSTANT R15, desc[UR4][R2.64+-0x34] ;  /* 0xffffcc04020f5981 */ /* 0x000f62000c1e9900 */
[----:B------:R-:W-:-:S03]  /*0220*/  ISETP.EQ.OR P5, PT, R6, RZ, P3 ;  /* 0x000000ff0600720c */ /* 0x000fc60001fa2670 */
[----:B------:R-:W5:Y:S01]  /*0230*/  @P2 LDG.E.CONSTANT R17, desc[UR4][R2.64+0x8] ;  /* 0x0000080402112981 */ /* 0x000f62000c1e9900 */
[----:B------:R-:W-:-:S03]  /*0240*/  HFMA2 R27, -RZ, RZ, 0, 0 ;  /* 0x00000000ff1b7431 */ /* 0x000fc600000001ff */
[----:B------:R-:W5:Y:S04]  /*0250*/  @!P3 LDG.E.CONSTANT R12, desc[UR4][R2.64+0x70] ;  /* 0x00007004020cb981 */ /* 0x000f68000c1e9900 */
[----:B------:R-:W5:Y:S04]  /*0260*/  @!P0 LDG.E.CONSTANT R20, desc[UR4][R2.64+-0x30] ;  /* 0xffffd00402148981 */ /* 0x000f68000c1e9900 */
[----:B------:R-:W5:Y:S01]  /*0270*/  @P6 LDG.E.CONSTANT R5, desc[UR4][R2.64+-0x4] ;  /* 0xfffffc0402056981 */ /* 0x000f62000c1e9900 */
[----:B0-----:R-:W-:-:S03]  /*0280*/  HFMA2 R8, -RZ, RZ, 0, 0 ;  /* 0x00000000ff087431 */ /* 0x001fc600000001ff */
[----:B------:R-:W5:Y:S01]  /*0290*/  @P4 LDG.E.CONSTANT R4, desc[UR4][R2.64+0x78] ;  /* 0x0000780402044981 */ /* 0x000f62000c1e9900 */
[----:B------:R-:W-:-:S03]  /*02a0*/  MOV R10, RZ ;  /* 0x000000ff000a7202 */ /* 0x000fc60000000f00 */
[----:B------:R-:W5:Y:S04]  /*02b0*/  LDG.E.CONSTANT R25, desc[UR4][R2.64+0x4] ;  /* 0x0000040402197981 */ /* 0x000f68000c1e9900 */
[----:B------:R-:W5:Y:S04]  /*02c0*/  @P6 LDG.E.CONSTANT R27, desc[UR4][R2.64+0x34] ;  /* 0x00003404021b6981 */ /* 0x000f68000c1e9900 */
[----:B------:R-:W5:Y:S04]  /*02d0*/  @!P5 LDG.E.CONSTANT R14, desc[UR4][R2.64+0x6c] ;  /* 0x00006c04020ed981 */ /* 0x000f68000c1e9900 */
[----:B------:R-:W5:Y:S04]  /*02e0*/  LDG.E.CONSTANT R6, desc[UR4][R2.64+0x38] ;  /* 0x0000380402067981 */ /* 0x000f68000c1e9900 */
[----:B------:R-:W5:Y:S04]  /*02f0*/  @!P3 LDG.E.CONSTANT R10, desc[UR4][R2.64+0x74] ;  /* 0x00007404020ab981 */ /* 0x000f68000c1e9900 */
[----:B------:R-:W5:Y:S04]  /*0300*/  @P2 LDG.E.CONSTANT R8, desc[UR4][R2.64+0x40] ;  /* 0x0000400402082981 */ /* 0x000f68000c1e9900 */
[----:B------:R0:W5:Y:S01]  /*0310*/  LDG.E.CONSTANT R0, desc[UR4][R2.64+0x3c] ;  /* 0x00003c0402007981 */ /* 0x000162000c1e9900 */
[----:B------:R-:W-:Y:S01]  /*0320*/  MOV R18, RZ ;  /* 0x000000ff00127202 */ /* 0x000fe20000000f00 */
[----:B0-----:R-:W0:Y:S02]  /*0330*/  LDC.64 R2, c[0x0][0x388] ;  /* 0x0000e200ff027b82 */ /* 0x001e240000000a00 */
[----:B0-----:R-:W-:-:S04]  /*0340*/  IMAD.WIDE.U32 R2, R7, 0x4, R2 ;  /* 0x0000000407027825 */ /* 0x001fc800078e0002 */
[----:B--2---:R-:W-:Y:S01]  /*0350*/  FADD R16, RZ, R19 ;  /* 0x00000013ff107221 */ /* 0x004fe20000000000 */
[----:B---3--:R-:W-:Y:S01]  /*0360*/  @!P1 FADD R18, RZ, R11 ;  /* 0x0000000bff129221 */ /* 0x008fe20000000000 */
[--C-:B----4-:R-:W-:Y:S01]  /*0370*/  FADD R22, RZ, R13.reuse ;  /* 0x0000000dff167221 */ /* 0x110fe20000000000 */
[----:B------:R-:W-:Y:S02]  /*0380*/  FADD R21, RZ, -R13 ;  /* 0x8000000dff157221 */ /* 0x000fe40000000000 */
[----:B-----5:R-:W-:Y:S01]  /*0390*/  FADD R18, -R15, R18 ;  /* 0x000000120f127221 */ /* 0x020fe20000000100 */
[----:B------:R-:W-:Y:S01]  /*03a0*/  FADD R11, R22, R15 ;  /* 0x0000000f160b7221 */ /* 0x000fe20000000000 */
[----:B------:R-:W-:Y:S01]  /*03b0*/  FADD R9, R16, -R17 ;  /* 0x8000001110097221 */ /* 0x000fe20000000000 */
[----:B------:R-:W-:Y:S01]  /*03c0*/  FADD R13, R21, R15 ;  /* 0x0000000f150d7221 */ /* 0x000fe20000000000 */
[----:B------:R-:W-:Y:S02]  /*03d0*/  FADD R22, RZ, -R19 ;  /* 0x80000013ff167221 */ /* 0x000fe40000000000 */
[----:B------:R-:W-:Y:S01]  /*03e0*/  FADD R23, R9, -R12 ;  /* 0x8000000c09177221 */ /* 0x000fe20000000000 */
[----:B------:R-:W-:Y:S01]  /*03f0*/  FADD R15, R21, R20 ;  /* 0x00000014150f7221 */ /* 0x000fe20000000000 */
[--C-:B------:R-:W-:Y:S01]  /*0400*/  FADD R20, RZ, -R5.reuse ;  /* 0x80000005ff147221 */ /* 0x100fe20000000000 */
[----:B------:R-:W-:Y:S01]  /*0410*/  FADD R24, RZ, R5 ;  /* 0x00000005ff187221 */ /* 0x000fe20000000000 */
[----:B------:R-:W-:Y:S01]  /*0420*/  FADD R4, R23, R4 ;  /* 0x0000000417047221 */ /* 0x000fe20000000000 */
[----:B------:R-:W-:Y:S01]  /*0430*/  FADD R17, R22, R17 ;  /* 0x0000001116117221 */ /* 0x000fe20000000000 */
[C---:B------:R-:W-:Y:S01]  /*0440*/  FADD R23, R25.reuse, R20 ;  /* 0x0000001419177221 */ /* 0x040fe20000000000 */
[C---:B------:R-:W-:Y:S01]  /*0450*/  FADD R20, -R25.reuse, R24 ;  /* 0x0000001819147221 */ /* 0x040fe20000000100 */
[C-C-:B------:R-:W-:Y:S01]  /*0460*/  FADD R21, -R25.reuse, R22.reuse ;  /* 0x0000001619157221 */ /* 0x140fe20000000100 */
[C---:B------:R-:W-:Y:S01]  /*0470*/  FADD R19, R25.reuse, R22 ;  /* 0x0000001619137221 */ /* 0x040fe20000000000 */
[C-C-:B------:R-:W-:Y:S01]  /*0480*/  FADD R29, -R25.reuse, R16.reuse ;  /* 0x00000010191d7221 */ /* 0x140fe20000000100 */
[----:B------:R-:W-:Y:S01]  /*0490*/  FADD R25, R25, R16 ;  /* 0x0000001019197221 */ /* 0x000fe20000000000 */
[--C-:B------:R-:W-:Y:S01]  /*04a0*/  FADD R5, R18, -R27.reuse ;  /* 0x8000001b12057221 */ /* 0x100fe20000000000 */
[----:B------:R-:W-:Y:S01]  /*04b0*/  FADD R18, R21, R12 ;  /* 0x0000000c15127221 */ /* 0x000fe20000000000 */
[C---:B------:R-:W-:Y:S01]  /*04c0*/  FADD R14, R23.reuse, R14 ;  /* 0x0000000e170e7221 */ /* 0x040fe20000000000 */
[--C-:B------:R-:W-:Y:S01]  /*04d0*/  FADD R23, R23, R27.reuse ;  /* 0x0000001b17177221 */ /* 0x100fe20000000000 */
[----:B------:R-:W-:Y:S01]  /*04e0*/  FADD R16, R29, -R12 ;  /* 0x8000000c1d107221 */ /* 0x000fe20000000000 */
[----:B------:R-:W-:Y:S01]  /*04f0*/  FADD R27, R20, R27 ;  /* 0x0000001b141b7221 */ /* 0x000fe20000000000 */
[C---:B------:R-:W-:Y:S01]  /*0500*/  FADD R29, -R6.reuse, R29 ;  /* 0x0000001d061d7221 */ /* 0x040fe20000000100 */
[C---:B------:R-:W-:Y:S01]  /*0510*/  FADD R21, R6.reuse, R21 ;  /* 0x0000001506157221 */ /* 0x040fe20000000000 */
[C---:B------:R-:W-:Y:S01]  /*0520*/  FADD R9, -R6.reuse, R9 ;  /* 0x0000000906097221 */ /* 0x040fe20000000100 */
[C---:B------:R-:W-:Y:S01]  /*0530*/  FADD R19, -R6.reuse, R19 ;  /* 0x0000001306137221 */ /* 0x040fe20000000100 */
[C---:B------:R-:W-:Y:S01]  /*0540*/  FADD R25, R6.reuse, R25 ;  /* 0x0000001906197221 */ /* 0x040fe20000000000 */
[C---:B------:R-:W-:Y:S01]  /*0550*/  FADD R13, R6.reuse, R13 ;  /* 0x0000000d060d7221 */ /* 0x040fe20000000000 */
[C---:B------:R-:W-:Y:S01]  /*0560*/  FADD R15, R6.reuse, R15 ;  /* 0x0000000f060f7221 */ /* 0x040fe20000000000 */
[C---:B------:R-:W-:Y:S01]  /*0570*/  FADD R17, -R6.reuse, R17 ;  /* 0x0000001106117221 */ /* 0x040fe20000000100 */
[----:B------:R-:W-:Y:S01]  /*0580*/  FADD R11, -R6, R11 ;  /* 0x0000000b060b7221 */ /* 0x000fe20000000100 */
[--C-:B------:R-:W-:Y:S01]  /*0590*/  FADD R14, R14, -R10.reuse ;  /* 0x8000000a0e0e7221 */ /* 0x100fe20000000000 */
[--C-:B------:R-:W-:Y:S01]  /*05a0*/  FADD R12, R16, R10.reuse ;  /* 0x0000000a100c7221 */ /* 0x100fe20000000000 */
[----:B------:R-:W-:Y:S01]  /*05b0*/  FADD R10, R18, R10 ;  /* 0x0000000a120a7221 */ /* 0x000fe20000000000 */
[--C-:B------:R-:W-:Y:S01]  /*05c0*/  FADD R9, R9, R8.reuse ;  /* 0x0000000809097221 */ /* 0x100fe20000000000 */
[--C-:B------:R-:W-:Y:S01]  /*05d0*/  FADD R15, R15, -R8.reuse ;  /* 0x800000080f0f7221 */ /* 0x100fe20000000000 */
[----:B------:R-:W-:Y:S01]  /*05e0*/  FADD R17, R17, R8 ;  /* 0x0000000811117221 */ /* 0x000fe20000000000 */
[C---:B------:R-:W-:Y:S01]  /*05f0*/  FADD R5, R0.reuse, R5 ;  /* 0x0000000500057221 */ /* 0x040fe20000000000 */
[C---:B------:R-:W-:Y:S01]  /*0600*/  FADD R23, -R0.reuse, R23 ;  /* 0x0000001700177221 */ /* 0x040fe20000000100 */
[C---:B------:R-:W-:Y:S01]  /*0610*/  FADD R27, -R0.reuse, R27 ;  /* 0x0000001b001b7221 */ /* 0x040fe20000000100 */
[C---:B------:R-:W-:Y:S01]  /*0620*/  FADD R29, R0.reuse, R29 ;  /* 0x0000001d001d7221 */ /* 0x040fe20000000000 */
[C---:B------:R-:W-:Y:S01]  /*0630*/  FADD R21, R0.reuse, R21 ;  /* 0x0000001500157221 */ /* 0x040fe20000000000 */
[C---:B------:R-:W-:Y:S01]  /*0640*/  FADD R19, R0.reuse, R19 ;  /* 0x0000001300137221 */ /* 0x040fe20000000000 */
[C---:B------:R-:W-:Y:S01]  /*0650*/  FADD R13, -R0.reuse, R13 ;  /* 0x0000000d000d7221 */ /* 0x040fe20000000100 */
[C---:B------:R-:W-:Y:S01]  /*0660*/  FADD R11, -R0.reuse, R11 ;  /* 0x0000000b000b7221 */ /* 0x040fe20000000100 */
        /* <DEDUP_REMOVED lines=18> */
.L_x_103:
        /* <DEDUP_REMOVED lines=15> */
.L_x_214:


//--------------------- .text.fused_nn_conv2d_add_nn_relu_2_kernel0 --------------------------
	.section	.text.fused_nn_conv2d_add_nn_relu_2_kernel0,"ax",@progbits
	.align	128
        .global         fused_nn_conv2d_add_nn_relu_2_kernel0
        .type           fused_nn_conv2d_add_nn_relu_2_kernel0,@function
        .size           fused_nn_conv2d_add_nn_relu_2_kernel0,(.L_x_215 - fused_nn_conv2d_add_nn_relu_2_kernel0)
        .other          fused_nn_conv2d_add_nn_relu_2_kernel0,@"STO_CUDA_ENTRY STV_DEFAULT"
fused_nn_conv2d_add_nn_relu_2_kernel0:
.text.fused_nn_conv2d_add_nn_relu_2_kernel0:
[----:B------:R-:W-:Y:S01]  /*0000*/  LDC R1, c[0x0][0x37c] ;  /* 0x0000df00ff017b82 */ /* 0x000fe20000000800 */
[----:B------:R-:W0:Y:S07]  /*0010*/  S2R R33, SR_TID.Z ;  /* 0x0000000000217919 */ /* 0x000e2e0000002300 */
[----:B------:R-:W1:Y:S01]  /*0020*/  LDC.64 R6, c[0x0][0x380] ;  /* 0x0000e000ff067b82 */ /* 0x000e620000000a00 */
[----:B------:R-:W-:Y:S01]  /*0030*/  UMOV UR4, 0x400 ;  /* 0x0000040000047882 */ /* 0x000fe20000000000 */
[----:B------:R-:W2:Y:S01]  /*0040*/  LDCU.64 UR8, c[0x0][0x358] ;  /* 0x00006b00ff0877ac */ /* 0x000ea20008000a00 */
[----:B------:R-:W0:Y:S01]  /*0050*/  S2R R2, SR_CTAID.Z ;  /* 0x0000000000027919 */ /* 0x000e220000002700 */
[----:B------:R-:W-:Y:S01]  /*0060*/  UIADD3 UR5, UPT, UPT, UR4, 0x700, URZ ;  /* 0x0000070004057890 */ /* 0x000fe2000fffe0ff */
[----:B------:R-:W3:Y:S03]  /*0070*/  S2R R0, SR_TID.X ;  /* 0x0000000000007919 */ /* 0x000ee60000002100 */
[----:B------:R-:W4:Y:S01]  /*0080*/  S2UR UR6, SR_CgaCtaId ;  /* 0x00000000000679c3 */ /* 0x000f220000008800 */
[----:B------:R-:W5:Y:S01]  /*0090*/  S2R R17, SR_TID.Y ;  /* 0x0000000000117919 */ /* 0x000f620000002200 */
[----:B------:R-:W2:Y:S06]  /*00a0*/  S2R R32, SR_CTAID.Y ;  /* 0x0000000000207919 */ /* 0x000eac0000002600 */
[----:B------:R-:W1:Y:S01]  /*00b0*/  LDC.64 R4, c[0x0][0x388] ;  /* 0x0000e200ff047b82 */ /* 0x000e620000000a00 */
[----:B----4-:R-:W-:-:S02]  /*00c0*/  ULEA UR5, UR6, UR5, 0x18 ;  /* 0x0000000506057291 */ /* 0x010fc4000f8ec0ff */
[----:B------:R-:W-:Y:S01]  /*00d0*/  ULEA UR4, UR6, UR4, 0x18 ;  /* 0x0000000406047291 */ /* 0x000fe2000f8ec0ff */
[----:B0-----:R-:W-:Y:S02]  /*00e0*/  LEA R10, R2, R33, 0x3 ;  /* 0x00000021020a7211 */ /* 0x001fe400078e18ff */
[C---:B---3--:R-:W-:Y:S01]  /*00f0*/  LEA R8, R0.reuse, R0, 0x1 ;  /* 0x0000000000087211 */ /* 0x048fe200078e08ff */
[----:B------:R-:W-:Y:S01]  /*0100*/  IMAD R9, R0, 0xc0, RZ ;  /* 0x000000c000097824 */ /* 0x000fe200078e02ff */
[-C--:B-----5:R-:W-:Y:S01]  /*0110*/  LEA R19, R33, R17.reuse, 0x1 ;  /* 0x0000001121137211 */ /* 0x0a0fe200078e08ff */
[----:B------:R-:W-:Y:S01]  /*0120*/  IMAD R34, R17, 0xe, R0 ;  /* 0x0000000e11227824 */ /* 0x000fe200078e0200 */
[----:B------:R-:W-:Y:S02]  /*0130*/  LEA R16, R10, R17, 0x1 ;  /* 0x000000110a107211 */ /* 0x000fe400078e08ff */
[----:B------:R-:W-:Y:S01]  /*0140*/  IADD3 R12, PT, PT, R8, 0x1, RZ ;  /* 0x00000001080c7810 */ /* 0x000fe20007ffe0ff */
[C---:B--2---:R-:W-:Y:S01]  /*0150*/  IMAD R21, R19.reuse, 0x7, R32 ;  /* 0x0000000713157824 */ /* 0x044fe200078e0220 */
[----:B------:R-:W-:Y:S01]  /*0160*/  SHF.L.U32 R16, R16, 0xb, RZ ;  /* 0x0000000b10107819 */ /* 0x000fe200000006ff */
[----:B------:R-:W-:Y:S01]  /*0170*/  IMAD R36, R19, 0xe, R0 ;  /* 0x0000000e13247824 */ /* 0x000fe200078e0200 */
[----:B------:R-:W-:-:S02]  /*0180*/  SHF.L.U32 R11, R12, 0x6, RZ ;  /* 0x000000060c0b7819 */ /* 0x000fc400000006ff */
[----:B------:R-:W-:Y:S02]  /*0190*/  LEA R10, R17, R8, 0x5 ;  /* 0x00000008110a7211 */ /* 0x000fe400078e28ff */
[----:B------:R-:W-:Y:S02]  /*01a0*/  IADD3 R14, PT, PT, R8, 0x2, RZ ;  /* 0x00000002080e7810 */ /* 0x000fe40007ffe0ff */
[C---:B------:R-:W-:Y:S01]  /*01b0*/  LOP3.LUT R15, R16.reuse, 0x400, R9, 0xf8, !PT ;  /* 0x00000400100f7812 */ /* 0x040fe200078ef809 */
[----:B------:R-:W-:Y:S01]  /*01c0*/  IMAD R9, R21, 0xe, R0 ;  /* 0x0000000e15097824 */ /* 0x000fe200078e0200 */
[----:B------:R-:W-:Y:S02]  /*01d0*/  LOP3.LUT R11, R16, 0x400, R11, 0xf8, !PT ;  /* 0x00000400100b7812 */ /* 0x000fe400078ef80b */
[----:B------:R-:W-:Y:S02]  /*01e0*/  SHF.L.U32 R3, R19, 0x1, RZ ;  /* 0x0000000113037819 */ /* 0x000fe400000006ff */
[----:B------:R-:W-:-:S02]  /*01f0*/  LEA R35, R33, R10, 0x6 ;  /* 0x0000000a21237211 */ /* 0x000fc400078e30ff */
[----:B------:R-:W-:Y:S02]  /*0200*/  SHF.L.U32 R13, R14, 0x6, RZ ;  /* 0x000000060e0d7819 */ /* 0x000fe400000006ff */
[----:B------:R-:W-:Y:S02]  /*0210*/  LOP3.LUT R11, R11, 0xf, R12, 0xf8, !PT ;  /* 0x0000000f0b0b7812 */ /* 0x000fe400078ef80c */
[-C--:B------:R-:W-:Y:S02]  /*0220*/  LEA.HI R18, R8, R3.reuse, RZ, 0x1c ;  /* 0x0000000308127211 */ /* 0x080fe400078fe0ff */
[----:B------:R-:W-:Y:S01]  /*0230*/  LOP3.LUT R13, R16, 0x400, R13, 0xf8, !PT ;  /* 0x00000400100d7812 */ /* 0x000fe200078ef80d */
[----:B-1----:R-:W-:Y:S01]  /*0240*/  IMAD.WIDE.U32 R28, R11, 0x4, R4 ;  /* 0x000000040b1c7825 */ /* 0x002fe200078e0004 */
[----:B------:R-:W-:Y:S02]  /*0250*/  LEA.HI R12, R12, R3, RZ, 0x1c ;  /* 0x000000030c0c7211 */ /* 0x000fe400078fe0ff */
[----:B------:R-:W-:-:S02]  /*0260*/  ISETP.GT.U32.AND P1, PT, R35, 0x1fe, PT ;  /* 0x000001fe2300780c */ /* 0x000fc40003f24070 */
[----:B------:R-:W-:Y:S02]  /*0270*/  SHF.L.U32 R9, R9, 0x1, RZ ;  /* 0x0000000109097819 */ /* 0x000fe400000006ff */
[C---:B------:R-:W-:Y:S02]  /*0280*/  ISETP.GT.U32.AND P0, PT, R35.reuse, 0x1ff, PT ;  /* 0x000001ff2300780c */ /* 0x040fe40003f04070 */
[----:B------:R-:W-:Y:S02]  /*0290*/  LEA.HI R3, R14, R3, RZ, 0x1c ;  /* 0x000000030e037211 */ /* 0x000fe400078fe0ff */
[----:B------:R-:W-:Y:S02]  /*02a0*/  ISETP.GT.U32.AND P2, PT, R35, 0x1fd, PT ;  /* 0x000001fd2300780c */ /* 0x000fe40003f44070 */
[----:B------:R-:W-:Y:S02]  /*02b0*/  LOP3.LUT R13, R13, 0xf, R14, 0xf8, !PT ;  /* 0x0000000f0d0d7812 */ /* 0x000fe400078ef80e */
[----:B------:R-:W-:Y:S01]  /*02c0*/  LOP3.LUT R15, R15, 0xf, R8, 0xf8, !PT ;  /* 0x0000000f0f0f7812 */ /* 0x000fe200078ef808 */
[----:B------:R-:W-:Y:S01]  /*02d0*/  IMAD.WIDE.U32 R8, R9, 0x4, R6 ;  /* 0x0000000409087825 */ /* 0x000fe200078e0006 */
[----:B------:R-:W-:-:S02]  /*02e0*/  ISETP.GT.U32.OR P1, PT, R12, 0x1f, P1 ;  /* 0x0000001f0c00780c */ /* 0x000fc40000f24470 */
[----:B------:R-:W-:Y:S01]  /*02f0*/  ISETP.GT.U32.OR P0, PT, R18, 0x1f, P0 ;  /* 0x0000001f1200780c */ /* 0x000fe20000704470 */
[----:B------:R-:W-:Y:S01]  /*0300*/  IMAD.WIDE.U32 R6, R13, 0x4, R4 ;  /* 0x000000040d067825 */ /* 0x000fe200078e0004 */
[----:B------:R-:W-:-:S03]  /*0310*/  ISETP.GT.U32.OR P3, PT, R3, 0x1f, P2 ;  /* 0x0000001f0300780c */ /* 0x000fc60001764470 */
[----:B------:R-:W-:Y:S01]  /*0320*/  HFMA2 R13, -RZ, RZ, 0, 0 ;  /* 0x00000000ff0d7431 */ /* 0x000fe200000001ff */
[C---:B------:R-:W-:Y:S01]  /*0330*/  ISETP.GT.U32.OR P2, PT, R10.reuse, 0x3e, P1 ;  /* 0x0000003e0a00780c */ /* 0x040fe20000f44470 */
[----:B------:R-:W-:Y:S01]  /*0340*/  IMAD.WIDE.U32 R30, R15, 0x4, R4 ;  /* 0x000000040f1e7825 */ /* 0x000fe200078e0004 */
[----:B------:R-:W-:-:S03]  /*0350*/  ISETP.GT.U32.OR P1, PT, R10, 0x3f, P0 ;  /* 0x0000003f0a00780c */ /* 0x000fc60000724470 */
[----:B------:R-:W-:Y:S01]  /*0360*/  HFMA2 R5, -RZ, RZ, 0, 0 ;  /* 0x00000000ff057431 */ /* 0x000fe200000001ff */
[----:B------:R-:W-:Y:S02]  /*0370*/  ISETP.GT.U32.OR P4, PT, R10, 0x3d, P3 ;  /* 0x0000003d0a00780c */ /* 0x000fe40001f84470 */
[----:B------:R-:W-:Y:S02]  /*0380*/  IADD3 R38, P3, PT, R8, 0x4, RZ ;  /* 0x0000000408267810 */ /* 0x000fe40007f7e0ff */
[----:B------:R-:W-:Y:S02]  /*0390*/  ISETP.GT.U32.OR P0, PT, R0, 0xa, P2 ;  /* 0x0000000a0000780c */ /* 0x000fe40001704470 */
[----:B------:R-:W-:Y:S02]  /*03a0*/  SHF.L.U32 R36, R36, 0x1, RZ ;  /* 0x0000000124247819 */ /* 0x000fe400000006ff */
[C---:B------:R-:W-:Y:S02]  /*03b0*/  ISETP.GT.U32.OR P1, PT, R0.reuse, 0xa, P1 ;  /* 0x0000000a0000780c */ /* 0x040fe40000f24470 */
[----:B------:R-:W-:-:S02]  /*03c0*/  ISETP.GT.U32.OR P2, PT, R0, 0x9, P4 ;  /* 0x000000090000780c */ /* 0x000fc40002744470 */
[----:B------:R-:W-:Y:S02]  /*03d0*/  IADD3.X R39, PT, PT, RZ, R9, RZ, P3, !PT ;  /* 0x00000009ff277210 */ /* 0x000fe40001ffe4ff */
[----:B------:R-:W-:Y:S02]  /*03e0*/  MOV R0, R6 ;  /* 0x0000000600007202 */ /* 0x000fe40000000f00 */
[----:B------:R-:W-:Y:S02]  /*03f0*/  MOV R3, R7 ;  /* 0x0000000700037202 */ /* 0x000fe40000000f00 */
[----:B------:R-:W-:Y:S02]  /*0400*/  MOV R17, RZ ;  /* 0x000000ff00117202 */ /* 0x000fe40000000f00 */
[----:B------:R-:W-:Y:S02]  /*0410*/  MOV R15, RZ ;  /* 0x000000ff000f7202 */ /* 0x000fe40000000f00 */
[----:B------:R-:W-:-:S02]  /*0420*/  LEA R33, R33, UR5, 0x6 ;  /* 0x0000000521217c11 */ /* 0x000fc4000f8e30ff */
[----:B------:R-:W-:Y:S02]  /*0430*/  LEA R35, R35, UR5, 0x2 ;  /* 0x0000000523237c11 */ /* 0x000fe4000f8e10ff */
[----:B------:R-:W-:Y:S02]  /*0440*/  LEA R34, R34, UR4, 0x2 ;  /* 0x0000000422227c11 */ /* 0x000fe4000f8e10ff */
[----:B------:R-:W-:Y:S01]  /*0450*/  LEA R36, R36, UR4, 0x2 ;  /* 0x0000000424247c11 */ /* 0x000fe2000f8e10ff */
[----:B------:R-:W-:-:S06]  /*0460*/  UMOV UR4, URZ ;  /* 0x000000ff00047c82 */ /* 0x000fcc0008000000 */
.L_x_104:
[----:B------:R-:W-:Y:S01]  /*0470*/  @!P2 MOV R8, R0 ;  /* 0x000000000008a202 */ /* 0x000fe20000000f00 */
[----:B------:R-:W2:Y:S01]  /*0480*/  LDG.E.CONSTANT R6, desc[UR8][R38.64+-0x4] ;  /* 0xfffffc0826067981 */ /* 0x000ea2000c1e9900 */
[----:B------:R-:W-:-:S03]  /*0490*/  @!P2 MOV R9, R3 ;  /* 0x000000030009a202 */ /* 0x000fc60000000f00 */
[----:B------:R-:W2:Y:S04]  /*04a0*/  LDG.E.CONSTANT R7, desc[UR8][R38.64] ;  /* 0x0000000826077981 */ /* 0x000ea8000c1e9900 */
[----:B------:R-:W3:Y:S04]  /*04b0*/  @!P1 LDG.E.CONSTANT R4, desc[UR8][R30.64] ;  /* 0x000000081e049981 */ /* 0x000ee8000c1e9900 */
[----:B------:R-:W4:Y:S04]  /*04c0*/  @!P0 LDG.E.CONSTANT R18, desc[UR8][R28.64] ;  /* 0x000000081c128981 */ /* 0x000f28000c1e9900 */
[----:B------:R-:W5:Y:S01]  /*04d0*/  @!P2 LDG.E.CONSTANT R40, desc[UR8][R8.64] ;  /* 0x000000080828a981 */ /* 0x000f62000c1e9900 */
[----:B------:R-:W-:Y:S06]  /*04e0*/  BAR.SYNC.DEFER_BLOCKING 0x0 ;  /* 0x0000000000007b1d */ /* 0x000fec0000010000 */
[----:B--2---:R-:W-:Y:S04]  /*04f0*/  STS.64 [R36], R6 ;  /* 0x0000000624007388 */ /* 0x004fe80000000a00 */
[----:B---3--:R-:W-:Y:S04]  /*0500*/  @!P1 STS [R35], R4 ;  /* 0x0000000423009388 */ /* 0x008fe80000000800 */
[----:B----4-:R-:W-:Y:S04]  /*0510*/  @!P0 STS [R35+0x4], R18 ;  /* 0x0000041223008388 */ /* 0x010fe80000000800 */
[----:B-----5:R-:W-:Y:S01]  /*0520*/  @!P2 STS [R35+0x8], R40 ;  /* 0x000008282300a388 */ /* 0x020fe20000000800 */
[----:B------:R-:W-:Y:S06]  /*0530*/  BAR.SYNC.DEFER_BLOCKING 0x0 ;  /* 0x0000000000007b1d */ /* 0x000fec0000010000 */
[----:B------:R-:W-:Y:S04]  /*0540*/  LDS R12, [R34] ;  /* 0x00000000220c7984 */ /* 0x000fe80000000800 */
[----:B------:R-:W0:Y:S04]  /*0550*/  LDS.128 R20, [R33] ;  /* 0x0000000021147984 */ /* 0x000e280000000c00 */
[----:B------:R-:W1:Y:S04]  /*0560*/  LDS R14, [R34+0x70] ;  /* 0x00007000220e7984 */ /* 0x000e680000000800 */
[----:B------:R-:W2:Y:S04]  /*0570*/  LDS.128 R24, [R33+0x200] ;  /* 0x0002000021187984 */ /* 0x000ea80000000c00 */
[----:B------:R-:W3:Y:S04]  /*0580*/  LDS.128 R8, [R33+0x400] ;  /* 0x0004000021087984 */ /* 0x000ee80000000c00 */
[----:B------:R-:W-:Y:S01]  /*0590*/  LDS R37, [R34+0x2a0] ;  /* 0x0002a00022257984 */ /* 0x000fe20000000800 */
[----:B0-----:R-:W-:-:S04]  /*05a0*/  FFMA R5, R12, R20, R5 ;  /* 0x000000140c057223 */ /* 0x001fc80000000005 */
[----:B-1----:R-:W-:Y:S02]  /*05b0*/  FFMA R16, R14, R21, R5 ;  /* 0x000000150e107223 */ /* 0x002fe40000000005 */
[----:B------:R-:W0:Y:S04]  /*05c0*/  LDS.128 R4, [R33+0x600] ;  /* 0x0006000021047984 */ /* 0x000e280000000c00 */
[----:B------:R-:W1:Y:S01]  /*05d0*/  LDS R21, [R34+0xe0] ;  /* 0x0000e00022157984 */ /* 0x000e620000000800 */
[C---:B--2---:R-:W-:Y:S01]  /*05e0*/  FFMA R17, R12.reuse, R24, R17 ;  /* 0x000000180c117223 */ /* 0x044fe20000000011 */
[----:B---3--:R-:W-:Y:S02]  /*05f0*/  FFMA R18, R12, R8, R13 ;  /* 0x000000080c127223 */ /* 0x008fe4000000000d */
[----:B------:R-:W2:Y:S01]  /*0600*/  LDS R8, [R34+0x150] ;  /* 0x0001500022087984 */ /* 0x000ea20000000800 */
[C---:B------:R-:W-:Y:S01]  /*0610*/  FFMA R17, R14.reuse, R25, R17 ;  /* 0x000000190e117223 */ /* 0x040fe20000000011 */
[----:B------:R-:W-:Y:S01]  /*0620*/  FFMA R13, R14, R9, R18 ;  /* 0x000000090e0d7223 */ /* 0x000fe20000000012 */
[----:B0-----:R-:W-:Y:S01]  /*0630*/  FFMA R15, R12, R4, R15 ;  /* 0x000000040c0f7223 */ /* 0x001fe2000000000f */
[C---:B-1----:R-:W-:Y:S01]  /*0640*/  FFMA R9, R21.reuse, R22, R16 ;  /* 0x0000001615097223 */ /* 0x042fe20000000010 */
[----:B------:R-:W-:-:S02]  /*0650*/  FFMA R26, R21, R26, R17 ;  /* 0x0000001a151a7223 */ /* 0x000fc40000000011 */
[----:B------:R-:W-:Y:S01]  /*0660*/  FFMA R4, R14, R5, R15 ;  /* 0x000000050e047223 */ /* 0x000fe2000000000f */
[----:B------:R-:W-:Y:S04]  /*0670*/  LDS.128 R16, [R33+0x10] ;  /* 0x0000100021107984 */ /* 0x000fe80000000c00 */
[----:B------:R-:W0:Y:S01]  /*0680*/  LDS R5, [R34+0x1c0] ;  /* 0x0001c00022057984 */ /* 0x000e220000000800 */
[----:B------:R-:W-:-:S03]  /*0690*/  FFMA R10, R21, R10, R13 ;  /* 0x0000000a150a7223 */ /* 0x000fc6000000000d */
[----:B------:R-:W1:Y:S01]  /*06a0*/  LDS.128 R12, [R33+0x210] ;  /* 0x00021000210c7984 */ /* 0x000e620000000c00 */
[----:B------:R-:W-:Y:S01]  /*06b0*/  FFMA R6, R21, R6, R4 ;  /* 0x0000000615067223 */ /* 0x000fe20000000004 */
[C---:B--2---:R-:W-:Y:S02]  /*06c0*/  FFMA R4, R8.reuse, R23, R9 ;  /* 0x0000001708047223 */ /* 0x044fe40000000009 */
[----:B------:R-:W2:Y:S01]  /*06d0*/  LDS.128 R20, [R33+0x410] ;  /* 0x0004100021147984 */ /* 0x000ea20000000c00 */
[----:B------:R-:W-:Y:S01]  /*06e0*/  FFMA R27, R8, R27, R26 ;  /* 0x0000001b081b7223 */ /* 0x000fe2000000001a */
[C---:B0-----:R-:W-:Y:S02]  /*06f0*/  FFMA R9, R5.reuse, R16, R4 ;  /* 0x0000001005097223 */ /* 0x041fe40000000004 */
[----:B------:R-:W0:Y:S01]  /*0700*/  LDS R4, [R34+0x230] ;  /* 0x0002300022047984 */ /* 0x000e220000000800 */
[----:B-1----:R-:W-:-:S03]  /*0710*/  FFMA R12, R5, R12, R27 ;  /* 0x0000000c050c7223 */ /* 0x002fc6000000001b */
[----:B------:R-:W1:Y:S01]  /*0720*/  LDS.128 R24, [R33+0x610] ;  /* 0x0006100021187984 */ /* 0x000e620000000c00 */
[C---:B------:R-:W-:Y:S01]  /*0730*/  FFMA R11, R8.reuse, R11, R10 ;  /* 0x0000000b080b7223 */ /* 0x040fe2000000000a */
[----:B------:R-:W-:-:S03]  /*0740*/  FFMA R7, R8, R7, R6 ;  /* 0x0000000708077223 */ /* 0x000fc60000000006 */
[----:B--2---:R-:W-:Y:S01]  /*0750*/  FFMA R20, R5, R20, R11 ;  /* 0x0000001405147223 */ /* 0x004fe2000000000b */
[----:B0-----:R-:W-:-:S03]  /*0760*/  FFMA R8, R4, R17, R9 ;  /* 0x0000001104087223 */ /* 0x001fc60000000009 */
[C---:B------:R-:W-:Y:S01]  /*0770*/  FFMA R9, R4.reuse, R21, R20 ;  /* 0x0000001504097223 */ /* 0x040fe20000000014 */
[----:B------:R-:W-:Y:S01]  /*0780*/  FFMA R13, R4, R13, R12 ;  /* 0x0000000d040d7223 */ /* 0x000fe2000000000c */
[----:B------:R-:W-:Y:S01]  /*0790*/  LDS R21, [R34+0x380] ;  /* 0x0003800022157984 */ /* 0x000fe20000000800 */
[----:B------:R-:W-:-:S03]  /*07a0*/  FFMA R17, R37, R18, R8 ;  /* 0x0000001225117223 */ /* 0x000fc60000000008 */
[----:B------:R-:W0:Y:S01]  /*07b0*/  LDS R12, [R34+0x310] ;  /* 0x00031000220c7984 */ /* 0x000e220000000800 */
[----:B------:R-:W-:Y:S01]  /*07c0*/  FFMA R22, R37, R22, R9 ;  /* 0x0000001625167223 */ /* 0x000fe20000000009 */
[----:B-1----:R-:W-:Y:S02]  /*07d0*/  FFMA R24, R5, R24, R7 ;  /* 0x0000001805187223 */ /* 0x002fe40000000007 */
[----:B------:R-:W1:Y:S02]  /*07e0*/  LDS.128 R8, [R33+0x220] ;  /* 0x0002200021087984 */ /* 0x000e640000000c00 */
[----:B------:R-:W-:Y:S02]  /*07f0*/  FFMA R25, R4, R25, R24 ;  /* 0x0000001904197223 */ /* 0x000fe40000000018 */
[----:B------:R-:W2:Y:S01]  /*0800*/  LDS.128 R4, [R33+0x20] ;  /* 0x0000200021047984 */ /* 0x000ea20000000c00 */
[C---:B------:R-:W-:Y:S01]  /*0810*/  FFMA R14, R37.reuse, R14, R13 ;  /* 0x0000000e250e7223 */ /* 0x040fe2000000000d */
[----:B------:R-:W-:-:S03]  /*0820*/  FFMA R26, R37, R26, R25 ;  /* 0x0000001a251a7223 */ /* 0x000fc60000000019 */
[C---:B0-----:R-:W-:Y:S01]  /*0830*/  FFMA R25, R12.reuse, R15, R14 ;  /* 0x0000000f0c197223 */ /* 0x041fe2000000000e */
[C---:B------:R-:W-:Y:S01]  /*0840*/  FFMA R16, R12.reuse, R19, R17 ;  /* 0x000000130c107223 */ /* 0x040fe20000000011 */
[C---:B------:R-:W-:Y:S01]  /*0850*/  FFMA R23, R12.reuse, R23, R22 ;  /* 0x000000170c177223 */ /* 0x040fe20000000016 */
[----:B------:R-:W-:Y:S01]  /*0860*/  FFMA R27, R12, R27, R26 ;  /* 0x0000001b0c1b7223 */ /* 0x000fe2000000001a */
[C---:B-1----:R-:W-:Y:S01]  /*0870*/  FFMA R20, R21.reuse, R8, R25 ;  /* 0x0000000815147223 */ /* 0x042fe20000000019 */
[----:B------:R-:W0:Y:S04]  /*0880*/  LDS.128 R12, [R33+0x420] ;  /* 0x00042000210c7984 */ /* 0x000e280000000c00 */
[----:B------:R-:W1:Y:S01]  /*0890*/  LDS R8, [R34+0x3f0] ;  /* 0x0003f00022087984 */ /* 0x000e620000000800 */
[----:B--2---:R-:W-:-:S03]  /*08a0*/  FFMA R4, R21, R4, R16 ;  /* 0x0000000415047223 */ /* 0x004fc60000000010 */
[----:B------:R-:W2:Y:S04]  /*08b0*/  LDS.128 R16, [R33+0x620] ;  /* 0x0006200021107984 */ /* 0x000ea80000000c00 */
[----:B------:R-:W3:Y:S01]  /*08c0*/  LDS R25, [R34+0x460] ;  /* 0x0004600022197984 */ /* 0x000ee20000000800 */
[C---:B0-----:R-:W-:Y:S01]  /*08d0*/  FFMA R22, R21.reuse, R12, R23 ;  /* 0x0000000c15167223 */ /* 0x041fe20000000017 */
[C---:B-1----:R-:W-:Y:S02]  /*08e0*/  FFMA R12, R8.reuse, R5, R4 ;  /* 0x00000005080c7223 */ /* 0x042fe40000000004 */
[----:B------:R-:W0:Y:S01]  /*08f0*/  LDS R4, [R34+0x4d0] ;  /* 0x0004d00022047984 */ /* 0x000e220000000800 */
[C---:B------:R-:W-:Y:S01]  /*0900*/  FFMA R9, R8.reuse, R9, R20 ;  /* 0x0000000908097223 */ /* 0x040fe20000000014 */
[----:B--2---:R-:W-:Y:S01]  /*0910*/  FFMA R16, R21, R16, R27 ;  /* 0x0000001015107223 */ /* 0x004fe2000000001b */
[----:B------:R-:W-:-:S02]  /*0920*/  FFMA R5, R8, R13, R22 ;  /* 0x0000000d08057223 */ /* 0x000fc40000000016 */
[----:B------:R-:W-:Y:S04]  /*0930*/  LDS R13, [R34+0x540] ;  /* 0x00054000220d7984 */ /* 0x000fe80000000800 */
[----:B------:R-:W1:Y:S01]  /*0940*/  LDS.128 R20, [R33+0x30] ;  /* 0x0000300021147984 */ /* 0x000e620000000c00 */
[----:B------:R-:W-:Y:S01]  /*0950*/  FFMA R27, R8, R17, R16 ;  /* 0x00000011081b7223 */ /* 0x000fe20000000010 */
[C---:B---3--:R-:W-:Y:S01]  /*0960*/  FFMA R17, R25.reuse, R6, R12 ;  /* 0x0000000619117223 */ /* 0x048fe2000000000c */
[C---:B------:R-:W-:Y:S01]  /*0970*/  FFMA R10, R25.reuse, R10, R9 ;  /* 0x0000000a190a7223 */ /* 0x040fe20000000009 */
[C---:B------:R-:W-:Y:S01]  /*0980*/  FFMA R14, R25.reuse, R14, R5 ;  /* 0x0000000e190e7223 */ /* 0x040fe20000000005 */
[----:B------:R-:W-:Y:S01]  /*0990*/  FFMA R18, R25, R18, R27 ;  /* 0x0000001219127223 */ /* 0x000fe2000000001b */
[----:B------:R-:W-:Y:S04]  /*09a0*/  LDS R12, [R34+0x5b0] ;  /* 0x0005b000220c7984 */ /* 0x000fe80000000800 */
[----:B------:R-:W2:Y:S01]  /*09b0*/  LDS.128 R24, [R33+0x230] ;  /* 0x0002300021187984 */ /* 0x000ea20000000c00 */
[C---:B0-----:R-:W-:Y:S01]  /*09c0*/  FFMA R6, R4.reuse, R7, R17 ;  /* 0x0000000704067223 */ /* 0x041fe20000000011 */
[C---:B------:R-:W-:Y:S01]  /*09d0*/  FFMA R17, R4.reuse, R11, R10 ;  /* 0x0000000b04117223 */ /* 0x040fe2000000000a */
[C---:B------:R-:W-:Y:S01]  /*09e0*/  FFMA R15, R4.reuse, R15, R14 ;  /* 0x0000000f040f7223 */ /* 0x040fe2000000000e */
[----:B------:R-:W-:Y:S01]  /*09f0*/  FFMA R19, R4, R19, R18 ;  /* 0x0000001304137223 */ /* 0x000fe20000000012 */
[----:B------:R-:W0:Y:S01]  /*0a00*/  LDS.128 R8, [R33+0x630] ;  /* 0x0006300021087984 */ /* 0x000e220000000c00 */
[----:B-1----:R-:W-:-:S03]  /*0a10*/  FFMA R20, R13, R20, R6 ;  /* 0x000000140d147223 */ /* 0x002fc60000000006 */
[----:B------:R-:W1:Y:S01]  /*0a20*/  LDS.128 R4, [R33+0x430] ;  /* 0x0004300021047984 */ /* 0x000e620000000c00 */
[C---:B--2---:R-:W-:Y:S01]  /*0a30*/  FFMA R24, R13.reuse, R24, R17 ;  /* 0x000000180d187223 */ /* 0x044fe20000000011 */
[C---:B0-----:R-:W-:Y:S02]  /*0a40*/  FFMA R14, R13.reuse, R8, R19 ;  /* 0x000000080d0e7223 */ /* 0x041fe40000000013 */
[----:B------:R-:W-:Y:S01]  /*0a50*/  LDS R8, [R34+0x690] ;  /* 0x0006900022087984 */ /* 0x000fe20000000800 */
[----:B-1----:R-:W-:-:S03]  /*0a60*/  FFMA R4, R13, R4, R15 ;  /* 0x000000040d047223 */ /* 0x002fc6000000000f */
[----:B------:R-:W0:Y:S01]  /*0a70*/  LDS R13, [R34+0x620] ;  /* 0x00062000220d7984 */ /* 0x000e220000000800 */
[----:B------:R-:W-:Y:S01]  /*0a80*/  UIADD3 UR4, UPT, UPT, UR4, 0x1, URZ ;  /* 0x0000000104047890 */ /* 0x000fe2000fffe0ff */
[----:B------:R-:W-:Y:S01]  /*0a90*/  FFMA R20, R12, R21, R20 ;  /* 0x000000150c147223 */ /* 0x000fe20000000014 */
[----:B------:R-:W-:Y:S02]  /*0aa0*/  IADD3 R38, P3, PT, R38, 0x3100, RZ ;  /* 0x0000310026267810 */ /* 0x000fe40007f7e0ff */
[----:B------:R-:W-:Y:S01]  /*0ab0*/  UISETP.NE.AND UP0, UPT, UR4, 0x40, UPT ;  /* 0x000000400400788c */ /* 0x000fe2000bf05270 */
[C---:B------:R-:W-:Y:S01]  /*0ac0*/  FFMA R25, R12.reuse, R25, R24 ;  /* 0x000000190c197223 */ /* 0x040fe20000000018 */
[C---:B------:R-:W-:Y:S01]  /*0ad0*/  FFMA R5, R12.reuse, R5, R4 ;  /* 0x000000050c057223 */ /* 0x040fe20000000004 */
[----:B------:R-:W-:Y:S01]  /*0ae0*/  FFMA R9, R12, R9, R14 ;  /* 0x000000090c097223 */ /* 0x000fe2000000000e */
[----:B------:R-:W-:Y:S02]  /*0af0*/  IADD3.X R39, PT, PT, RZ, R39, RZ, P3, !PT ;  /* 0x00000027ff277210 */ /* 0x000fe40001ffe4ff */
[----:B------:R-:W-:-:S02]  /*0b00*/  IADD3 R30, P5, PT, R30, 0x40, RZ ;  /* 0x000000401e1e7810 */ /* 0x000fc40007fbe0ff */
[----:B------:R-:W-:Y:S02]  /*0b10*/  IADD3 R28, P4, PT, R28, 0x40, RZ ;  /* 0x000000401c1c7810 */ /* 0x000fe40007f9e0ff */
[----:B------:R-:W-:Y:S02]  /*0b20*/  IADD3 R0, P3, PT, R0, 0x40, RZ ;  /* 0x0000004000007810 */ /* 0x000fe40007f7e0ff */
[----:B------:R-:W-:Y:S02]  /*0b30*/  IADD3.X R31, PT, PT, RZ, R31, RZ, P5, !PT ;  /* 0x0000001fff1f7210 */ /* 0x000fe40002ffe4ff */
[----:B------:R-:W-:Y:S02]  /*0b40*/  IADD3.X R29, PT, PT, RZ, R29, RZ, P4, !PT ;  /* 0x0000001dff1d7210 */ /* 0x000fe400027fe4ff */
[----:B------:R-:W-:Y:S01]  /*0b50*/  IADD3.X R3, PT, PT, RZ, R3, RZ, P3, !PT ;  /* 0x00000003ff037210 */ /* 0x000fe20001ffe4ff */
[C---:B0-----:R-:W-:Y:S01]  /*0b60*/  FFMA R15, R13.reuse, R22, R20 ;  /* 0x000000160d0f7223 */ /* 0x041fe20000000014 */
        /* <DEDUP_REMOVED lines=8> */
[----:B------:R-:W0:Y:S01]  /*0bf0*/  S2R R11, SR_TID.Z ;  /* 0x00000000000b7919 */ /* 0x000e220000002300 */
[----:B------:R-:W1:Y:S01]  /*0c00*/  LDC.64 R8, c[0x0][0x398] ;  /* 0x0000e600ff087b82 */ /* 0x000e620000000a00 */
[----:B------:R-:W2:Y:S01]  /*0c10*/  S2R R16, SR_TID.X ;  /* 0x0000000000107919 */ /* 0x000ea20000002100 */
[----:B------:R-:W3:Y:S06]  /*0c20*/  S2R R14, SR_TID.Y ;  /* 0x00000000000e7919 */ /* 0x000eec0000002200 */
[----:B------:R-:W4:Y:S01]  /*0c30*/  LDC.64 R6, c[0x0][0x390] ;  /* 0x0000e400ff067b82 */ /* 0x000f220000000a00 */
[----:B0-----:R-:W-:-:S05]  /*0c40*/  LEA R3, R2, R11, 0x5 ;  /* 0x0000000b02037211 */ /* 0x001fca00078e28ff */
[----:B-1----:R-:W-:-:S05]  /*0c50*/  IMAD.WIDE.U32 R8, R3, 0x4, R8 ;  /* 0x0000000403087825 */ /* 0x002fca00078e0008 */
[----:B------:R-:W5:Y:S04]  /*0c60*/  LDG.E.CONSTANT R0, desc[UR8][R8.64] ;  /* 0x0000000808007981 */ /* 0x000f68000c1e9900 */
[----:B------:R-:W5:Y:S04]  /*0c70*/  LDG.E.CONSTANT R4, desc[UR8][R8.64+0x20] ;  /* 0x0000200808047981 */ /* 0x000f68000c1e9900 */
[----:B------:R-:W5:Y:S04]  /*0c80*/  LDG.E.CONSTANT R10, desc[UR8][R8.64+0x40] ;  /* 0x00004008080a7981 */ /* 0x000f68000c1e9900 */
[----:B------:R-:W5:Y:S01]  /*0c90*/  LDG.E.CONSTANT R12, desc[UR8][R8.64+0x60] ;  /* 0x00006008080c7981 */ /* 0x000f62000c1e9900 */
[----:B--2---:R-:W-:-:S04]  /*0ca0*/  IMAD R3, R11, 0xc4, R16 ;  /* 0x000000c40b037824 */ /* 0x004fc800078e0210 */
[----:B------:R-:W-:-:S04]  /*0cb0*/  IMAD R3, R2, 0x1880, R3 ;  /* 0x0000188002037824 */ /* 0x000fc800078e0203 */
[----:B------:R-:W-:-:S04]  /*0cc0*/  IMAD R3, R32, 0x1c, R3 ;  /* 0x0000001c20037824 */ /* 0x000fc800078e0203 */
[----:B---3--:R-:W-:-:S04]  /*0cd0*/  IMAD R3, R14, 0xe, R3 ;  /* 0x0000000e0e037824 */ /* 0x008fc800078e0203 */
[----:B----4-:R-:W-:-:S04]  /*0ce0*/  IMAD.WIDE.U32 R6, R3, 0x4, R6 ;  /* 0x0000000403067825 */ /* 0x010fc800078e0006 */
[----:B-----5:R-:W-:Y:S01]  /*0cf0*/  FADD R0, R5, R0 ;  /* 0x0000000005007221 */ /* 0x020fe20000000000 */
[----:B------:R-:W-:-:S04]  /*0d00*/  FADD R4, R17, R4 ;  /* 0x0000000411047221 */ /* 0x000fc80000000000 */
[----:B------:R-:W-:Y:S01]  /*0d10*/  FMNMX R3, RZ, R0, !PT ;  /* 0x00000000ff037209 */ /* 0x000fe20007800000 */
[----:B------:R-:W-:Y:S01]  /*0d20*/  FADD R10, R13, R10 ;  /* 0x0000000a0d0a7221 */ /* 0x000fe20000000000 */
[----:B------:R-:W-:-:S03]  /*0d30*/  FMNMX R5, RZ, R4, !PT ;  /* 0x00000004ff057209 */ /* 0x000fc60007800000 */
[----:B------:R-:W-:Y:S01]  /*0d40*/  STG.E desc[UR8][R6.64], R3 ;  /* 0x0000000306007986 */ /* 0x000fe2000c101908 */
[----:B------:R-:W-:Y:S01]  /*0d50*/  FADD R12, R15, R12 ;  /* 0x0000000c0f0c7221 */ /* 0x000fe20000000000 */
[----:B------:R-:W-:Y:S02]  /*0d60*/  FMNMX R9, RZ, R10, !PT ;  /* 0x0000000aff097209 */ /* 0x000fe40007800000 */
[----:B------:R-:W-:Y:S02]  /*0d70*/  STG.E desc[UR8][R6.64+0x1880], R5 ;  /* 0x0018800506007986 */ /* 0x000fe4000c101908 */
[----:B------:R-:W-:Y:S02]  /*0d80*/  FMNMX R11, RZ, R12, !PT ;  /* 0x0000000cff0b7209 */ /* 0x000fe40007800000 */
[----:B------:R-:W-:Y:S04]  /*0d90*/  STG.E desc[UR8][R6.64+0x3100], R9 ;  /* 0x0031000906007986 */ /* 0x000fe8000c101908 */
[----:B------:R-:W-:Y:S01]  /*0da0*/  STG.E desc[UR8][R6.64+0x4980], R11 ;  /* 0x0049800b06007986 */ /* 0x000fe2000c101908 */
[----:B------:R-:W-:Y:S05]  /*0db0*/  EXIT ;  /* 0x000000000000794d */ /* 0x000fea0003800000 */
.L_x_105:
        /* <DEDUP_REMOVED lines=12> */
.L_x_215:


//--------------------- .text.fused_nn_conv2d_add_kernel0 --------------------------
	.section	.text.fused_nn_conv2d_add_kernel0,"ax",@progbits
	.align	128
        .global         fused_nn_conv2d_add_kernel0
        .type           fused_nn_conv2d_add_kernel0,@function
        .size           fused_nn_conv2d_add_kernel0,(.L_x_216 - fused_nn_conv2d_add_kernel0)
        .other          fused_nn_conv2d_add_kernel0,@"STO_CUDA_ENTRY STV_DEFAULT"
fused_nn_conv2d_add_kernel0:
.text.fused_nn_conv2d_add_kernel0:
        /* <DEDUP_REMOVED lines=10> */
[----:B------:R-:W-:Y:S01]  /*00a0*/  CS2R R32, SRZ ;  /* 0x0000000000207805 */ /* 0x000fe2000001ff00 */
[----:B------:R-:W-:Y:S01]  /*00b0*/  HFMA2 R57, -RZ, RZ, 0, 0 ;  /* 0x00000000ff397431 */ /* 0x000fe200000001ff */
[----:B------:R-:W-:-:S02]  /*00c0*/  MOV R47, RZ ;  /* 0x000000ff002f7202 */ /* 0x000fc40000000f00 */
[----:B------:R-:W-:Y:S02]  /*00d0*/  CS2R R28, SRZ ;  /* 0x00000000001c7805 */ /* 0x000fe4000001ff00 */
[----:B------:R-:W-:Y:S02]  /*00e0*/  CS2R R30, SRZ ;  /* 0x00000000001e7805 */ /* 0x000fe4000001ff00 */
[----:B------:R-:W-:Y:S01]  /*00f0*/  MOV R51, RZ ;  /* 0x000000ff00337202 */ /* 0x000fe20000000f00 */
[----:B------:R-:W3:Y:S01]  /*0100*/  LDCU.64 UR6, c[0x0][0x358] ;  /* 0x00006b00ff0677ac */ /* 0x000ee20008000a00 */
[----:B------:R-:W-:Y:S02]  /*0110*/  MOV R61, RZ ;  /* 0x000000ff003d7202 */ /* 0x000fe40000000f00 */
[----:B------:R-:W-:Y:S01]  /*0120*/  MOV R49, RZ ;  /* 0x000000ff00317202 */ /* 0x000fe20000000f00 */
[----:B-1----:R-:W-:Y:S01]  /*0130*/  ULEA UR4, UR5, UR4, 0x18 ;  /* 0x0000000405047291 */ /* 0x002fe2000f8ec0ff */
[----:B0-----:R-:W-:-:S02]  /*0140*/  SHF.L.U32 R8, R10, 0x2, RZ ;  /* 0x000000020a087819 */ /* 0x001fc400000006ff */
[----:B------:R-:W-:Y:S02]  /*0150*/  LEA R2, R10, R10, 0x1 ;  /* 0x0000000a0a027211 */ /* 0x000fe400078e08ff */
[C---:B------:R-:W-:Y:S01]  /*0160*/  LOP3.LUT R3, R8.reuse, 0xffff, RZ, 0xc0, !PT ;  /* 0x0000ffff08037812 */ /* 0x040fe200078ec0ff */
[----:B--2---:R-:W-:Y:S01]  /*0170*/  IMAD R39, R9, 0xc40, RZ ;  /* 0x00000c4009277824 */ /* 0x004fe200078e02ff */
[----:B------:R-:W-:Y:S02]  /*0180*/  PRMT R6, R8, 0x9910, RZ ;  /* 0x0000991008067816 */ /* 0x000fe400000000ff */
[C---:B------:R-:W-:Y:S01]  /*0190*/  IADD3 R5, PT, PT, R2.reuse, 0x1, RZ ;  /* 0x0000000102057810 */ /* 0x040fe20007ffe0ff */
[----:B------:R-:W-:Y:S01]  /*01a0*/  IMAD R4, R3, 0x925, RZ ;  /* 0x0000092503047824 */ /* 0x000fe200078e02ff */
[----:B------:R-:W-:Y:S02]  /*01b0*/  IADD3 R13, PT, PT, R2, 0x2, RZ ;  /* 0x00000002020d7810 */ /* 0x000fe40007ffe0ff */
[----:B------:R-:W-:-:S02]  /*01c0*/  LEA R7, R9, R2, 0x6 ;  /* 0x0000000209077211 */ /* 0x000fc400078e30ff */
[----:B------:R-:W-:Y:S02]  /*01d0*/  SHF.L.U32 R0, R9, 0x2, RZ ;  /* 0x0000000209007819 */ /* 0x000fe400000006ff */
[----:B------:R-:W-:Y:S02]  /*01e0*/  MOV R3, R6 ;  /* 0x0000000600037202 */ /* 0x000fe40000000f00 */
[----:B------:R-:W-:Y:S02]  /*01f0*/  SHF.R.U32.HI R2, RZ, 0x10, R4 ;  /* 0x00000010ff027819 */ /* 0x000fe40000011604 */
[C---:B------:R-:W-:Y:S02]  /*0200*/  SHF.L.U32 R6, R5.reuse, 0x2, RZ ;  /* 0x0000000205067819 */ /* 0x040fe400000006ff */
[C---:B------:R-:W-:Y:S02]  /*0210*/  LOP3.LUT R11, R5.reuse, 0xf, RZ, 0xc0, !PT ;  /* 0x0000000f050b7812 */ /* 0x040fe400078ec0ff */
[----:B------:R-:W-:-:S02]  /*0220*/  LEA.HI R4, R5, R0, RZ, 0x1c ;  /* 0x0000000005047211 */ /* 0x000fc400078fe0ff */
[----:B------:R-:W-:Y:S02]  /*0230*/  PRMT R40, R2, 0x9910, RZ ;  /* 0x0000991002287816 */ /* 0x000fe400000000ff */
[C---:B------:R-:W-:Y:S02]  /*0240*/  LEA.HI R0, R13.reuse, R0, RZ, 0x1c ;  /* 0x000000000d007211 */ /* 0x040fe400078fe0ff */
[C---:B------:R-:W-:Y:S01]  /*0250*/  SHF.L.U32 R5, R13.reuse, 0x2, RZ ;  /* 0x000000020d057819 */ /* 0x040fe200000006ff */
[----:B------:R-:W-:Y:S01]  /*0260*/  IMAD R40, R40, 0x1c, R3 ;  /* 0x0000001c28287824 */ /* 0x000fe200078e0203 */
[----:B------:R-:W-:Y:S01]  /*0270*/  LOP3.LUT R2, R13, 0xf, RZ, 0xc0, !PT ;  /* 0x0000000f0d027812 */ /* 0x000fe200078ec0ff */
[----:B------:R-:W0:Y:S01]  /*0280*/  S2R R3, SR_CTAID.X ;  /* 0x0000000000037919 */ /* 0x000e220000002500 */
[----:B------:R-:W-:Y:S02]  /*0290*/  LOP3.LUT R6, R11, 0xc0, R6, 0xf8, !PT ;  /* 0x000000c00b067812 */ /* 0x000fe400078ef806 */
[----:B------:R-:W-:-:S02]  /*02a0*/  IADD3 R11, PT, PT, R8, 0x1, RZ ;  /* 0x00000001080b7810 */ /* 0x000fc40007ffe0ff */
[C---:B------:R-:W-:Y:S02]  /*02b0*/  IADD3 R12, PT, PT, R8.reuse, 0x2, RZ ;  /* 0x00000002080c7810 */ /* 0x040fe40007ffe0ff */
[----:B------:R-:W-:Y:S02]  /*02c0*/  IADD3 R13, PT, PT, R8, 0x3, RZ ;  /* 0x00000003080d7810 */ /* 0x000fe40007ffe0ff */
[----:B------:R-:W-:Y:S02]  /*02d0*/  LOP3.LUT R11, R11, 0xffff, RZ, 0xc0, !PT ;  /* 0x0000ffff0b0b7812 */ /* 0x000fe400078ec0ff */
[----:B------:R-:W-:Y:S02]  /*02e0*/  LOP3.LUT R12, R12, 0xffff, RZ, 0xc0, !PT ;  /* 0x0000ffff0c0c7812 */ /* 0x000fe400078ec0ff */
[----:B------:R-:W-:Y:S01]  /*02f0*/  LOP3.LUT R13, R13, 0xffff, RZ, 0xc0, !PT ;  /* 0x0000ffff0d0d7812 */ /* 0x000fe200078ec0ff */
[----:B------:R-:W-:Y:S01]  /*0300*/  IMAD R11, R11, 0x925, RZ ;  /* 0x000009250b0b7824 */ /* 0x000fe200078e02ff */
[----:B------:R-:W-:Y:S01]  /*0310*/  ISETP.GT.U32.AND P0, PT, R7, 0x3fe, PT ;  /* 0x000003fe0700780c */ /* 0x000fe20003f04070 */
[----:B------:R-:W-:Y:S01]  /*0320*/  IMAD R12, R12, 0x925, RZ ;  /* 0x000009250c0c7824 */ /* 0x000fe200078e02ff */
[----:B------:R-:W-:Y:S01]  /*0330*/  LOP3.LUT R5, R2, 0xc0, R5, 0xf8, !PT ;  /* 0x000000c002057812 */ /* 0x000fe200078ef805 */
[----:B------:R-:W-:Y:S01]  /*0340*/  IMAD R13, R13, 0x925, RZ ;  /* 0x000009250d0d7824 */ /* 0x000fe200078e02ff */
[----:B------:R-:W-:Y:S01]  /*0350*/  SHF.R.U32.HI R11, RZ, 0x10, R11 ;  /* 0x00000010ff0b7819 */ /* 0x000fe2000001160b */
[----:B------:R-:W1:Y:S01]  /*0360*/  S2R R2, SR_CTAID.Z ;  /* 0x0000000000027919 */ /* 0x000e620000002700 */
[----:B------:R-:W-:-:S02]  /*0370*/  SHF.R.U32.HI R12, RZ, 0x10, R12 ;  /* 0x00000010ff0c7819 */ /* 0x000fc4000001160c */
[----:B------:R-:W-:Y:S02]  /*0380*/  SHF.R.U32.HI R13, RZ, 0x10, R13 ;  /* 0x00000010ff0d7819 */ /* 0x000fe4000001160d */
[----:B------:R-:W-:Y:S02]  /*0390*/  ISETP.GT.U32.OR P0, PT, R4, 0x3f, P0 ;  /* 0x0000003f0400780c */ /* 0x000fe40000704470 */
[----:B------:R-:W2:Y:S01]  /*03a0*/  S2R R4, SR_CTAID.Y ;  /* 0x0000000000047919 */ /* 0x000ea20000002600 */
[----:B------:R-:W-:Y:S02]  /*03b0*/  PRMT R11, R11, 0x9910, RZ ;  /* 0x000099100b0b7816 */ /* 0x000fe400000000ff */
[----:B------:R-:W-:Y:S02]  /*03c0*/  PRMT R12, R12, 0x9910, RZ ;  /* 0x000099100c0c7816 */ /* 0x000fe400000000ff */
[----:B------:R-:W-:Y:S01]  /*03d0*/  PRMT R13, R13, 0x9910, RZ ;  /* 0x000099100d0d7816 */ /* 0x000fe200000000ff */
[----:B------:R-:W-:Y:S01]  /*03e0*/  IMAD R11, R11, 0x1c, RZ ;  /* 0x0000001c0b0b7824 */ /* 0x000fe200078e02ff */
[----:B------:R-:W-:Y:S01]  /*03f0*/  ISETP.GT.U32.AND P1, PT, R7, 0x3fd, PT ;  /* 0x000003fd0700780c */ /* 0x000fe20003f24070 */
[----:B------:R-:W-:Y:S01]  /*0400*/  IMAD R12, R12, 0x1c, RZ ;  /* 0x0000001c0c0c7824 */ /* 0x000fe200078e02ff */
[----:B------:R-:W-:Y:S01]  /*0410*/  ISETP.GT.U32.OR P0, PT, R10, 0x14, P0 ;  /* 0x000000140a00780c */ /* 0x000fe20000704470 */
[----:B------:R-:W-:Y:S01]  /*0420*/  IMAD R13, R13, 0x1c, RZ ;  /* 0x0000001c0d0d7824 */ /* 0x000fe200078e02ff */
[----:B------:R-:W-:-:S02]  /*0430*/  LOP3.LUT R11, R11, 0xffff, RZ, 0xc0, !PT ;  /* 0x0000ffff0b0b7812 */ /* 0x000fc400078ec0ff */
[----:B------:R-:W-:Y:S02]  /*0440*/  LOP3.LUT R15, R12, 0xffff, RZ, 0xc0, !PT ;  /* 0x0000ffff0c0f7812 */ /* 0x000fe400078ec0ff */
[----:B------:R-:W-:Y:S02]  /*0450*/  LOP3.LUT R13, R13, 0xffff, RZ, 0xc0, !PT ;  /* 0x0000ffff0d0d7812 */ /* 0x000fe400078ec0ff */
[----:B------:R-:W-:Y:S01]  /*0460*/  ISETP.GT.U32.OR P1, PT, R0, 0x3f, P1 ;  /* 0x0000003f0000780c */ /* 0x000fe20000f24470 */
[----:B------:R-:W-:Y:S01]  /*0470*/  HFMA2 R0, -RZ, RZ, 0, 0 ;  /* 0x00000000ff007431 */ /* 0x000fe200000001ff */
[C---:B------:R-:W-:Y:S02]  /*0480*/  IADD3 R11, P2, PT, R8.reuse, R11, RZ ;  /* 0x0000000b080b7210 */ /* 0x040fe40007f5e0ff */
[C---:B------:R-:W-:Y:S02]  /*0490*/  IADD3 R36, P3, PT, R8.reuse, R15, RZ ;  /* 0x0000000f08247210 */ /* 0x040fe40007f7e0ff */
[----:B------:R-:W-:-:S02]  /*04a0*/  IADD3 R37, P4, PT, R8, R13, RZ ;  /* 0x0000000d08257210 */ /* 0x000fc40007f9e0ff */
[----:B------:R-:W-:Y:S02]  /*04b0*/  ISETP.GT.U32.OR P1, PT, R10, 0x14, P1 ;  /* 0x000000140a00780c */ /* 0x000fe40000f24470 */
[----:B------:R-:W-:Y:S02]  /*04c0*/  LEA R38, R7, UR4, 0x2 ;  /* 0x0000000407267c11 */ /* 0x000fe4000f8e10ff */
[----:B------:R-:W-:Y:S02]  /*04d0*/  LOP3.LUT R40, R40, 0xffff, RZ, 0xc0, !PT ;  /* 0x0000ffff28287812 */ /* 0x000fe400078ec0ff */
[----:B------:R-:W-:Y:S02]  /*04e0*/  IADD3.X R41, PT, PT, RZ, RZ, RZ, P2, !PT ;  /* 0x000000ffff297210 */ /* 0x000fe400017fe4ff */
[----:B------:R-:W-:Y:S02]  /*04f0*/  IADD3.X R42, PT, PT, RZ, RZ, RZ, P3, !PT ;  /* 0x000000ffff2a7210 */ /* 0x000fe40001ffe4ff */
[----:B0123--:R-:W-:-:S07]  /*0500*/  IADD3.X R43, PT, PT, RZ, RZ, RZ, P4, !PT ;  /* 0x000000ffff2b7210 */ /* 0x00ffce00027fe4ff */
.L_x_107:
[----:B------:R-:W-:Y:S01]  /*0510*/  LEA R16, R10, R10, 0x1 ;  /* 0x0000000a0a107211 */ /* 0x000fe200078e08ff */
[----:B------:R-:W-:Y:S01]  /*0520*/  IMAD R14, R4, 0xe0, R39 ;  /* 0x000000e0040e7824 */ /* 0x000fe200078e0227 */
[----:B------:R-:W-:Y:S01]  /*0530*/  ISETP.GT.U32.AND P2, PT, R7, 0x3ff, PT ;  /* 0x000003ff0700780c */ /* 0x000fe20003f44070 */
[----:B------:R-:W0:Y:S01]  /*0540*/  LDCU.64 UR4, c[0x0][0x380] ;  /* 0x00007000ff0477ac */ /* 0x000e220008000a00 */
[----:B------:R-:W-:Y:S01]  /*0550*/  SHF.R.U32.HI R12, RZ, 0x4, R16 ;  /* 0x00000004ff0c7819 */ /* 0x000fe20000011610 */
[----:B------:R-:W-:Y:S01]  /*0560*/  IMAD R13, R3, 0x1c, R14 ;  /* 0x0000001c030d7824 */ /* 0x000fe200078e020e */
[----:B------:R-:W1:Y:S01]  /*0570*/  LDC.64 R24, c[0x0][0x380] ;  /* 0x0000e000ff187b82 */ /* 0x000e620000000a00 */
[----:B------:R-:W-:Y:S02]  /*0580*/  LEA R17, R2, R9, 0x4 ;  /* 0x0000000902117211 */ /* 0x000fe400078e20ff */
[----:B------:R-:W-:Y:S01]  /*0590*/  LEA R12, R9, R12, 0x2 ;  /* 0x0000000c090c7211 */ /* 0x000fe200078e10ff */
[----:B------:R-:W-:Y:S01]  /*05a0*/  IMAD R13, R0, 0xc400, R13 ;  /* 0x0000c400000d7824 */ /* 0x000fe200078e020d */
[----:B------:R-:W-:-:S03]  /*05b0*/  LEA R17, R17, R0, 0x4 ;  /* 0x0000000011117211 */ /* 0x000fc600078e20ff */
[----:B------:R-:W-:Y:S01]  /*05c0*/  BAR.SYNC.DEFER_BLOCKING 0x0 ;  /* 0x0000000000007b1d */ /* 0x000fe20000010000 */
[----:B------:R-:W-:Y:S02]  /*05d0*/  ISETP.GT.U32.OR P2, PT, R12, 0x3f, P2 ;  /* 0x0000003f0c00780c */ /* 0x000fe40001744470 */
[----:B------:R-:W-:Y:S02]  /*05e0*/  IADD3 R12, P3, PT, R13, R11, RZ ;  /* 0x0000000b0d0c7210 */ /* 0x000fe40007f7e0ff */
[----:B------:R-:W-:-:S03]  /*05f0*/  ISETP.GT.U32.OR P2, PT, R10, 0x15, P2 ;  /* 0x000000150a00780c */ /* 0x000fc60001744470 */
[----:B------:R-:W2:Y:S01]  /*0600*/  @!P0 LDC.64 R20, c[0x0][0x388] ;  /* 0x0000e200ff148b82 */ /* 0x000ea20000000a00 */
[----:B------:R-:W-:Y:S02]  /*0610*/  IADD3.X R15, PT, PT, RZ, R41, RZ, P3, !PT ;  /* 0x00000029ff0f7210 */ /* 0x000fe40001ffe4ff */
[C---:B0-----:R-:W-:Y:S02]  /*0620*/  LEA R44, P3, R12.reuse, UR4, 0x2 ;  /* 0x000000040c2c7c11 */ /* 0x041fe4000f8610ff */
[----:B------:R-:W-:Y:S02]  /*0630*/  IADD3 R14, P4, PT, R13, R36, RZ ;  /* 0x000000240d0e7210 */ /* 0x000fe40007f9e0ff */
[----:B------:R-:W-:Y:S01]  /*0640*/  LEA.HI.X R45, R12, UR5, R15, 0x2, P3 ;  /* 0x000000050c2d7c11 */ /* 0x000fe200098f140f */
[----:B------:R-:W0:Y:S01]  /*0650*/  @!P1 LDC.64 R18, c[0x0][0x388] ;  /* 0x0000e200ff129b82 */ /* 0x000e220000000a00 */
[----:B------:R-:W-:Y:S02]  /*0660*/  IADD3.X R27, PT, PT, RZ, R42, RZ, P4, !PT ;  /* 0x0000002aff1b7210 */ /* 0x000fe400027fe4ff */
[----:B------:R-:W-:Y:S01]  /*0670*/  LEA R26, P3, R14, UR4, 0x2 ;  /* 0x000000040e1a7c11 */ /* 0x000fe2000f8610ff */
[----:B------:R-:W-:Y:S01]  /*0680*/  @!P2 IMAD R15, R10, 0xc, RZ ;  /* 0x0000000c0a0fa824 */ /* 0x000fe200078e02ff */
[----:B------:R-:W-:-:S02]  /*0690*/  @!P2 LOP3.LUT R12, R16, 0xf, RZ, 0xc0, !PT ;  /* 0x0000000f100ca812 */ /* 0x000fc400078ec0ff */
[----:B------:R-:W-:Y:S01]  /*06a0*/  LEA.HI.X R27, R14, UR5, R27, 0x2, P3 ;  /* 0x000000050e1b7c11 */ /* 0x000fe200098f141b */
[----:B------:R-:W3:Y:S01]  /*06b0*/  @!P2 LDC.64 R22, c[0x0][0x388] ;  /* 0x0000e200ff16ab82 */ /* 0x000ee20000000a00 */
[----:B------:R-:W-:Y:S02]  /*06c0*/  @!P2 LOP3.LUT R12, R12, 0xc0, R15, 0xf8, !PT ;  /* 0x000000c00c0ca812 */ /* 0x000fe400078ef80f */
[----:B------:R-:W-:Y:S02]  /*06d0*/  SHF.L.U32 R14, R17, 0x4, RZ ;  /* 0x00000004110e7819 */ /* 0x000fe400000006ff */
[----:B------:R-:W-:Y:S02]  /*06e0*/  IADD3 R46, P3, PT, R13, R37, RZ ;  /* 0x000000250d2e7210 */ /* 0x000fe40007f7e0ff */
[----:B------:R-:W-:Y:S02]  /*06f0*/  @!P2 IADD3 R15, PT, PT, R14, R12, RZ ;  /* 0x0000000c0e0fa210 */ /* 0x000fe40007ffe0ff */
[----:B------:R-:W-:-:S02]  /*0700*/  @!P0 IADD3 R12, PT, PT, R6, R14, RZ ;  /* 0x0000000e060c8210 */ /* 0x000fc40007ffe0ff */
[----:B------:R-:W-:Y:S02]  /*0710*/  IADD3 R13, PT, PT, R40, R13, RZ ;  /* 0x0000000d280d7210 */ /* 0x000fe40007ffe0ff */
[----:B------:R-:W-:Y:S01]  /*0720*/  IADD3.X R17, PT, PT, RZ, R43, RZ, P3, !PT ;  /* 0x0000002bff117210 */ /* 0x000fe20001ffe4ff */
[----:B--2---:R-:W-:Y:S01]  /*0730*/  @!P0 IMAD.WIDE.U32 R20, R12, 0x4, R20 ;  /* 0x000000040c148825 */ /* 0x004fe200078e0014 */
[----:B------:R-:W-:Y:S02]  /*0740*/  @!P1 IADD3 R14, PT, PT, R5, R14, RZ ;  /* 0x0000000e050e9210 */ /* 0x000fe40007ffe0ff */
[C---:B------:R-:W-:Y:S01]  /*0750*/  LEA R16, P3, R46.reuse, UR4, 0x2 ;  /* 0x000000042e107c11 */ /* 0x040fe2000f8610ff */
[----:B-1----:R-:W-:Y:S02]  /*0760*/  IMAD.WIDE.U32 R24, R13, 0x4, R24 ;  /* 0x000000040d187825 */ /* 0x002fe400078e0018 */
[----:B------:R-:W2:Y:S01]  /*0770*/  LDG.E.CONSTANT R13, desc[UR6][R44.64+0x4] ;  /* 0x000004062c0d7981 */ /* 0x000ea2000c1e9900 */
[----:B------:R-:W-:Y:S01]  /*0780*/  LEA.HI.X R17, R46, UR5, R17, 0x2, P3 ;  /* 0x000000052e117c11 */ /* 0x000fe200098f1411 */
[----:B0-----:R-:W-:-:S02]  /*0790*/  @!P1 IMAD.WIDE.U32 R18, R14, 0x4, R18 ;  /* 0x000000040e129825 */ /* 0x001fc400078e0012 */
[----:B------:R-:W2:Y:S02]  /*07a0*/  LDG.E.CONSTANT R14, desc[UR6][R26.64+0x8] ;  /* 0x000008061a0e7981 */ /* 0x000ea4000c1e9900 */
[----:B---3--:R-:W-:Y:S02]  /*07b0*/  @!P2 IMAD.WIDE.U32 R22, R15, 0x4, R22 ;  /* 0x000000040f16a825 */ /* 0x008fe400078e0016 */
[----:B------:R0:W2:Y:S04]  /*07c0*/  LDG.E.CONSTANT R15, desc[UR6][R16.64+0xc] ;  /* 0x00000c06100f7981 */ /* 0x0000a8000c1e9900 */
[----:B------:R-:W2:Y:S04]  /*07d0*/  LDG.E.CONSTANT R12, desc[UR6][R24.64] ;  /* 0x00000006180c7981 */ /* 0x000ea8000c1e9900 */
[----:B------:R-:W3:Y:S04]  /*07e0*/  @!P0 LDG.E.CONSTANT R21, desc[UR6][R20.64] ;  /* 0x0000000614158981 */ /* 0x000ee8000c1e9900 */
[----:B------:R-:W4:Y:S04]  /*07f0*/  @!P1 LDG.E.CONSTANT R19, desc[UR6][R18.64] ;  /* 0x0000000612139981 */ /* 0x000f28000c1e9900 */
[----:B------:R-:W5:Y:S01]  /*0800*/  @!P2 LDG.E.CONSTANT R23, desc[UR6][R22.64] ;  /* 0x000000061617a981 */ /* 0x000f62000c1e9900 */
[----:B------:R-:W1:Y:S01]  /*0810*/  S2R R52, SR_CgaCtaId ;  /* 0x0000000000347919 */ /* 0x000e620000008800 */
[----:B------:R-:W-:Y:S01]  /*0820*/  MOV R50, 0x400 ;  /* 0x0000040000327802 */ /* 0x000fe20000000f00 */
[----:B------:R-:W-:-:S03]  /*0830*/  IMAD R46, R9, 0x70, R8 ;  /* 0x00000070092e7824 */ /* 0x000fc600078e0208 */
[----:B0-----:R-:W-:Y:S02]  /*0840*/  IADD3 R17, PT, PT, R50, 0x1c00, RZ ;  /* 0x00001c0032117810 */ /* 0x001fe40007ffe0ff */
[----:B-1----:R-:W-:-:S04]  /*0850*/  LEA R48, R52, R50, 0x18 ;  /* 0x0000003234307211 */ /* 0x002fc800078ec0ff */
[----:B------:R-:W-:Y:S02]  /*0860*/  LEA R46, R46, R48, 0x2 ;  /* 0x000000302e2e7211 */ /* 0x000fe400078e10ff */
[----:B------:R-:W-:Y:S02]  /*0870*/  LEA R52, R52, R17, 0x18 ;  /* 0x0000001134347211 */ /* 0x000fe400078ec0ff */
[----:B------:R-:W-:Y:S02]  /*0880*/  IADD3 R0, PT, PT, R0, 0x1, RZ ;  /* 0x0000000100007810 */ /* 0x000fe40007ffe0ff */
[----:B------:R-:W-:Y:S02]  /*0890*/  LEA R45, R9, R52, 0x6 ;  /* 0x00000034092d7211 */ /* 0x000fe400078e30ff */
[----:B------:R-:W-:Y:S02]  /*08a0*/  IADD3 R44, PT, PT, R8, 0x1c0, R48 ;  /* 0x000001c0082c7810 */ /* 0x000fe40007ffe030 */
[----:B------:R-:W-:Y:S01]  /*08b0*/  IADD3 R45, PT, PT, R45, 0x800, RZ ;  /* 0x000008002d2d7810 */ /* 0x000fe20007ffe0ff */
[----:B------:R-:W-:Y:S01]  /*08c0*/  UMOV UR4, 0x800 ;  /* 0x0000080000047882 */ /* 0x000fe20000000000 */
[----:B--2---:R0:W-:Y:S04]  /*08d0*/  STS.128 [R46], R12 ;  /* 0x0000000c2e007388 */ /* 0x0041e80000000c00 */
[----:B---3--:R0:W-:Y:S04]  /*08e0*/  @!P0 STS [R38+0x4], R21 ;  /* 0x0000041526008388 */ /* 0x0081e80000000800 */
[----:B----4-:R0:W-:Y:S04]  /*08f0*/  @!P1 STS [R38+0x8], R19 ;  /* 0x0000081326009388 */ /* 0x0101e80000000800 */
[----:B-----5:R0:W-:Y:S01]  /*0900*/  @!P2 STS [R38], R23 ;  /* 0x000000172600a388 */ /* 0x0201e20000000800 */
[----:B------:R-:W-:Y:S01]  /*0910*/  BAR.SYNC.DEFER_BLOCKING 0x0 ;  /* 0x0000000000007b1d */ /* 0x000fe20000010000 */
[----:B------:R-:W-:-:S13]  /*0920*/  ISETP.NE.AND P2, PT, R0, 0x4, PT ;  /* 0x000000040000780c */ /* 0x000fda0003f45270 */
.L_x_106:
[----:B------:R-:W-:Y:S01]  /*0930*/  LDS R50, [R44+-0x1c0] ;  /* 0xfffe40002c327984 */ /* 0x000fe20000000800 */
[----:B------:R-:W-:-:S03]  /*0940*/  UIADD3 UR4, UPT, UPT, UR4, 0x20, URZ ;  /* 0x0000002004047890 */ /* 0x000fc6000fffe0ff */
[----:B------:R-:W-:Y:S01]  /*0950*/  LDS R48, [R44+-0x150] ;  /* 0xfffeb0002c307984 */ /* 0x000fe20000000800 */
[----:B------:R-:W-:-:S03]  /*0960*/  UISETP.NE.AND UP0, UPT, UR4, 0x840, UPT ;  /* 0x000008400400788c */ /* 0x000fc6000bf05270 */
[----:B------:R-:W-:Y:S04]  /*0970*/  LDS R52, [R44+-0xe0] ;  /* 0xffff20002c347984 */ /* 0x000fe80000000800 */
[----:B0-----:R-:W0:Y:S04]  /*0980*/  LDS.128 R20, [R45+-0x800] ;  /* 0xfff800002d147984 */ /* 0x001e280000000c00 */
[----:B------:R-:W1:Y:S04]  /*0990*/  LDS R46, [R44+-0x70] ;  /* 0xffff90002c2e7984 */ /* 0x000e680000000800 */
[----:B------:R-:W2:Y:S04]  /*09a0*/  LDS.128 R12, [R45] ;  /* 0x000000002d0c7984 */ /* 0x000ea80000000c00 */
[----:B------:R-:W3:Y:S04]  /*09b0*/  LDS.128 R16, [R45+-0x400] ;  /* 0xfffc00002d107984 */ /* 0x000ee80000000c00 */
[----:B------:R-:W4:Y:S01]  /*09c0*/  LDS.128 R24, [R45+0x400] ;  /* 0x000400002d187984 */ /* 0x000f220000000c00 */
[C---:B0-----:R-:W-:Y:S01]  /*09d0*/  FFMA R57, R20.reuse, R50, R57 ;  /* 0x0000003214397223 */ /* 0x041fe20000000039 */
[C---:B------:R-:W-:Y:S01]  /*09e0*/  FFMA R30, R20.reuse, R48, R30 ;  /* 0x00000030141e7223 */ /* 0x040fe2000000001e */
[C---:B------:R-:W-:Y:S01]  /*09f0*/  FFMA R49, R20.reuse, R52, R49 ;  /* 0x0000003414317223 */ /* 0x040fe20000000031 */
[----:B-1----:R-:W-:-:S02]  /*0a00*/  FFMA R20, R20, R46, R32 ;  /* 0x0000002e14147223 */ /* 0x002fc40000000020 */
[----:B------:R-:W0:Y:S01]  /*0a10*/  LDS R32, [R44] ;  /* 0x000000002c207984 */ /* 0x000e220000000800 */
[C---:B--2---:R-:W-:Y:S01]  /*0a20*/  FFMA R54, R12.reuse, R50, R51 ;  /* 0x000000320c367223 */ /* 0x044fe20000000033 */
[C---:B------:R-:W-:Y:S01]  /*0a30*/  FFMA R56, R12.reuse, R48, R29 ;  /* 0x000000300c387223 */ /* 0x040fe2000000001d */
[C---:B------:R-:W-:Y:S01]  /*0a40*/  FFMA R58, R12.reuse, R52, R55 ;  /* 0x000000340c3a7223 */ /* 0x040fe20000000037 */
[----:B------:R-:W-:Y:S01]  /*0a50*/  FFMA R12, R12, R46, R31 ;  /* 0x0000002e0c0c7223 */ /* 0x000fe2000000001f */
[C---:B---3--:R-:W-:Y:S01]  /*0a60*/  FFMA R60, R16.reuse, R50, R53 ;  /* 0x00000032103c7223 */ /* 0x048fe20000000035 */
[----:B------:R-:W1:Y:S01]  /*0a70*/  LDS R31, [R44+0xe0] ;  /* 0x0000e0002c1f7984 */ /* 0x000e620000000800 */
[C---:B------:R-:W-:Y:S01]  /*0a80*/  FFMA R61, R16.reuse, R48, R61 ;  /* 0x00000030103d7223 */ /* 0x040fe2000000003d */
[----:B------:R-:W-:Y:S01]  /*0a90*/  FFMA R59, R16, R52, R59 ;  /* 0x00000034103b7223 */ /* 0x000fe2000000003b */
[C---:B----4-:R-:W-:Y:S01]  /*0aa0*/  FFMA R28, R24.reuse, R50, R28 ;  /* 0x00000032181c7223 */ /* 0x050fe2000000001c */
[----:B------:R-:W2:Y:S01]  /*0ab0*/  LDS R29, [R44+0x150] ;  /* 0x000150002c1d7984 */ /* 0x000ea20000000800 */
[----:B------:R-:W-:Y:S01]  /*0ac0*/  FFMA R48, R24, R48, R47 ;  /* 0x0000003018307223 */ /* 0x000fe2000000002f */
[----:B------:R-:W-:Y:S01]  /*0ad0*/  FFMA R16, R16, R46, R35 ;  /* 0x0000002e10107223 */ /* 0x000fe20000000023 */
[C---:B------:R-:W-:Y:S01]  /*0ae0*/  FFMA R52, R24.reuse, R52, R33 ;  /* 0x0000003418347223 */ /* 0x040fe20000000021 */
[----:B------:R-:W3:Y:S01]  /*0af0*/  LDS R50, [R44+0x70] ;  /* 0x000070002c327984 */ /* 0x000ee20000000800 */
[----:B------:R-:W-:-:S03]  /*0b00*/  FFMA R24, R24, R46, R34 ;  /* 0x0000002e18187223 */ /* 0x000fc60000000022 */
[----:B------:R-:W4:Y:S04]  /*0b10*/  LDS R51, [R44+0x1c0] ;  /* 0x0001c0002c337984 */ /* 0x000f280000000800 */
[----:B------:R-:W5:Y:S04]  /*0b20*/  LDS R47, [R44+0x2a0] ;  /* 0x0002a0002c2f7984 */ /* 0x000f680000000800 */
[----:B------:R-:W5:Y:S04]  /*0b30*/  LDS R35, [R44+0x230] ;  /* 0x000230002c237984 */ /* 0x000f680000000800 */
[----:B------:R-:W5:Y:S01]  /*0b40*/  LDS R33, [R44+0x310] ;  /* 0x000310002c217984 */ /* 0x000f620000000800 */
        /* <DEDUP_REMOVED lines=8> */
[CC--:B--2---:R-:W-:Y:S01]  /*0bd0*/  FFMA R20, R29.reuse, R21.reuse, R20 ;  /* 0x000000151d147223 */ /* 0x0c4fe20000000014 */
[----:B------:R-:W0:Y:S01]  /*0be0*/  LDS R52, [R44+0x460] ;  /* 0x000460002c347984 */ /* 0x000e220000000800 */
[C---:B---3--:R-:W-:Y:S01]  /*0bf0*/  FFMA R30, R50.reuse, R21, R30 ;  /* 0x00000015321e7223 */ /* 0x048fe2000000001e */
[C---:B------:R-:W-:Y:S01]  /*0c00*/  FFMA R21, R29.reuse, R13, R12 ;  /* 0x0000000d1d157223 */ /* 0x040fe2000000000c */
[C---:B------:R-:W-:Y:S01]  /*0c10*/  FFMA R61, R50.reuse, R17, R61 ;  /* 0x00000011323d7223 */ /* 0x040fe2000000003d */
[----:B------:R-:W1:Y:S01]  /*0c20*/  LDS R12, [R44+0x380] ;  /* 0x000380002c0c7984 */ /* 0x000e620000000800 */
[C---:B------:R-:W-:Y:S01]  /*0c30*/  FFMA R48, R50.reuse, R25, R48 ;  /* 0x0000001932307223 */ /* 0x040fe20000000030 */
[----:B------:R-:W-:Y:S01]  /*0c40*/  FFMA R56, R50, R13, R56 ;  /* 0x0000000d32387223 */ /* 0x000fe20000000038 */
[C---:B------:R-:W-:Y:S01]  /*0c50*/  FFMA R17, R29.reuse, R17, R16 ;  /* 0x000000111d117223 */ /* 0x040fe20000000010 */
[----:B------:R-:W-:Y:S01]  /*0c60*/  FFMA R25, R29, R25, R24 ;  /* 0x000000191d197223 */ /* 0x000fe20000000018 */
[----:B------:R-:W2:Y:S01]  /*0c70*/  LDS R16, [R44+0x3f0] ;  /* 0x0003f0002c107984 */ /* 0x000ea20000000800 */
[C---:B----4-:R-:W-:Y:S01]  /*0c80*/  FFMA R13, R51.reuse, R22, R34 ;  /* 0x00000016330d7223 */ /* 0x050fe20000000022 */
[C---:B------:R-:W-:Y:S01]  /*0c90*/  FFMA R24, R51.reuse, R18, R53 ;  /* 0x0000001233187223 */ /* 0x040fe20000000035 */
[C---:B------:R-:W-:Y:S01]  /*0ca0*/  FFMA R46, R51.reuse, R14, R55 ;  /* 0x0000000e332e7223 */ /* 0x040fe20000000037 */
[----:B------:R-:W-:Y:S01]  /*0cb0*/  FFMA R50, R51, R26, R57 ;  /* 0x0000001a33327223 */ /* 0x000fe20000000039 */
[----:B------:R-:W3:Y:S01]  /*0cc0*/  LDS R58, [R44+0x4d0] ;  /* 0x0004d0002c3a7984 */ /* 0x000ee20000000800 */
[----:B-----5:R-:W-:Y:S01]  /*0cd0*/  FFMA R60, R47, R18, R59 ;  /* 0x000000122f3c7223 */ /* 0x020fe2000000003b */
[-C--:B------:R-:W-:Y:S01]  /*0ce0*/  FFMA R51, R35, R22.reuse, R30 ;  /* 0x0000001623337223 */ /* 0x080fe2000000001e */
[C---:B------:R-:W-:Y:S01]  /*0cf0*/  FFMA R53, R47.reuse, R22, R28 ;  /* 0x000000162f357223 */ /* 0x040fe2000000001c */
[C---:B------:R-:W-:Y:S01]  /*0d00*/  FFMA R57, R47.reuse, R14, R49 ;  /* 0x0000000e2f397223 */ /* 0x040fe20000000031 */
[----:B------:R-:W-:Y:S01]  /*0d10*/  FFMA R59, R47, R26, R31 ;  /* 0x0000001a2f3b7223 */ /* 0x000fe2000000001f */
[C---:B------:R-:W-:Y:S01]  /*0d20*/  FFMA R54, R35.reuse, R18, R61 ;  /* 0x0000001223367223 */ /* 0x040fe2000000003d */
[----:B------:R-:W-:Y:S01]  /*0d30*/  LDS R47, [R44+0x540] ;  /* 0x000540002c2f7984 */ /* 0x000fe20000000800 */
[C---:B------:R-:W-:Y:S01]  /*0d40*/  FFMA R56, R35.reuse, R14, R56 ;  /* 0x0000000e23387223 */ /* 0x040fe20000000038 */
[----:B------:R-:W-:Y:S01]  /*0d50*/  FFMA R48, R35, R26, R48 ;  /* 0x0000001a23307223 */ /* 0x000fe20000000030 */
[C---:B------:R-:W-:Y:S01]  /*0d60*/  FFMA R61, R33.reuse, R22, R20 ;  /* 0x00000016213d7223 */ /* 0x040fe20000000014 */
[----:B------:R-:W4:Y:S01]  /*0d70*/  LDS.128 R28, [R45+0x10] ;  /* 0x000010002d1c7984 */ /* 0x000f220000000c00 */
[C---:B------:R-:W-:Y:S01]  /*0d80*/  FFMA R18, R33.reuse, R18, R17 ;  /* 0x0000001221127223 */ /* 0x040fe20000000011 */
[C---:B------:R-:W-:Y:S01]  /*0d90*/  FFMA R14, R33.reuse, R14, R21 ;  /* 0x0000000e210e7223 */ /* 0x040fe20000000015 */
[----:B------:R-:W-:Y:S01]  /*0da0*/  FFMA R26, R33, R26, R25 ;  /* 0x0000001a211a7223 */ /* 0x000fe20000000019 */
[----:B------:R-:W5:Y:S04]  /*0db0*/  LDS R49, [R44+0x5b0] ;  /* 0x0005b0002c317984 */ /* 0x000f680000000800 */
[----:B------:R-:W5:Y:S04]  /*0dc0*/  LDS R55, [R44+0x620] ;  /* 0x000620002c377984 */ /* 0x000f680000000800 */
[----:B------:R-:W5:Y:S01]  /*0dd0*/  LDS R21, [R44+0x690] ;  /* 0x000690002c157984 */ /* 0x000f620000000800 */
[C---:B0-----:R-:W-:Y:S01]  /*0de0*/  FFMA R22, R52.reuse, R23, R53 ;  /* 0x0000001734167223 */ /* 0x041fe20000000035 */
[----:B------:R-:W-:-:S02]  /*0df0*/  FFMA R60, R52, R19, R60 ;  /* 0x00000013343c7223 */ /* 0x000fc4000000003c */
[----:B------:R-:W0:Y:S01]  /*0e00*/  LDS.128 R32, [R45+-0x3f0] ;  /* 0xfffc10002d207984 */ /* 0x000e220000000c00 */
[C---:B-1----:R-:W-:Y:S01]  /*0e10*/  FFMA R17, R12.reuse, R15, R46 ;  /* 0x0000000f0c117223 */ /* 0x042fe2000000002e */
[C---:B------:R-:W-:Y:S01]  /*0e20*/  FFMA R25, R12.reuse, R23, R13 ;  /* 0x000000170c197223 */ /* 0x040fe2000000000d */
[C---:B------:R-:W-:Y:S01]  /*0e30*/  FFMA R24, R12.reuse, R19, R24 ;  /* 0x000000130c187223 */ /* 0x040fe20000000018 */
[----:B------:R-:W-:Y:S01]  /*0e40*/  FFMA R50, R12, R27, R50 ;  /* 0x0000001b0c327223 */ /* 0x000fe20000000032 */
[----:B------:R-:W-:Y:S01]  /*0e50*/  FFMA R46, R52, R15, R57 ;  /* 0x0000000f342e7223 */ /* 0x000fe20000000039 */
[C---:B--2---:R-:W-:Y:S01]  /*0e60*/  FFMA R20, R16.reuse, R23, R51 ;  /* 0x0000001710147223 */ /* 0x044fe20000000033 */
[C---:B------:R-:W-:Y:S01]  /*0e70*/  FFMA R54, R16.reuse, R19, R54 ;  /* 0x0000001310367223 */ /* 0x040fe20000000036 */
[C---:B------:R-:W-:Y:S01]  /*0e80*/  FFMA R56, R16.reuse, R15, R56 ;  /* 0x0000000f10387223 */ /* 0x040fe20000000038 */
[-C--:B------:R-:W-:Y:S01]  /*0e90*/  FFMA R48, R16, R27.reuse, R48 ;  /* 0x0000001b10307223 */ /* 0x080fe20000000030 */
[----:B------:R-:W-:Y:S01]  /*0ea0*/  FFMA R52, R52, R27, R59 ;  /* 0x0000001b34347223 */ /* 0x000fe2000000003b */
[C---:B---3--:R-:W-:Y:S01]  /*0eb0*/  FFMA R61, R58.reuse, R23, R61 ;  /* 0x000000173a3d7223 */ /* 0x048fe2000000003d */
[C---:B------:R-:W-:Y:S01]  /*0ec0*/  FFMA R23, R58.reuse, R19, R18 ;  /* 0x000000133a177223 */ /* 0x040fe20000000012 */
[C---:B------:R-:W-:Y:S01]  /*0ed0*/  FFMA R51, R58.reuse, R15, R14 ;  /* 0x0000000f3a337223 */ /* 0x040fe2000000000e */
[----:B------:R-:W-:Y:S01]  /*0ee0*/  FFMA R26, R58, R27, R26 ;  /* 0x0000001b3a1a7223 */ /* 0x000fe2000000001a */
[----:B------:R-:W1:Y:S04]  /*0ef0*/  LDS.128 R12, [R45+-0x7f0] ;  /* 0xfff810002d0c7984 */ /* 0x000e680000000c00 */
[----:B------:R-:W2:Y:S01]  /*0f00*/  LDS R27, [R44+0x700] ;  /* 0x000700002c1b7984 */ /* 0x000ea20000000800 */
[----:B----4-:R-:W-:-:S03]  /*0f10*/  FFMA R58, R28, R47, R17 ;  /* 0x0000002f1c3a7223 */ /* 0x010fc60000000011 */
[----:B------:R-:W-:Y:S01]  /*0f20*/  LDS R57, [R44+0x9a0] ;  /* 0x0009a0002c397984 */ /* 0x000fe20000000800 */
[----:B-----5:R-:W-:-:S03]  /*0f30*/  FFMA R56, R28, R49, R56 ;  /* 0x000000311c387223 */ /* 0x020fc60000000038 */
[----:B------:R3:W4:Y:S01]  /*0f40*/  LDS.128 R16, [R45+0x410] ;  /* 0x000410002d107984 */ /* 0x0007220000000c00 */
[C---:B------:R-:W-:Y:S01]  /*0f50*/  FFMA R46, R28.reuse, R55, R46 ;  /* 0x000000371c2e7223 */ /* 0x040fe2000000002e */
[----:B------:R-:W-:Y:S01]  /*0f60*/  FFMA R28, R28, R21, R51 ;  /* 0x000000151c1c7223 */ /* 0x000fe20000000033 */
[----:B---3--:R-:W-:Y:S01]  /*0f70*/  IADD3 R45, PT, PT, R45, 0x20, RZ ;  /* 0x000000202d2d7810 */ /* 0x008fe20007ffe0ff */
[----:B------:R-:W3:Y:S01]  /*0f80*/  LDS R51, [R44+0x7e0] ;  /* 0x0007e0002c337984 */ /* 0x000ee20000000800 */
[C---:B0-----:R-:W-:Y:S01]  /*0f90*/  FFMA R24, R32.reuse, R47, R24 ;  /* 0x0000002f20187223 */ /* 0x041fe20000000018 */
[C---:B------:R-:W-:Y:S01]  /*0fa0*/  FFMA R54, R32.reuse, R49, R54 ;  /* 0x0000003120367223 */ /* 0x040fe20000000036 */
[C---:B------:R-:W-:Y:S01]  /*0fb0*/  FFMA R60, R32.reuse, R55, R60 ;  /* 0x00000037203c7223 */ /* 0x040fe2000000003c */
[----:B------:R-:W-:Y:S02]  /*0fc0*/  FFMA R23, R32, R21, R23 ;  /* 0x0000001520177223 */ /* 0x000fe40000000017 */
[----:B------:R-:W0:Y:S01]  /*0fd0*/  LDS R32, [R44+0x770] ;  /* 0x000770002c207984 */ /* 0x000e220000000800 */
[C---:B-1----:R-:W-:Y:S01]  /*0fe0*/  FFMA R25, R12.reuse, R47, R25 ;  /* 0x0000002f0c197223 */ /* 0x042fe20000000019 */
[C---:B------:R-:W-:Y:S01]  /*0ff0*/  FFMA R53, R12.reuse, R49, R20 ;  /* 0x000000310c357223 */ /* 0x040fe20000000014 */
[C---:B------:R-:W-:Y:S01]  /*1000*/  FFMA R22, R12.reuse, R55, R22 ;  /* 0x000000370c167223 */ /* 0x040fe20000000016 */
[----:B------:R-:W1:Y:S01]  /*1010*/  LDS R20, [R44+0x850] ;  /* 0x000850002c147984 */ /* 0x000e620000000800 */
[----:B------:R-:W-:Y:S01]  /*1020*/  FFMA R12, R12, R21, R61 ;  /* 0x000000150c0c7223 */ /* 0x000fe2000000003d */
[C---:B--2---:R-:W-:Y:S01]  /*1030*/  FFMA R25, R27.reuse, R13, R25 ;  /* 0x0000000d1b197223 */ /* 0x044fe20000000019 */
[C---:B----4-:R-:W-:Y:S01]  /*1040*/  FFMA R50, R16.reuse, R47, R50 ;  /* 0x0000002f10327223 */ /* 0x050fe20000000032 */
[C---:B------:R-:W-:Y:S01]  /*1050*/  FFMA R48, R16.reuse, R49, R48 ;  /* 0x0000003110307223 */ /* 0x040fe20000000030 */
[C---:B------:R-:W-:Y:S01]  /*1060*/  FFMA R26, R16.reuse, R21, R26 ;  /* 0x00000015101a7223 */ /* 0x040fe2000000001a */
[----:B------:R-:W-:Y:S01]  /*1070*/  FFMA R52, R16, R55, R52 ;  /* 0x0000003710347223 */ /* 0x000fe20000000034 */
[----:B------:R-:W2:Y:S01]  /*1080*/  LDS R21, [R44+0x8c0] ;  /* 0x0008c0002c157984 */ /* 0x000ea20000000800 */
[C---:B------:R-:W-:Y:S01]  /*1090*/  FFMA R47, R27.reuse, R33, R24 ;  /* 0x000000211b2f7223 */ /* 0x040fe20000000018 */
[C---:B------:R-:W-:Y:S01]  /*10a0*/  FFMA R49, R27.reuse, R29, R58 ;  /* 0x0000001d1b317223 */ /* 0x040fe2000000003a */
[----:B------:R-:W-:Y:S01]  /*10b0*/  FFMA R27, R27, R17, R50 ;  /* 0x000000111b1b7223 */ /* 0x000fe20000000032 */
[----:B------:R-:W4:Y:S01]  /*10c0*/  LDS R55, [R44+0x930] ;  /* 0x000930002c377984 */ /* 0x000f220000000800 */
[----:B---3--:R-:W-:-:S03]  /*10d0*/  FFMA R60, R51, R33, R60 ;  /* 0x00000021333c7223 */ /* 0x008fc6000000003c */
[----:B------:R-:W3:Y:S01]  /*10e0*/  LDS R50, [R44+0xa10] ;  /* 0x000a10002c327984 */ /* 0x000ee20000000800 */
[----:B------:R-:W-:Y:S01]  /*10f0*/  FFMA R60, R57, R34, R60 ;  /* 0x00000022393c7223 */ /* 0x000fe2000000003c */
[C---:B0-----:R-:W-:Y:S01]  /*1100*/  FFMA R24, R32.reuse, R13, R53 ;  /* 0x0000000d20187223 */ /* 0x041fe20000000035 */
[C---:B------:R-:W-:Y:S01]  /*1110*/  FFMA R53, R32.reuse, R33, R54 ;  /* 0x0000002120357223 */ /* 0x040fe20000000036 */
[C---:B------:R-:W-:Y:S01]  /*1120*/  FFMA R61, R32.reuse, R17, R48 ;  /* 0x00000011203d7223 */ /* 0x040fe20000000030 */
[----:B------:R-:W-:Y:S01]  /*1130*/  FFMA R59, R32, R29, R56 ;  /* 0x0000001d203b7223 */ /* 0x000fe20000000038 */
[C---:B------:R-:W-:Y:S01]  /*1140*/  FFMA R48, R51.reuse, R13, R22 ;  /* 0x0000000d33307223 */ /* 0x040fe20000000016 */
[C---:B------:R-:W-:Y:S01]  /*1150*/  FFMA R54, R51.reuse, R29, R46 ;  /* 0x0000001d33367223 */ /* 0x040fe2000000002e */
[----:B------:R-:W0:Y:S01]  /*1160*/  LDS R32, [R44+0xaf0] ;  /* 0x000af0002c207984 */ /* 0x000e220000000800 */
[----:B------:R-:W-:Y:S02]  /*1170*/  FFMA R51, R51, R17, R52 ;  /* 0x0000001133337223 */ /* 0x000fe40000000034 */
[----:B------:R-:W-:Y:S01]  /*1180*/  FFMA R54, R57, R30, R54 ;  /* 0x0000001e39367223 */ /* 0x000fe20000000036 */
[----:B------:R-:W5:Y:S04]  /*1190*/  LDS R46, [R44+0xa80] ;  /* 0x000a80002c2e7984 */ /* 0x000f680000000800 */
[----:B------:R-:W5:Y:S01]  /*11a0*/  LDS R22, [R44+0xb60] ;  /* 0x000b60002c167984 */ /* 0x000f620000000800 */
[C---:B-1----:R-:W-:Y:S01]  /*11b0*/  FFMA R13, R20.reuse, R13, R12 ;  /* 0x0000000d140d7223 */ /* 0x042fe2000000000c */
[C---:B------:R-:W-:Y:S01]  /*11c0*/  FFMA R23, R20.reuse, R33, R23 ;  /* 0x0000002114177223 */ /* 0x040fe20000000017 */
[C---:B------:R-:W-:Y:S01]  /*11d0*/  FFMA R29, R20.reuse, R29, R28 ;  /* 0x0000001d141d7223 */ /* 0x040fe2000000001c */
[----:B------:R1:W5:Y:S01]  /*11e0*/  LDS R16, [R44+0xbd0] ;  /* 0x000bd0002c107984 */ /* 0x0003620000000800 */
[----:B------:R-:W-:Y:S01]  /*11f0*/  FFMA R17, R20, R17, R26 ;  /* 0x0000001114117223 */ /* 0x000fe2000000001a */
[----:B-1----:R-:W-:Y:S01]  /*1200*/  IADD3 R44, PT, PT, R44, 0xe00, RZ ;  /* 0x00000e002c2c7810 */ /* 0x002fe20007ffe0ff */
[C---:B--2---:R-:W-:Y:S01]  /*1210*/  FFMA R25, R21.reuse, R14, R25 ;  /* 0x0000000e15197223 */ /* 0x044fe20000000019 */
[C---:B------:R-:W-:Y:S01]  /*1220*/  FFMA R20, R21.reuse, R34, R47 ;  /* 0x0000002215147223 */ /* 0x040fe2000000002f */
[C---:B------:R-:W-:Y:S01]  /*1230*/  FFMA R12, R21.reuse, R30, R49 ;  /* 0x0000001e150c7223 */ /* 0x040fe20000000031 */
[----:B------:R-:W-:Y:S01]  /*1240*/  FFMA R28, R21, R18, R27 ;  /* 0x00000012151c7223 */ /* 0x000fe2000000001b */
[C---:B----4-:R-:W-:Y:S01]  /*1250*/  FFMA R21, R55.reuse, R14, R24 ;  /* 0x0000000e37157223 */ /* 0x050fe20000000018 */
[----:B------:R-:W-:Y:S01]  /*1260*/  FFMA R26, R55, R34, R53 ;  /* 0x00000022371a7223 */ /* 0x000fe20000000035 */
[----:B------:R-:W-:Y:S01]  /*1270*/  FFMA R49, R57, R14, R48 ;  /* 0x0000000e39317223 */ /* 0x000fe20000000030 */
[C---:B------:R-:W-:Y:S01]  /*1280*/  FFMA R24, R55.reuse, R30, R59 ;  /* 0x0000001e37187223 */ /* 0x040fe2000000003b */
[-C--:B------:R-:W-:Y:S01]  /*1290*/  FFMA R52, R55, R18.reuse, R61 ;  /* 0x0000001237347223 */ /* 0x080fe2000000003d */
        /* <DEDUP_REMOVED lines=31> */
[----:B------:R-:W5:Y:S01]  /*1490*/  LDG.E.CONSTANT R0, desc[UR6][R6.64+0xc0] ;  /* 0x0000c00606007981 */ /* 0x000f62000c1e9900 */
[----:B------:R-:W-:-:S05]  /*14a0*/  IADD3 R39, PT, PT, R39, R10, RZ ;  /* 0x0000000a27277210 */ /* 0x000fca0007ffe0ff */
        /* <DEDUP_REMOVED lines=14> */
[--C-:B------:R-:W-:Y:S01]  /*1590*/  FADD R59, R59, R14.reuse ;  /* 0x0000000e3b3b7221 */ /* 0x100fe20000000000 */
[----:B------:R-:W-:Y:S01]  /*15a0*/  FADD R35, R35, R14 ;  /* 0x0000000e23237221 */ /* 0x000fe20000000000 */
[--C-:B-----5:R-:W-:Y:S01]  /*15b0*/  FADD R7, R28, R0.reuse ;  /* 0x000000001c077221 */ /* 0x120fe20000000000 */
[--C-:B------:R-:W-:Y:S01]  /*15c0*/  FADD R47, R47, R0.reuse ;  /* 0x000000002f2f7221 */ /* 0x100fe20000000000 */
        /* <DEDUP_REMOVED lines=19> */
.L_x_108:
        /* <DEDUP_REMOVED lines=16> */
.L_x_216:


//--------------------- .text.fused_nn_conv2d_add_add_nn_relu_kernel0 --------------------------
	.section	.text.fused_nn_conv2d_add_add_nn_relu_kernel0,"ax",@progbits
	.align	128
        .global         fused_nn_conv2d_add_add_nn_relu_kernel0
        .type           fused_nn_conv2d_add_add_nn_relu_kernel0,@function
        .size           fused_nn_conv2d_add_add_nn_relu_kernel0,(.L_x_217 - fused_nn_conv2d_add_add_nn_relu_kernel0)
        .other          fused_nn_conv2d_add_add_nn_relu_kernel0,@"STO_CUDA_ENTRY STV_DEFAULT"
fused_nn_conv2d_add_add_nn_relu_kernel0:
.text.fused_nn_conv2d_add_add_nn_relu_kernel0:
[----:B------:R-:W-:Y:S01]  /*0000*/  LDC R1, c[0x0][0x37c] ;  /* 0x0000df00ff017b82 */ /* 0x000fe20000000800 */
[----:B------:R-:W0:Y:S07]  /*0010*/  S2R R0, SR_TID.Y ;  /* 0x0000000000007919 */ /* 0x000e2e0000002200 */
[----:B------:R-:W1:Y:S01]  /*0020*/  S2UR UR5, SR_CgaCtaId ;  /* 0x00000000000579c3 */ /* 0x000e620000008800 */
[----:B------:R-:W-:Y:S01]  /*0030*/  UMOV UR4, 0x400 ;  /* 0x0000040000047882 */ /* 0x000fe20000000000 */
[----:B------:R-:W-:Y:S01]  /*0040*/  HFMA2 R12, -RZ, RZ, 0, 0 ;  /* 0x00000000ff0c7431 */ /* 0x000fe200000001ff */
[----:B------:R-:W2:Y:S01]  /*0050*/  S2R R2, SR_TID.Z ;  /* 0x0000000000027919 */ /* 0x000ea20000002300 */
[----:B------:R-:W-:Y:S01]  /*0060*/  UIADD3 UR4, UPT, UPT, UR4, 0xc40, URZ ;  /* 0x00000c4004047890 */ /* 0x000fe2000fffe0ff */
[----:B------:R-:W-:Y:S01]  /*0070*/  HFMA2 R24, -RZ, RZ, 0, 0 ;  /* 0x00000000ff187431 */ /* 0x000fe200000001ff */
[----:B------:R-:W-:-:S02]  /*0080*/  CS2R R18, SRZ ;  /* 0x0000000000127805 */ /* 0x000fc4000001ff00 */
[----:B------:R-:W-:Y:S02]  /*0090*/  MOV R23, RZ ;  /* 0x000000ff00177202 */ /* 0x000fe40000000f00 */
[----:B------:R-:W-:Y:S02]  /*00a0*/  CS2R R16, SRZ ;  /* 0x0000000000107805 */ /* 0x000fe4000001ff00 */
[----:B------:R-:W-:Y:S01]  /*00b0*/  MOV R21, RZ ;  /* 0x000000ff00157202 */ /* 0x000fe20000000f00 */
[----:B------:R-:W3:Y:S01]  /*00c0*/  LDCU.64 UR6, c[0x0][0x358] ;  /* 0x00006b00ff0677ac */ /* 0x000ee20008000a00 */
[----:B-1----:R-:W-:Y:S01]  /*00d0*/  ULEA UR4, UR5, UR4, 0x18 ;  /* 0x0000000405047291 */ /* 0x002fe2000f8ec0ff */
[----:B0-----:R-:W-:Y:S02]  /*00e0*/  LEA R5, R0, R0, 0x2 ;  /* 0x0000000000057211 */ /* 0x001fe400078e10ff */
[C---:B--2---:R-:W-:Y:S01]  /*00f0*/  SHF.L.U32 R3, R2.reuse, 0x1, RZ ;  /* 0x0000000102037819 */ /* 0x044fe200000006ff */
[----:B------:R-:W-:Y:S01]  /*0100*/  IMAD R13, R2, 0x7, R0 ;  /* 0x00000007020d7824 */ /* 0x000fe200078e0200 */
[----:B------:R-:W-:-:S02]  /*0110*/  IADD3 R4, PT, PT, R5, 0x1, RZ ;  /* 0x0000000105047810 */ /* 0x000fc40007ffe0ff */
[C---:B------:R-:W-:Y:S02]  /*0120*/  IADD3 R6, PT, PT, R5.reuse, 0x2, RZ ;  /* 0x0000000205067810 */ /* 0x040fe40007ffe0ff */
[C---:B------:R-:W-:Y:S02]  /*0130*/  IADD3 R8, PT, PT, R5.reuse, 0x3, RZ ;  /* 0x0000000305087810 */ /* 0x040fe40007ffe0ff */
[----:B------:R-:W-:Y:S02]  /*0140*/  IADD3 R10, PT, PT, R5, 0x4, RZ ;  /* 0x00000004050a7810 */ /* 0x000fe40007ffe0ff */
[-C--:B------:R-:W-:Y:S02]  /*0150*/  LEA.HI R4, R4, R3.reuse, RZ, 0x1c ;  /* 0x0000000304047211 */ /* 0x080fe400078fe0ff */
[-C--:B------:R-:W-:Y:S02]  /*0160*/  LEA.HI R6, R6, R3.reuse, RZ, 0x1c ;  /* 0x0000000306067211 */ /* 0x080fe400078fe0ff */
[----:B------:R-:W-:-:S02]  /*0170*/  LEA.HI R8, R8, R3, RZ, 0x1c ;  /* 0x0000000308087211 */ /* 0x000fc400078fe0ff */
[----:B------:R-:W-:Y:S02]  /*0180*/  LEA.HI R10, R10, R3, RZ, 0x1c ;  /* 0x000000030a0a7211 */ /* 0x000fe400078fe0ff */
[----:B------:R-:W0:Y:S01]  /*0190*/  S2R R3, SR_CTAID.Z ;  /* 0x0000000000037919 */ /* 0x000e220000002700 */
[----:B------:R-:W-:Y:S02]  /*01a0*/  LEA R14, R2, R5, 0x5 ;  /* 0x00000005020e7211 */ /* 0x000fe400078e28ff */
[----:B------:R-:W-:Y:S02]  /*01b0*/  LEA R13, R13, -R13, 0x3 ;  /* 0x8000000d0d0d7211 */ /* 0x000fe400078e18ff */
[C---:B------:R-:W-:Y:S02]  /*01c0*/  ISETP.GT.U32.AND P2, PT, R14.reuse, 0x1fd, PT ;  /* 0x000001fd0e00780c */ /* 0x040fe40003f44070 */
[C---:B------:R-:W-:Y:S02]  /*01d0*/  ISETP.GT.U32.AND P3, PT, R14.reuse, 0x1fc, PT ;  /* 0x000001fc0e00780c */ /* 0x040fe40003f64070 */
[----:B------:R-:W-:-:S02]  /*01e0*/  ISETP.GT.U32.AND P1, PT, R14, 0x1fb, PT ;  /* 0x000001fb0e00780c */ /* 0x000fc40003f24070 */
[----:B------:R-:W-:Y:S02]  /*01f0*/  ISETP.GT.U32.AND P0, PT, R14, 0x1fe, PT ;  /* 0x000001fe0e00780c */ /* 0x000fe40003f04070 */
[----:B------:R-:W-:Y:S02]  /*0200*/  ISETP.GT.U32.OR P2, PT, R6, 0x1f, P2 ;  /* 0x0000001f0600780c */ /* 0x000fe40001744470 */
[----:B------:R-:W-:Y:S02]  /*0210*/  CS2R R6, SRZ ;  /* 0x0000000000067805 */ /* 0x000fe4000001ff00 */
[----:B------:R-:W-:Y:S02]  /*0220*/  ISETP.GT.U32.OR P3, PT, R8, 0x1f, P3 ;  /* 0x0000001f0800780c */ /* 0x000fe40001f64470 */
[----:B------:R-:W-:Y:S02]  /*0230*/  CS2R R8, SRZ ;  /* 0x0000000000087805 */ /* 0x000fe4000001ff00 */
[----:B------:R-:W-:-:S02]  /*0240*/  ISETP.GT.U32.OR P1, PT, R10, 0x1f, P1 ;  /* 0x0000001f0a00780c */ /* 0x000fc40000f24470 */
[----:B------:R-:W-:Y:S02]  /*0250*/  CS2R R10, SRZ ;  /* 0x00000000000a7805 */ /* 0x000fe4000001ff00 */
[----:B------:R-:W-:Y:S01]  /*0260*/  ISETP.GT.U32.OR P0, PT, R4, 0x1f, P0 ;  /* 0x0000001f0400780c */ /* 0x000fe20000704470 */
[----:B------:R-:W-:Y:S01]  /*0270*/  HFMA2 R4, -RZ, RZ, 0, 0 ;  /* 0x00000000ff047431 */ /* 0x000fe200000001ff */
[C---:B------:R-:W-:Y:S02]  /*0280*/  ISETP.GT.U32.OR P2, PT, R0.reuse, 0x5, P2 ;  /* 0x000000050000780c */ /* 0x040fe40001744470 */
[C---:B------:R-:W-:Y:S02]  /*0290*/  ISETP.GT.U32.OR P3, PT, R0.reuse, 0x5, P3 ;  /* 0x000000050000780c */ /* 0x040fe40001f64470 */
[----:B------:R-:W-:Y:S02]  /*02a0*/  ISETP.GT.U32.OR P1, PT, R0, 0x5, P1 ;  /* 0x000000050000780c */ /* 0x000fe40000f24470 */
[----:B0--3--:R-:W-:-:S11]  /*02b0*/  LEA R14, R14, UR4, 0x2 ;  /* 0x000000040e0e7c11 */ /* 0x009fd6000f8e10ff */
.L_x_110:
[----:B------:R-:W0:Y:S01]  /*02c0*/  LDC.64 R26, c[0x0][0x380] ;  /* 0x0000e000ff1a7b82 */ /* 0x000e220000000a00 */
[----:B------:R-:W-:-:S04]  /*02d0*/  IMAD R5, R4, 0x310, R13 ;  /* 0x0000031004057824 */ /* 0x000fc800078e020d */
[----:B0-----:R-:W-:-:S05]  /*02e0*/  IMAD.WIDE.U32 R26, R5, 0x4, R26 ;  /* 0x00000004051a7825 */ /* 0x001fca00078e001a */
[----:B------:R-:W2:Y:S01]  /*02f0*/  LDG.E.CONSTANT R25, desc[UR6][R26.64] ;  /* 0x000000061a197981 */ /* 0x000ea2000c1e9900 */
[----:B------:R-:W-:-:S03]  /*0300*/  MOV R20, 0x400 ;  /* 0x0000040000147802 */ /* 0x000fc60000000f00 */
[----:B------:R-:W3:Y:S01]  /*0310*/  LDG.E.CONSTANT R28, desc[UR6][R26.64+0x8] ;  /* 0x000008061a1c7981 */ /* 0x000ee2000c1e9900 */
[----:B------:R-:W0:Y:S03]  /*0320*/  S2R R5, SR_CgaCtaId ;  /* 0x0000000000057919 */ /* 0x000e260000008800 */
[----:B------:R-:W4:Y:S01]  /*0330*/  LDG.E.CONSTANT R29, desc[UR6][R26.64+0x4] ;  /* 0x000004061a1d7981 */ /* 0x000f22000c1e9900 */
[----:B0-----:R-:W-:-:S04]  /*0340*/  LEA R15, R5, R20, 0x18 ;  /* 0x00000014050f7211 */ /* 0x001fc800078ec0ff */
[----:B------:R-:W-:Y:S01]  /*0350*/  LEA R22, R13, R15, 0x2 ;  /* 0x0000000f0d167211 */ /* 0x000fe200078e10ff */
[----:B------:R-:W-:Y:S06]  /*0360*/  BAR.SYNC.DEFER_BLOCKING 0x0 ;  /* 0x0000000000007b1d */ /* 0x000fec0000010000 */
[----:B--2---:R0:W-:Y:S04]  /*0370*/  STS [R22], R25 ;  /* 0x0000001916007388 */ /* 0x0041e80000000800 */
[----:B---3--:R1:W-:Y:S04]  /*0380*/  STS [R22+0x8], R28 ;  /* 0x0000081c16007388 */ /* 0x0083e80000000800 */
[----:B0-----:R-:W2:Y:S04]  /*0390*/  LDG.E.CONSTANT R25, desc[UR6][R26.64+0x10] ;  /* 0x000010061a197981 */ /* 0x001ea8000c1e9900 */
[----:B-1----:R-:W3:Y:S04]  /*03a0*/  LDG.E.CONSTANT R28, desc[UR6][R26.64+0xc] ;  /* 0x00000c061a1c7981 */ /* 0x002ee8000c1e9900 */
[----:B--2---:R0:W-:Y:S04]  /*03b0*/  STS [R22+0x10], R25 ;  /* 0x0000101916007388 */ /* 0x0041e80000000800 */
[----:B---3--:R1:W-:Y:S04]  /*03c0*/  STS [R22+0xc], R28 ;  /* 0x00000c1c16007388 */ /* 0x0083e80000000800 */
[----:B0-----:R-:W2:Y:S04]  /*03d0*/  LDG.E.CONSTANT R25, desc[UR6][R26.64+0x18] ;  /* 0x000018061a197981 */ /* 0x001ea8000c1e9900 */
[----:B-1----:R-:W3:Y:S04]  /*03e0*/  LDG.E.CONSTANT R28, desc[UR6][R26.64+0x14] ;  /* 0x000014061a1c7981 */ /* 0x002ee8000c1e9900 */
[----:B----4-:R0:W-:Y:S02]  /*03f0*/  STS [R22+0x4], R29 ;  /* 0x0000041d16007388 */ /* 0x0101e40000000800 */
[----:B0-----:R-:W-:-:S04]  /*0400*/  LEA R29, R0, R0, 0x2 ;  /* 0x00000000001d7211 */ /* 0x001fc800078e10ff */
[----:B------:R-:W-:-:S04]  /*0410*/  SHF.R.U32.HI R29, RZ, 0x4, R29 ;  /* 0x00000004ff1d7819 */ /* 0x000fc8000001161d */
[----:B------:R-:W-:Y:S01]  /*0420*/  LEA R29, R2, R29, 0x1 ;  /* 0x0000001d021d7211 */ /* 0x000fe200078e08ff */
[----:B--2---:R0:W-:Y:S04]  /*0430*/  STS [R22+0x18], R25 ;  /* 0x0000181916007388 */ /* 0x0041e80000000800 */
[----:B---3--:R1:W-:Y:S01]  /*0440*/  STS [R22+0x14], R28 ;  /* 0x0000141c16007388 */ /* 0x0083e20000000800 */
[----:B0-----:R-:W-:-:S04]  /*0450*/  LEA R25, R0, R0, 0x2 ;  /* 0x0000000000197211 */ /* 0x001fc800078e10ff */
[----:B-1----:R-:W-:-:S04]  /*0460*/  LEA R28, R2, R25, 0x5 ;  /* 0x00000019021c7211 */ /* 0x002fc800078e28ff */
[----:B------:R-:W-:-:S04]  /*0470*/  ISETP.GT.U32.AND P4, PT, R28, 0x1ff, PT ;  /* 0x000001ff1c00780c */ /* 0x000fc80003f84070 */
[----:B------:R-:W-:-:S04]  /*0480*/  ISETP.GT.U32.OR P4, PT, R29, 0x1f, P4 ;  /* 0x0000001f1d00780c */ /* 0x000fc80002784470 */
[C---:B------:R-:W-:Y:S01]  /*0490*/  ISETP.GT.U32.OR P4, PT, R0.reuse, 0x6, P4 ;  /* 0x000000060000780c */ /* 0x040fe20002784470 */
[----:B------:R-:W-:Y:S01]  /*04a0*/  IMAD R29, R0, 0xa0, RZ ;  /* 0x000000a0001d7824 */ /* 0x000fe200078e02ff */
[----:B------:R-:W-:-:S04]  /*04b0*/  LOP3.LUT R26, R25, 0xf, RZ, 0xc0, !PT ;  /* 0x0000000f191a7812 */ /* 0x000fc800078ec0ff */
[----:B------:R-:W-:-:S07]  /*04c0*/  LOP3.LUT R29, R26, 0x200, R29, 0xf8, !PT ;  /* 0x000002001a1d7812 */ /* 0x000fce00078ef81d */
[----:B------:R-:W0:Y:S01]  /*04d0*/  @!P4 LDC.64 R26, c[0x0][0x388] ;  /* 0x0000e200ff1acb82 */ /* 0x000e220000000a00 */
[----:B------:R-:W-:-:S04]  /*04e0*/  LEA R22, R3, R2, 0x4 ;  /* 0x0000000203167211 */ /* 0x000fc800078e20ff */
[----:B------:R-:W-:-:S04]  /*04f0*/  LEA R22, R22, R4, 0x6 ;  /* 0x0000000416167211 */ /* 0x000fc800078e30ff */
[----:B------:R-:W-:-:S04]  /*0500*/  SHF.L.U32 R22, R22, 0x4, RZ ;  /* 0x0000000416167819 */ /* 0x000fc800000006ff */
[----:B------:R-:W-:-:S05]  /*0510*/  @!P4 IADD3 R29, PT, PT, R29, R22, RZ ;  /* 0x000000161d1dc210 */ /* 0x000fca0007ffe0ff */
[----:B0-----:R-:W-:-:S05]  /*0520*/  @!P4 IMAD.WIDE.U32 R26, R29, 0x4, R26 ;  /* 0x000000041d1ac825 */ /* 0x001fca00078e001a */
[----:B------:R0:W2:Y:S01]  /*0530*/  @!P4 LDG.E.CONSTANT R29, desc[UR6][R26.64] ;  /* 0x000000061a1dc981 */ /* 0x0000a2000c1e9900 */
[----:B------:R-:W-:-:S04]  /*0540*/  IADD3 R28, PT, PT, R25, 0x1, RZ ;  /* 0x00000001191c7810 */ /* 0x000fc80007ffe0ff */
[C---:B0-----:R-:W-:Y:S02]  /*0550*/  SHF.L.U32 R26, R28.reuse, 0x5, RZ ;  /* 0x000000051c1a7819 */ /* 0x041fe400000006ff */
[----:B------:R-:W-:-:S04]  /*0560*/  LOP3.LUT R28, R28, 0xf, RZ, 0xc0, !PT ;  /* 0x0000000f1c1c7812 */ /* 0x000fc800078ec0ff */
[----:B------:R-:W-:Y:S01]  /*0570*/  LOP3.LUT R28, R28, 0x200, R26, 0xf8, !PT ;  /* 0x000002001c1c7812 */ /* 0x000fe200078ef81a */
[----:B--2---:R0:W-:Y:S01]  /*0580*/  @!P4 STS [R14], R29 ;  /* 0x0000001d0e00c388 */ /* 0x0041e20000000800 */
[----:B------:R-:W-:-:S13]  /*0590*/  ISETP.GT.U32.OR P4, PT, R0, 0x6, P0 ;  /* 0x000000060000780c */ /* 0x000fda0000784470 */
[----:B------:R-:W1:Y:S01]  /*05a0*/  @!P4 LDC.64 R26, c[0x0][0x388] ;  /* 0x0000e200ff1acb82 */ /* 0x000e620000000a00 */
[----:B------:R-:W-:Y:S02]  /*05b0*/  @!P4 IADD3 R28, PT, PT, R28, R22, RZ ;  /* 0x000000161c1cc210 */ /* 0x000fe40007ffe0ff */
[----:B0-----:R-:W-:-:S03]  /*05c0*/  IADD3 R29, PT, PT, R25, 0x2, RZ ;  /* 0x00000002191d7810 */ /* 0x001fc60007ffe0ff */
[----:B-1----:R-:W-:-:S05]  /*05d0*/  @!P4 IMAD.WIDE.U32 R26, R28, 0x4, R26 ;  /* 0x000000041c1ac825 */ /* 0x002fca00078e001a */
[----:B------:R0:W2:Y:S02]  /*05e0*/  @!P4 LDG.E.CONSTANT R28, desc[UR6][R26.64] ;  /* 0x000000061a1cc981 */ /* 0x0000a4000c1e9900 */
[C---:B0-----:R-:W-:Y:S02]  /*05f0*/  SHF.L.U32 R26, R29.reuse, 0x5, RZ ;  /* 0x000000051d1a7819 */ /* 0x041fe400000006ff */
[----:B------:R-:W-:-:S04]  /*0600*/  LOP3.LUT R29, R29, 0xf, RZ, 0xc0, !PT ;  /* 0x0000000f1d1d7812 */ /* 0x000fc800078ec0ff */
[----:B------:R-:W-:Y:S02]  /*0610*/  LOP3.LUT R29, R29, 0x200, R26, 0xf8, !PT ;  /* 0x000002001d1d7812 */ /* 0x000fe400078ef81a */
[----:B------:R-:W0:Y:S02]  /*0620*/  @!P2 LDC.64 R26, c[0x0][0x388] ;  /* 0x0000e200ff1aab82 */ /* 0x000e240000000a00 */
[----:B------:R-:W-:-:S05]  /*0630*/  @!P2 IADD3 R29, PT, PT, R29, R22, RZ ;  /* 0x000000161d1da210 */ /* 0x000fca0007ffe0ff */
[----:B0-----:R-:W-:-:S05]  /*0640*/  @!P2 IMAD.WIDE.U32 R26, R29, 0x4, R26 ;  /* 0x000000041d1aa825 */ /* 0x001fca00078e001a */
[----:B------:R0:W3:Y:S02]  /*0650*/  @!P2 LDG.E.CONSTANT R29, desc[UR6][R26.64] ;  /* 0x000000061a1da981 */ /* 0x0000e4000c1e9900 */
[----:B0-----:R-:W-:-:S04]  /*0660*/  IADD3 R26, PT, PT, R25, 0x3, RZ ;  /* 0x00000003191a7810 */ /* 0x001fc80007ffe0ff */
[C---:B------:R-:W-:Y:S02]  /*0670*/  LOP3.LUT R27, R26.reuse, 0xf, RZ, 0xc0, !PT ;  /* 0x0000000f1a1b7812 */ /* 0x040fe400078ec0ff */
[----:B------:R-:W-:Y:S01]  /*0680*/  IADD3 R25, PT, PT, R25, 0x4, RZ ;  /* 0x0000000419197810 */ /* 0x000fe20007ffe0ff */
[----:B--2---:R0:W-:Y:S02]  /*0690*/  @!P4 STS [R14+0x4], R28 ;  /* 0x0000041c0e00c388 */ /* 0x0041e40000000800 */
[----:B0-----:R-:W-:-:S04]  /*06a0*/  SHF.L.U32 R28, R26, 0x5, RZ ;  /* 0x000000051a1c7819 */ /* 0x001fc800000006ff */
[----:B------:R-:W-:Y:S02]  /*06b0*/  LOP3.LUT R28, R27, 0x200, R28, 0xf8, !PT ;  /* 0x000002001b1c7812 */ /* 0x000fe400078ef81c */
[----:B------:R-:W0:Y:S02]  /*06c0*/  @!P3 LDC.64 R26, c[0x0][0x388] ;  /* 0x0000e200ff1abb82 */ /* 0x000e240000000a00 */
[----:B------:R-:W-:-:S05]  /*06d0*/  @!P3 IADD3 R28, PT, PT, R28, R22, RZ ;  /* 0x000000161c1cb210 */ /* 0x000fca0007ffe0ff */
[----:B0-----:R-:W-:-:S05]  /*06e0*/  @!P3 IMAD.WIDE.U32 R26, R28, 0x4, R26 ;  /* 0x000000041c1ab825 */ /* 0x001fca00078e001a */
[----:B------:R0:W2:Y:S02]  /*06f0*/  @!P3 LDG.E.CONSTANT R28, desc[UR6][R26.64] ;  /* 0x000000061a1cb981 */ /* 0x0000a4000c1e9900 */
[----:B0-----:R-:W0:Y:S02]  /*0700*/  @!P1 LDC.64 R26, c[0x0][0x388] ;  /* 0x0000e200ff1a9b82 */ /* 0x001e240000000a00 */
[----:B---3--:R1:W-:Y:S02]  /*0710*/  @!P2 STS [R14+0x8], R29 ;  /* 0x0000081d0e00a388 */ /* 0x0083e40000000800 */
[C---:B-1----:R-:W-:Y:S02]  /*0720*/  SHF.L.U32 R29, R25.reuse, 0x5, RZ ;  /* 0x00000005191d7819 */ /* 0x042fe400000006ff */
[----:B------:R-:W-:-:S04]  /*0730*/  LOP3.LUT R25, R25, 0xf, RZ, 0xc0, !PT ;  /* 0x0000000f19197812 */ /* 0x000fc800078ec0ff */
[----:B------:R-:W-:-:S04]  /*0740*/  LOP3.LUT R25, R25, 0x200, R29, 0xf8, !PT ;  /* 0x0000020019197812 */ /* 0x000fc800078ef81d */
[----:B------:R-:W-:-:S05]  /*0750*/  @!P1 IADD3 R25, PT, PT, R25, R22, RZ ;  /* 0x0000001619199210 */ /* 0x000fca0007ffe0ff */
[----:B0-----:R-:W-:-:S05]  /*0760*/  @!P1 IMAD.WIDE.U32 R26, R25, 0x4, R26 ;  /* 0x00000004191a9825 */ /* 0x001fca00078e001a */
[----:B------:R-:W3:Y:S01]  /*0770*/  @!P1 LDG.E.CONSTANT R25, desc[UR6][R26.64] ;  /* 0x000000061a199981 */ /* 0x000ee2000c1e9900 */
[----:B------:R-:W-:Y:S01]  /*0780*/  IADD3 R20, PT, PT, R20, 0xc40, RZ ;  /* 0x00000c4014147810 */ /* 0x000fe20007ffe0ff */
[----:B------:R-:W-:-:S03]  /*0790*/  IMAD R15, R0, 0x1c, R15 ;  /* 0x0000001c000f7824 */ /* 0x000fc600078e020f */
[----:B------:R-:W-:Y:S02]  /*07a0*/  LEA R5, R5, R20, 0x18 ;  /* 0x0000001405057211 */ /* 0x000fe400078ec0ff */
[----:B------:R-:W-:Y:S02]  /*07b0*/  IADD3 R4, PT, PT, R4, 0x1, RZ ;  /* 0x0000000104047810 */ /* 0x000fe40007ffe0ff */
[----:B------:R-:W-:Y:S02]  /*07c0*/  LEA R5, R2, R5, 0x6 ;  /* 0x0000000502057211 */ /* 0x000fe400078e30ff */
[----:B------:R-:W-:Y:S02]  /*07d0*/  ISETP.NE.AND P4, PT, R4, 0x20, PT ;  /* 0x000000200400780c */ /* 0x000fe40003f85270 */
[----:B------:R-:W-:Y:S02]  /*07e0*/  IADD3 R15, PT, PT, R15, 0xdc, RZ ;  /* 0x000000dc0f0f7810 */ /* 0x000fe40007ffe0ff */
[----:B------:R-:W-:Y:S01]  /*07f0*/  IADD3 R5, PT, PT, R5, 0x404, RZ ;  /* 0x0000040405057810 */ /* 0x000fe20007ffe0ff */
[----:B------:R-:W-:Y:S01]  /*0800*/  UMOV UR4, 0x400 ;  /* 0x0000040000047882 */ /* 0x000fe20000000000 */
[----:B--2---:R0:W-:Y:S04]  /*0810*/  @!P3 STS [R14+0xc], R28 ;  /* 0x00000c1c0e00b388 */ /* 0x0041e80000000800 */
[----:B---3--:R0:W-:Y:S01]  /*0820*/  @!P1 STS [R14+0x10], R25 ;  /* 0x000010190e009388 */ /* 0x0081e20000000800 */
[----:B------:R-:W-:Y:S06]  /*0830*/  BAR.SYNC.DEFER_BLOCKING 0x0 ;  /* 0x0000000000007b1d */ /* 0x000fec0000010000 */
.L_x_109:
[----:B------:R-:W-:Y:S01]  /*0840*/  LDS R22, [R5+-0x404] ;  /* 0xfffbfc0005167984 */ /* 0x000fe20000000800 */
[----:B------:R-:W-:-:S03]  /*0850*/  UIADD3 UR4, UPT, UPT, UR4, 0x20, URZ ;  /* 0x0000002004047890 */ /* 0x000fc6000fffe0ff */
[----:B0-----:R-:W0:Y:S01]  /*0860*/  LDS R25, [R15+-0xdc] ;  /* 0xffff24000f197984 */ /* 0x001e220000000800 */
[----:B------:R-:W-:-:S03]  /*0870*/  UISETP.NE.AND UP0, UPT, UR4, 0x440, UPT ;  /* 0x000004400400788c */ /* 0x000fc6000bf05270 */
[----:B------:R-:W1:Y:S04]  /*0880*/  LDS R20, [R5+-0x4] ;  /* 0xfffffc0005147984 */ /* 0x000e680000000800 */
[----:B------:R-:W2:Y:S01]  /*0890*/  LDS R26, [R15+-0xd4] ;  /* 0xffff2c000f1a7984 */ /* 0x000ea20000000800 */
[-C--:B0-----:R-:W-:Y:S01]  /*08a0*/  FFMA R16, R22, R25.reuse, R16 ;  /* 0x0000001916107223 */ /* 0x081fe20000000010 */
[----:B-1----:R-:W-:Y:S02]  /*08b0*/  FFMA R7, R20, R25, R7 ;  /* 0x0000001914077223 */ /* 0x002fe40000000007 */
[----:B------:R-:W0:Y:S01]  /*08c0*/  LDS R25, [R15+-0xd8] ;  /* 0xffff28000f197984 */ /* 0x000e220000000800 */
[-C--:B--2---:R-:W-:Y:S01]  /*08d0*/  FFMA R9, R22, R26.reuse, R9 ;  /* 0x0000001a16097223 */ /* 0x084fe20000000009 */
[----:B------:R-:W-:-:S02]  /*08e0*/  FFMA R12, R20, R26, R12 ;  /* 0x0000001a140c7223 */ /* 0x000fc4000000000c */
[----:B------:R-:W1:Y:S01]  /*08f0*/  LDS R26, [R15+-0xcc] ;  /* 0xffff34000f1a7984 */ /* 0x000e620000000800 */
[-C--:B0-----:R-:W-:Y:S01]  /*0900*/  FFMA R10, R22, R25.reuse, R10 ;  /* 0x00000019160a7223 */ /* 0x081fe2000000000a */
[----:B------:R-:W-:Y:S02]  /*0910*/  FFMA R6, R20, R25, R6 ;  /* 0x0000001914067223 */ /* 0x000fe40000000006 */
[----:B------:R-:W0:Y:S01]  /*0920*/  LDS R25, [R15+-0xd0] ;  /* 0xffff30000f197984 */ /* 0x000e220000000800 */
[-C--:B-1----:R-:W-:Y:S01]  /*0930*/  FFMA R17, R22, R26.reuse, R17 ;  /* 0x0000001a16117223 */ /* 0x082fe20000000011 */
[----:B------:R-:W-:Y:S02]  /*0940*/  FFMA R18, R20, R26, R18 ;  /* 0x0000001a14127223 */ /* 0x000fe40000000012 */
[----:B------:R-:W1:Y:S01]  /*0950*/  LDS R26, [R15+-0xc4] ;  /* 0xffff3c000f1a7984 */ /* 0x000e620000000800 */
[-C--:B0-----:R-:W-:Y:S01]  /*0960*/  FFMA R8, R22, R25.reuse, R8 ;  /* 0x0000001916087223 */ /* 0x081fe20000000008 */
[----:B------:R-:W-:-:S02]  /*0970*/  FFMA R11, R20, R25, R11 ;  /* 0x00000019140b7223 */ /* 0x000fc4000000000b */
[----:B------:R-:W0:Y:S01]  /*0980*/  LDS R25, [R15+-0xc8] ;  /* 0xffff38000f197984 */ /* 0x000e220000000800 */
[-C--:B-1----:R-:W-:Y:S01]  /*0990*/  FFMA R21, R22, R26.reuse, R21 ;  /* 0x0000001a16157223 */ /* 0x082fe20000000015 */
[----:B------:R-:W-:Y:S02]  /*09a0*/  FFMA R19, R20, R26, R19 ;  /* 0x0000001a14137223 */ /* 0x000fe40000000013 */
[----:B------:R-:W-:Y:S01]  /*09b0*/  LDS R26, [R15+-0x10] ;  /* 0xfffff0000f1a7984 */ /* 0x000fe20000000800 */
[-C--:B0-----:R-:W-:Y:S01]  /*09c0*/  FFMA R24, R22, R25.reuse, R24 ;  /* 0x0000001916187223 */ /* 0x081fe20000000018 */
[----:B------:R-:W-:Y:S02]  /*09d0*/  FFMA R23, R20, R25, R23 ;  /* 0x0000001914177223 */ /* 0x000fe40000000017 */
[----:B------:R-:W0:Y:S04]  /*09e0*/  LDS R22, [R5+-0x400] ;  /* 0xfffc000005167984 */ /* 0x000e280000000800 */
[----:B------:R-:W1:Y:S04]  /*09f0*/  LDS R25, [R15+-0x18] ;  /* 0xffffe8000f197984 */ /* 0x000e680000000800 */
[----:B------:R-:W2:Y:S01]  /*0a00*/  LDS R20, [R5] ;  /* 0x0000000005147984 */ /* 0x000ea20000000800 */
[CC--:B0-----:R-:W-:Y:S01]  /*0a10*/  FFMA R9, R22.reuse, R26.reuse, R9 ;  /* 0x0000001a16097223 */ /* 0x0c1fe20000000009 */
[-C--:B-1----:R-:W-:Y:S01]  /*0a20*/  FFMA R16, R22, R25.reuse, R16 ;  /* 0x0000001916107223 */ /* 0x082fe20000000010 */
[C---:B--2---:R-:W-:Y:S01]  /*0a30*/  FFMA R7, R20.reuse, R25, R7 ;  /* 0x0000001914077223 */ /* 0x044fe20000000007 */
[----:B------:R-:W-:Y:S01]  /*0a40*/  FFMA R12, R20, R26, R12 ;  /* 0x0000001a140c7223 */ /* 0x000fe2000000000c */
[----:B------:R-:W0:Y:S04]  /*0a50*/  LDS R25, [R15+-0x14] ;  /* 0xffffec000f197984 */ /* 0x000e280000000800 */
[----:B------:R-:W1:Y:S01]  /*0a60*/  LDS R26, [R15+-0x8] ;  /* 0xfffff8000f1a7984 */ /* 0x000e620000000800 */
[-C--:B0-----:R-:W-:Y:S01]  /*0a70*/  FFMA R10, R22, R25.reuse, R10 ;  /* 0x00000019160a7223 */ /* 0x081fe2000000000a */
[----:B------:R-:W-:-:S02]  /*0a80*/  FFMA R6, R20, R25, R6 ;  /* 0x0000001914067223 */ /* 0x000fc40000000006 */
[----:B------:R-:W0:Y:S01]  /*0a90*/  LDS R25, [R15+-0xc] ;  /* 0xfffff4000f197984 */ /* 0x000e220000000800 */
[-C--:B-1----:R-:W-:Y:S01]  /*0aa0*/  FFMA R17, R22, R26.reuse, R17 ;  /* 0x0000001a16117223 */ /* 0x082fe20000000011 */
[----:B------:R-:W-:Y:S02]  /*0ab0*/  FFMA R18, R20, R26, R18 ;  /* 0x0000001a14127223 */ /* 0x000fe40000000012 */
[----:B------:R-:W1:Y:S01]  /*0ac0*/  LDS R26, [R15] ;  /* 0x000000000f1a7984 */ /* 0x000e620000000800 */
[-C--:B0-----:R-:W-:Y:S01]  /*0ad0*/  FFMA R8, R22, R25.reuse, R8 ;  /* 0x0000001916087223 */ /* 0x081fe20000000008 */
[----:B------:R-:W-:Y:S02]  /*0ae0*/  FFMA R11, R20, R25, R11 ;  /* 0x00000019140b7223 */ /* 0x000fe4000000000b */
[----:B------:R-:W0:Y:S01]  /*0af0*/  LDS R25, [R15+-0x4] ;  /* 0xfffffc000f197984 */ /* 0x000e220000000800 */
[-C--:B-1----:R-:W-:Y:S01]  /*0b00*/  FFMA R21, R22, R26.reuse, R21 ;  /* 0x0000001a16157223 */ /* 0x082fe20000000015 */
[----:B------:R-:W-:-:S02]  /*0b10*/  FFMA R19, R20, R26, R19 ;  /* 0x0000001a14137223 */ /* 0x000fc40000000013 */
[----:B------:R-:W-:Y:S01]  /*0b20*/  LDS R26, [R15+0xb4] ;  /* 0x0000b4000f1a7984 */ /* 0x000fe20000000800 */
[-C--:B0-----:R-:W-:Y:S01]  /*0b30*/  FFMA R24, R22, R25.reuse, R24 ;  /* 0x0000001916187223 */ /* 0x081fe20000000018 */
[----:B------:R-:W-:Y:S02]  /*0b40*/  FFMA R23, R20, R25, R23 ;  /* 0x0000001914177223 */ /* 0x000fe40000000017 */
[----:B------:R-:W0:Y:S04]  /*0b50*/  LDS R22, [R5+-0x3fc] ;  /* 0xfffc040005167984 */ /* 0x000e280000000800 */
[----:B------:R-:W1:Y:S04]  /*0b60*/  LDS R25, [R15+0xac] ;  /* 0x0000ac000f197984 */ /* 0x000e680000000800 */
[----:B------:R-:W2:Y:S01]  /*0b70*/  LDS R20, [R5+0x4] ;  /* 0x0000040005147984 */ /* 0x000ea20000000800 */
[CC--:B0-----:R-:W-:Y:S01]  /*0b80*/  FFMA R9, R22.reuse, R26.reuse, R9 ;  /* 0x0000001a16097223 */ /* 0x0c1fe20000000009 */
[-C--:B-1----:R-:W-:Y:S01]  /*0b90*/  FFMA R16, R22, R25.reuse, R16 ;  /* 0x0000001916107223 */ /* 0x082fe20000000010 */
[C---:B--2---:R-:W-:Y:S01]  /*0ba0*/  FFMA R7, R20.reuse, R25, R7 ;  /* 0x0000001914077223 */ /* 0x044fe20000000007 */
[----:B------:R-:W-:Y:S01]  /*0bb0*/  FFMA R12, R20, R26, R12 ;  /* 0x0000001a140c7223 */ /* 0x000fe2000000000c */
[----:B------:R-:W0:Y:S04]  /*0bc0*/  LDS R25, [R15+0xb0] ;  /* 0x0000b0000f197984 */ /* 0x000e280000000800 */
[----:B------:R-:W1:Y:S01]  /*0bd0*/  LDS R26, [R15+0xbc] ;  /* 0x0000bc000f1a7984 */ /* 0x000e620000000800 */
[-C--:B0-----:R-:W-:Y:S01]  /*0be0*/  FFMA R10, R22, R25.reuse, R10 ;  /* 0x00000019160a7223 */ /* 0x081fe2000000000a */
[----:B------:R-:W-:-:S02]  /*0bf0*/  FFMA R6, R20, R25, R6 ;  /* 0x0000001914067223 */ /* 0x000fc40000000006 */
[----:B------:R-:W0:Y:S01]  /*0c00*/  LDS R25, [R15+0xb8] ;  /* 0x0000b8000f197984 */ /* 0x000e220000000800 */
[-C--:B-1----:R-:W-:Y:S01]  /*0c10*/  FFMA R17, R22, R26.reuse, R17 ;  /* 0x0000001a16117223 */ /* 0x082fe20000000011 */
[----:B------:R-:W-:Y:S02]  /*0c20*/  FFMA R18, R20, R26, R18 ;  /* 0x0000001a14127223 */ /* 0x000fe40000000012 */
[----:B------:R-:W1:Y:S01]  /*0c30*/  LDS R26, [R15+0xc4] ;  /* 0x0000c4000f1a7984 */ /* 0x000e620000000800 */
[-C--:B0-----:R-:W-:Y:S01]  /*0c40*/  FFMA R8, R22, R25.reuse, R8 ;  /* 0x0000001916087223 */ /* 0x081fe20000000008 */
[----:B------:R-:W-:Y:S02]  /*0c50*/  FFMA R11, R20, R25, R11 ;  /* 0x00000019140b7223 */ /* 0x000fe4000000000b */
[----:B------:R-:W0:Y:S01]  /*0c60*/  LDS R25, [R15+0xc0] ;  /* 0x0000c0000f197984 */ /* 0x000e220000000800 */
[-C--:B-1----:R-:W-:Y:S01]  /*0c70*/  FFMA R21, R22, R26.reuse, R21 ;  /* 0x0000001a16157223 */ /* 0x082fe20000000015 */
[-C--:B0-----:R-:W-:Y:S01]  /*0c80*/  FFMA R23, R20, R25.reuse, R23 ;  /* 0x0000001914177223 */ /* 0x081fe20000000017 */
[----:B------:R-:W-:Y:S01]  /*0c90*/  FFMA R24, R22, R25, R24 ;  /* 0x0000001916187223 */ /* 0x000fe20000000018 */
[----:B------:R-:W-:Y:S01]  /*0ca0*/  FFMA R20, R20, R26, R19 ;  /* 0x0000001a14147223 */ /* 0x000fe20000000013 */
[----:B------:R-:W-:Y:S04]  /*0cb0*/  LDS R25, [R15+0x170] ;  /* 0x000170000f197984 */ /* 0x000fe80000000800 */
[----:B------:R-:W0:Y:S04]  /*0cc0*/  LDS R19, [R5+-0x3f8] ;  /* 0xfffc080005137984 */ /* 0x000e280000000800 */
[----:B------:R-:W1:Y:S04]  /*0cd0*/  LDS R22, [R5+0x8] ;  /* 0x0000080005167984 */ /* 0x000e680000000800 */
[----:B------:R-:W2:Y:S01]  /*0ce0*/  LDS R26, [R15+0x178] ;  /* 0x000178000f1a7984 */ /* 0x000ea20000000800 */
[-C--:B0-----:R-:W-:Y:S01]  /*0cf0*/  FFMA R16, R19, R25.reuse, R16 ;  /* 0x0000001913107223 */ /* 0x081fe20000000010 */
[----:B-1----:R-:W-:-:S02]  /*0d00*/  FFMA R7, R22, R25, R7 ;  /* 0x0000001916077223 */ /* 0x002fc40000000007 */
[----:B------:R-:W0:Y:S01]  /*0d10*/  LDS R25, [R15+0x174] ;  /* 0x000174000f197984 */ /* 0x000e220000000800 */
[CC--:B--2---:R-:W-:Y:S01]  /*0d20*/  FFMA R9, R19.reuse, R26.reuse, R9 ;  /* 0x0000001a13097223 */ /* 0x0c4fe20000000009 */
[C---:B------:R-:W-:Y:S02]  /*0d30*/  FFMA R12, R22.reuse, R26, R12 ;  /* 0x0000001a160c7223 */ /* 0x040fe4000000000c */
[----:B------:R-:W1:Y:S01]  /*0d40*/  LDS R26, [R15+0x180] ;  /* 0x000180000f1a7984 */ /* 0x000e620000000800 */
[CC--:B0-----:R-:W-:Y:S01]  /*0d50*/  FFMA R10, R19.reuse, R25.reuse, R10 ;  /* 0x00000019130a7223 */ /* 0x0c1fe2000000000a */
[C---:B------:R-:W-:Y:S02]  /*0d60*/  FFMA R6, R22.reuse, R25, R6 ;  /* 0x0000001916067223 */ /* 0x040fe40000000006 */
[----:B------:R-:W0:Y:S01]  /*0d70*/  LDS R25, [R15+0x17c] ;  /* 0x00017c000f197984 */ /* 0x000e220000000800 */
[-C--:B-1----:R-:W-:Y:S01]  /*0d80*/  FFMA R17, R19, R26.reuse, R17 ;  /* 0x0000001a13117223 */ /* 0x082fe20000000011 */
[----:B------:R-:W-:-:S02]  /*0d90*/  FFMA R18, R22, R26, R18 ;  /* 0x0000001a16127223 */ /* 0x000fc40000000012 */
[----:B------:R-:W1:Y:S01]  /*0da0*/  LDS R26, [R15+0x188] ;  /* 0x000188000f1a7984 */ /* 0x000e620000000800 */
[CC--:B0-----:R-:W-:Y:S01]  /*0db0*/  FFMA R8, R19.reuse, R25.reuse, R8 ;  /* 0x0000001913087223 */ /* 0x0c1fe20000000008 */
[C---:B------:R-:W-:Y:S02]  /*0dc0*/  FFMA R11, R22.reuse, R25, R11 ;  /* 0x00000019160b7223 */ /* 0x040fe4000000000b */
[----:B------:R-:W0:Y:S01]  /*0dd0*/  LDS R25, [R15+0x184] ;  /* 0x000184000f197984 */ /* 0x000e220000000800 */
[CC--:B-1----:R-:W-:Y:S01]  /*0de0*/  FFMA R21, R19.reuse, R26.reuse, R21 ;  /* 0x0000001a13157223 */ /* 0x0c2fe20000000015 */
[C---:B------:R-:W-:Y:S02]  /*0df0*/  FFMA R20, R22.reuse, R26, R20 ;  /* 0x0000001a16147223 */ /* 0x040fe40000000014 */
[----:B------:R-:W-:Y:S01]  /*0e00*/  LDS R26, [R15+0x23c] ;  /* 0x00023c000f1a7984 */ /* 0x000fe20000000800 */
[-C--:B0-----:R-:W-:Y:S01]  /*0e10*/  FFMA R24, R19, R25.reuse, R24 ;  /* 0x0000001913187223 */ /* 0x081fe20000000018 */
[----:B------:R-:W-:-:S02]  /*0e20*/  FFMA R23, R22, R25, R23 ;  /* 0x0000001916177223 */ /* 0x000fc40000000017 */
[----:B------:R-:W0:Y:S04]  /*0e30*/  LDS R19, [R5+-0x3f4] ;  /* 0xfffc0c0005137984 */ /* 0x000e280000000800 */
[----:B------:R-:W1:Y:S04]  /*0e40*/  LDS R25, [R15+0x234] ;  /* 0x000234000f197984 */ /* 0x000e680000000800 */
[----:B------:R-:W2:Y:S01]  /*0e50*/  LDS R22, [R5+0xc] ;  /* 0x00000c0005167984 */ /* 0x000ea20000000800 */
[CC--:B0-----:R-:W-:Y:S01]  /*0e60*/  FFMA R9, R19.reuse, R26.reuse, R9 ;  /* 0x0000001a13097223 */ /* 0x0c1fe20000000009 */
[CC--:B-1----:R-:W-:Y:S01]  /*0e70*/  FFMA R16, R19.reuse, R25.reuse, R16 ;  /* 0x0000001913107223 */ /* 0x0c2fe20000000010 */
[C---:B--2---:R-:W-:Y:S01]  /*0e80*/  FFMA R7, R22.reuse, R25, R7 ;  /* 0x0000001916077223 */ /* 0x044fe20000000007 */
[C---:B------:R-:W-:Y:S01]  /*0e90*/  FFMA R12, R22.reuse, R26, R12 ;  /* 0x0000001a160c7223 */ /* 0x040fe2000000000c */
[----:B------:R-:W0:Y:S04]  /*0ea0*/  LDS R25, [R15+0x238] ;  /* 0x000238000f197984 */ /* 0x000e280000000800 */
[----:B------:R-:W1:Y:S01]  /*0eb0*/  LDS R26, [R15+0x244] ;  /* 0x000244000f1a7984 */ /* 0x000e620000000800 */
[-C--:B0-----:R-:W-:Y:S01]  /*0ec0*/  FFMA R10, R19, R25.reuse, R10 ;  /* 0x00000019130a7223 */ /* 0x081fe2000000000a */
[----:B------:R-:W-:-:S02]  /*0ed0*/  FFMA R6, R22, R25, R6 ;  /* 0x0000001916067223 */ /* 0x000fc40000000006 */
[----:B------:R-:W0:Y:S01]  /*0ee0*/  LDS R25, [R15+0x240] ;  /* 0x000240000f197984 */ /* 0x000e220000000800 */
[CC--:B-1----:R-:W-:Y:S01]  /*0ef0*/  FFMA R17, R19.reuse, R26.reuse, R17 ;  /* 0x0000001a13117223 */ /* 0x0c2fe20000000011 */
[C---:B------:R-:W-:Y:S02]  /*0f00*/  FFMA R18, R22.reuse, R26, R18 ;  /* 0x0000001a16127223 */ /* 0x040fe40000000012 */
[----:B------:R-:W1:Y:S01]  /*0f10*/  LDS R26, [R15+0x24c] ;  /* 0x00024c000f1a7984 */ /* 0x000e620000000800 */
[CC--:B0-----:R-:W-:Y:S01]  /*0f20*/  FFMA R8, R19.reuse, R25.reuse, R8 ;  /* 0x0000001913087223 */ /* 0x0c1fe20000000008 */
[C---:B------:R-:W-:Y:S02]  /*0f30*/  FFMA R11, R22.reuse, R25, R11 ;  /* 0x00000019160b7223 */ /* 0x040fe4000000000b */
[----:B------:R-:W0:Y:S01]  /*0f40*/  LDS R25, [R15+0x248] ;  /* 0x000248000f197984 */ /* 0x000e220000000800 */
        /* <DEDUP_REMOVED lines=23> */
[CC--:B-1----:R-:W-:Y:S01]  /*10c0*/  FFMA R21, R19.reuse, R26.reuse, R21 ;  /* 0x0000001a13157223 */ /* 0x0c2fe20000000015 */
[-C--:B0-----:R-:W-:Y:S01]  /*10d0*/  FFMA R24, R19, R25.reuse, R24 ;  /* 0x0000001913187223 */ /* 0x081fe20000000018 */
[C---:B------:R-:W-:Y:S01]  /*10e0*/  FFMA R23, R22.reuse, R25, R23 ;  /* 0x0000001916177223 */ /* 0x040fe20000000017 */
        /* <DEDUP_REMOVED lines=8> */
[-C--:B--2---:R-:W-:Y:S01]  /*1170*/  FFMA R9, R22, R26.reuse, R9 ;  /* 0x0000001a16097223 */ /* 0x084fe20000000009 */
[----:B------:R-:W-:Y:S02]  /*1180*/  FFMA R12, R20, R26, R12 ;  /* 0x0000001a140c7223 */ /* 0x000fe4000000000c */
[----:B------:R-:W1:Y:S01]  /*1190*/  LDS R26, [R15+0x3cc] ;  /* 0x0003cc000f1a7984 */ /* 0x000e620000000800 */
[-C--:B0-----:R-:W-:Y:S01]  /*11a0*/  FFMA R10, R22, R25.reuse, R10 ;  /* 0x00000019160a7223 */ /* 0x081fe2000000000a */
[----:B------:R-:W-:Y:S02]  /*11b0*/  FFMA R6, R20, R25, R6 ;  /* 0x0000001914067223 */ /* 0x000fe40000000006 */
[----:B------:R-:W0:Y:S01]  /*11c0*/  LDS R25, [R15+0x3c8] ;  /* 0x0003c8000f197984 */ /* 0x000e220000000800 */
[-C--:B-1----:R-:W-:Y:S01]  /*11d0*/  FFMA R17, R22, R26.reuse, R17 ;  /* 0x0000001a16117223 */ /* 0x082fe20000000011 */
[----:B------:R-:W-:-:S02]  /*11e0*/  FFMA R18, R20, R26, R18 ;  /* 0x0000001a14127223 */ /* 0x000fc40000000012 */
[----:B------:R-:W1:Y:S01]  /*11f0*/  LDS R26, [R15+0x3d4] ;  /* 0x0003d4000f1a7984 */ /* 0x000e620000000800 */
[-C--:B0-----:R-:W-:Y:S01]  /*1200*/  FFMA R8, R22, R25.reuse, R8 ;  /* 0x0000001916087223 */ /* 0x081fe20000000008 */
[----:B------:R-:W-:Y:S02]  /*1210*/  FFMA R11, R20, R25, R11 ;  /* 0x00000019140b7223 */ /* 0x000fe4000000000b */
[----:B------:R-:W0:Y:S01]  /*1220*/  LDS R25, [R15+0x3d0] ;  /* 0x0003d0000f197984 */ /* 0x000e220000000800 */
[-C--:B-1----:R-:W-:Y:S01]  /*1230*/  FFMA R21, R22, R26.reuse, R21 ;  /* 0x0000001a16157223 */ /* 0x082fe20000000015 */
[----:B------:R-:W-:Y:S02]  /*1240*/  FFMA R19, R20, R26, R19 ;  /* 0x0000001a14137223 */ /* 0x000fe40000000013 */
[----:B------:R-:W-:Y:S01]  /*1250*/  LDS R26, [R15+0x488] ;  /* 0x000488000f1a7984 */ /* 0x000fe20000000800 */
[-C--:B0-----:R-:W-:Y:S01]  /*1260*/  FFMA R24, R22, R25.reuse, R24 ;  /* 0x0000001916187223 */ /* 0x081fe20000000018 */
[----:B------:R-:W-:-:S02]  /*1270*/  FFMA R23, R20, R25, R23 ;  /* 0x0000001914177223 */ /* 0x000fc40000000017 */
[----:B------:R-:W0:Y:S04]  /*1280*/  LDS R22, [R5+-0x3e8] ;  /* 0xfffc180005167984 */ /* 0x000e280000000800 */
[----:B------:R-:W1:Y:S04]  /*1290*/  LDS R25, [R15+0x480] ;  /* 0x000480000f197984 */ /* 0x000e680000000800 */
[----:B------:R2:W3:Y:S02]  /*12a0*/  LDS R20, [R5+0x18] ;  /* 0x0000180005147984 */ /* 0x0004e40000000800 */
[----:B--2---:R-:W-:Y:S01]  /*12b0*/  IADD3 R5, PT, PT, R5, 0x20, RZ ;  /* 0x0000002005057810 */ /* 0x004fe20007ffe0ff */
[CC--:B0-----:R-:W-:Y:S01]  /*12c0*/  FFMA R9, R22.reuse, R26.reuse, R9 ;  /* 0x0000001a16097223 */ /* 0x0c1fe20000000009 */
[-C--:B-1----:R-:W-:Y:S01]  /*12d0*/  FFMA R16, R22, R25.reuse, R16 ;  /* 0x0000001916107223 */ /* 0x082fe20000000010 */
[C---:B---3--:R-:W-:Y:S01]  /*12e0*/  FFMA R7, R20.reuse, R25, R7 ;  /* 0x0000001914077223 */ /* 0x048fe20000000007 */
        /* <DEDUP_REMOVED lines=11> */
[----:B------:R0:W2:Y:S01]  /*13a0*/  LDS R25, [R15+0x494] ;  /* 0x000494000f197984 */ /* 0x0000a20000000800 */
[-C--:B-1----:R-:W-:Y:S01]  /*13b0*/  FFMA R21, R22, R26.reuse, R21 ;  /* 0x0000001a16157223 */ /* 0x082fe20000000015 */
[----:B------:R-:W-:Y:S01]  /*13c0*/  FFMA R19, R20, R26, R19 ;  /* 0x0000001a14137223 */ /* 0x000fe20000000013 */
[----:B0-----:R-:W-:Y:S01]  /*13d0*/  IADD3 R15, PT, PT, R15, 0x620, RZ ;  /* 0x000006200f0f7810 */ /* 0x001fe20007ffe0ff */
[-C--:B--2---:R-:W-:Y:S01]  /*13e0*/  FFMA R24, R22, R25.reuse, R24 ;  /* 0x0000001916187223 */ /* 0x084fe20000000018 */
[----:B------:R-:W-:Y:S01]  /*13f0*/  FFMA R23, R20, R25, R23 ;  /* 0x0000001914177223 */ /* 0x000fe20000000017 */
[----:B------:R-:W-:Y:S06]  /*1400*/  BRA.U UP0, `(.L_x_109) ;  /* 0xfffffff5000c7547 */ /* 0x000fec000b83ffff */
[----:B------:R-:W-:Y:S05]  /*1410*/  @P4 BRA `(.L_x_110) ;  /* 0xffffffec00a84947 */ /* 0x000fea000383ffff */
[----:B------:R-:W0:Y:S01]  /*1420*/  LDC.64 R14, c[0x0][0x398] ;  /* 0x0000e600ff0e7b82 */ /* 0x000e220000000a00 */
[----:B------:R-:W-:-:S07]  /*1430*/  LEA R25, R3, R2, 0x5 ;  /* 0x0000000203197211 */ /* 0x000fce00078e28ff */
[----:B------:R-:W1:Y:S01]  /*1440*/  LDC.64 R4, c[0x0][0x3a0] ;  /* 0x0000e800ff047b82 */ /* 0x000e620000000a00 */
[----:B------:R-:W-:-:S07]  /*1450*/  IMAD R13, R3, 0x620, R13 ;  /* 0x00000620030d7824 */ /* 0x000fce00078e020d */
[----:B------:R-:W2:Y:S01]  /*1460*/  LDC.64 R2, c[0x0][0x390] ;  /* 0x0000e400ff027b82 */ /* 0x000ea20000000a00 */
[----:B0-----:R-:W-:-:S05]  /*1470*/  IMAD.WIDE.U32 R14, R25, 0x4, R14 ;  /* 0x00000004190e7825 */ /* 0x001fca00078e000e */
[----:B------:R-:W3:Y:S01]  /*1480*/  LDG.E.CONSTANT R0, desc[UR6][R14.64+0x40] ;  /* 0x000040060e007981 */ /* 0x000ee2000c1e9900 */
[----:B-1----:R-:W-:-:S03]  /*1490*/  IMAD.WIDE.U32 R4, R13, 0x4, R4 ;  /* 0x000000040d047825 */ /* 0x002fc600078e0004 */
[----:B------:R-:W4:Y:S04]  /*14a0*/  LDG.E.CONSTANT R25, desc[UR6][R14.64] ;  /* 0x000000060e197981 */ /* 0x000f28000c1e9900 */
[----:B------:R-:W5:Y:S04]  /*14b0*/  LDG.E.CONSTANT R26, desc[UR6][R4.64] ;  /* 0x00000006041a7981 */ /* 0x000f68000c1e9900 */
[----:B------:R-:W5:Y:S04]  /*14c0*/  LDG.E.CONSTANT R22, desc[UR6][R4.64+0x4] ;  /* 0x0000040604167981 */ /* 0x000f68000c1e9900 */
[----:B------:R-:W5:Y:S01]  /*14d0*/  LDG.E.CONSTANT R20, desc[UR6][R4.64+0xc44] ;  /* 0x000c440604147981 */ /* 0x000f62000c1e9900 */
[----:B--2---:R-:W-:-:S03]  /*14e0*/  IMAD.WIDE.U32 R2, R13, 0x4, R2 ;  /* 0x000000040d027825 */ /* 0x004fc600078e0002 */
[----:B------:R-:W2:Y:S04]  /*14f0*/  LDG.E.CONSTANT R14, desc[UR6][R4.64+0x8] ;  /* 0x00000806040e7981 */ /* 0x000ea8000c1e9900 */
[----:B------:R-:W2:Y:S04]  /*1500*/  LDG.E.CONSTANT R13, desc[UR6][R4.64+0xc] ;  /* 0x00000c06040d7981 */ /* 0x000ea8000c1e9900 */
[----:B------:R-:W2:Y:S04]  /*1510*/  LDG.E.CONSTANT R27, desc[UR6][R4.64+0xc40] ;  /* 0x000c4006041b7981 */ /* 0x000ea8000c1e9900 */
[----:B------:R-:W2:Y:S01]  /*1520*/  LDG.E.CONSTANT R29, desc[UR6][R4.64+0xc58] ;  /* 0x000c5806041d7981 */ /* 0x000ea2000c1e9900 */
[--C-:B---3--:R-:W-:Y:S01]  /*1530*/  FADD R28, R7, R0.reuse ;  /* 0x00000000071c7221 */ /* 0x108fe20000000000 */
[--C-:B------:R-:W-:Y:S01]  /*1540*/  FADD R7, R6, R0.reuse ;  /* 0x0000000006077221 */ /* 0x100fe20000000000 */
[--C-:B------:R-:W-:Y:S01]  /*1550*/  FADD R12, R12, R0.reuse ;  /* 0x000000000c0c7221 */ /* 0x100fe20000000000 */
[--C-:B------:R-:W-:Y:S01]  /*1560*/  FADD R11, R11, R0.reuse ;  /* 0x000000000b0b7221 */ /* 0x100fe20000000000 */
[--C-:B------:R-:W-:Y:S01]  /*1570*/  FADD R18, R18, R0.reuse ;  /* 0x0000000012127221 */ /* 0x100fe20000000000 */
[--C-:B------:R-:W-:Y:S01]  /*1580*/  FADD R23, R23, R0.reuse ;  /* 0x0000000017177221 */ /* 0x100fe20000000000 */
[----:B------:R-:W-:Y:S01]  /*1590*/  FADD R0, R19, R0 ;  /* 0x0000000013007221 */ /* 0x000fe20000000000 */
[--C-:B----4-:R-:W-:Y:S01]  /*15a0*/  FADD R19, R16, R25.reuse ;  /* 0x0000001910137221 */ /* 0x110fe20000000000 */
[--C-:B------:R-:W-:Y:S01]  /*15b0*/  FADD R15, R10, R25.reuse ;  /* 0x000000190a0f7221 */ /* 0x100fe20000000000 */
[----:B------:R-:W-:Y:S01]  /*15c0*/  FADD R9, R9, R25 ;  /* 0x0000001909097221 */ /* 0x000fe20000000000 */
[----:B------:R-:W3:Y:S01]  /*15d0*/  LDG.E.CONSTANT R10, desc[UR6][R4.64+0xc4c] ;  /* 0x000c4c06040a7981 */ /* 0x000ee2000c1e9900 */
[----:B-----5:R-:W-:-:S03]  /*15e0*/  FADD R26, R19, R26 ;  /* 0x0000001a131a7221 */ /* 0x020fc60000000000 */
[----:B------:R-:W4:Y:S01]  /*15f0*/  LDG.E.CONSTANT R19, desc[UR6][R4.64+0xc48] ;  /* 0x000c480604137981 */ /* 0x000f22000c1e9900 */
[----:B------:R-:W-:Y:S01]  /*1600*/  FADD R15, R15, R22 ;  /* 0x000000160f0f7221 */ /* 0x000fe20000000000 */
[--C-:B------:R-:W-:Y:S01]  /*1610*/  FADD R8, R8, R25.reuse ;  /* 0x0000001908087221 */ /* 0x100fe20000000000 */
[--C-:B------:R-:W-:Y:S01]  /*1620*/  FADD R17, R17, R25.reuse ;  /* 0x0000001911117221 */ /* 0x100fe20000000000 */
[--C-:B------:R-:W-:Y:S01]  /*1630*/  FADD R24, R24, R25.reuse ;  /* 0x0000001918187221 */ /* 0x100fe20000000000 */
[----:B------:R-:W-:Y:S01]  /*1640*/  FADD R21, R21, R25 ;  /* 0x0000001915157221 */ /* 0x000fe20000000000 */
[----:B------:R-:W-:Y:S01]  /*1650*/  FADD R22, R7, R20 ;  /* 0x0000001407167221 */ /* 0x000fe20000000000 */
[----:B------:R-:W5:Y:S04]  /*1660*/  LDG.E.CONSTANT R6, desc[UR6][R4.64+0x10] ;  /* 0x0000100604067981 */ /* 0x000f68000c1e9900 */
[----:B------:R-:W5:Y:S04]  /*1670*/  LDG.E.CONSTANT R25, desc[UR6][R4.64+0xc50] ;  /* 0x000c500604197981 */ /* 0x000f68000c1e9900 */
[----:B------:R-:W5:Y:S04]  /*1680*/  LDG.E.CONSTANT R7, desc[UR6][R4.64+0x14] ;  /* 0x0000140604077981 */ /* 0x000f68000c1e9900 */
[----:B------:R-:W5:Y:S04]  /*1690*/  LDG.E.CONSTANT R16, desc[UR6][R4.64+0xc54] ;  /* 0x000c540604107981 */ /* 0x000f68000c1e9900 */
[----:B------:R0:W5:Y:S01]  /*16a0*/  LDG.E.CONSTANT R20, desc[UR6][R4.64+0x18] ;  /* 0x0000180604147981 */ /* 0x000162000c1e9900 */
[----:B--2---:R-:W-:Y:S01]  /*16b0*/  FADD R9, R9, R14 ;  /* 0x0000000e09097221 */ /* 0x004fe20000000000 */
[----:B------:R-:W-:Y:S01]  /*16c0*/  FADD R8, R8, R13 ;  /* 0x0000000d08087221 */ /* 0x000fe20000000000 */
[----:B------:R-:W-:Y:S01]  /*16d0*/  FMNMX R15, RZ, R15, !PT ;  /* 0x0000000fff0f7209 */ /* 0x000fe20007800000 */
[----:B------:R-:W-:Y:S01]  /*16e0*/  FADD R27, R28, R27 ;  /* 0x0000001b1c1b7221 */ /* 0x000fe20000000000 */
[----:B------:R-:W-:Y:S01]  /*16f0*/  FADD R0, R0, R29 ;  /* 0x0000001d00007221 */ /* 0x000fe20000000000 */
[----:B------:R-:W-:-:S02]  /*1700*/  FMNMX R9, RZ, R9, !PT ;  /* 0x00000009ff097209 */ /* 0x000fc40007800000 */
[----:B------:R1:W-:Y:S01]  /*1710*/  STG.E desc[UR6][R2.64+0x4], R15 ;  /* 0x0000040f02007986 */ /* 0x0003e2000c101906 */
[----:B------:R-:W-:Y:S02]  /*1720*/  FMNMX R26, RZ, R26, !PT ;  /* 0x0000001aff1a7209 */ /* 0x000fe40007800000 */
[----:B------:R-:W-:Y:S01]  /*1730*/  FMNMX R27, RZ, R27, !PT ;  /* 0x0000001bff1b7209 */ /* 0x000fe20007800000 */
[----:B------:R2:W-:Y:S01]  /*1740*/  STG.E desc[UR6][R2.64+0x8], R9 ;  /* 0x0000080902007986 */ /* 0x0005e2000c101906 */
[----:B------:R-:W-:-:S03]  /*1750*/  FMNMX R22, RZ, R22, !PT ;  /* 0x00000016ff167209 */ /* 0x000fc60007800000 */
[----:B------:R-:W-:Y:S04]  /*1760*/  STG.E desc[UR6][R2.64], R26 ;  /* 0x0000001a02007986 */ /* 0x000fe8000c101906 */
[----:B------:R-:W-:Y:S04]  /*1770*/  STG.E desc[UR6][R2.64+0xc40], R27 ;  /* 0x000c401b02007986 */ /* 0x000fe8000c101906 */
[----:B------:R-:W-:Y:S01]  /*1780*/  STG.E desc[UR6][R2.64+0xc44], R22 ;  /* 0x000c441602007986 */ /* 0x000fe2000c101906 */
[----:B---3--:R-:W-:Y:S01]  /*1790*/  FADD R10, R11, R10 ;  /* 0x0000000a0b0a7221 */ /* 0x008fe20000000000 */
[----:B----4-:R-:W-:Y:S01]  /*17a0*/  FADD R12, R12, R19 ;  /* 0x000000130c0c7221 */ /* 0x010fe20000000000 */
[----:B------:R-:W-:-:S03]  /*17b0*/  FMNMX R11, RZ, R8, !PT ;  /* 0x00000008ff0b7209 */ /* 0x000fc60007800000 */
[----:B------:R-:W-:Y:S02]  /*17c0*/  FMNMX R13, RZ, R10, !PT ;  /* 0x0000000aff0d7209 */ /* 0x000fe40007800000 */
[----:B0-----:R-:W-:Y:S01]  /*17d0*/  FMNMX R5, RZ, R12, !PT ;  /* 0x0000000cff057209 */ /* 0x001fe20007800000 */
[----:B-----5:R-:W-:Y:S01]  /*17e0*/  FADD R6, R17, R6 ;  /* 0x0000000611067221 */ /* 0x020fe20000000000 */
[----:B------:R-:W-:Y:S01]  /*17f0*/  FADD R18, R18, R25 ;  /* 0x0000001912127221 */ /* 0x000fe20000000000 */
[----:B------:R-:W-:Y:S01]  /*1800*/  FADD R24, R24, R7 ;  /* 0x0000000718187221 */ /* 0x000fe20000000000 */
[----:B------:R-:W-:Y:S01]  /*1810*/  FADD R16, R23, R16 ;  /* 0x0000001017107221 */ /* 0x000fe20000000000 */
[----:B------:R-:W-:Y:S01]  /*1820*/  FADD R20, R21, R20 ;  /* 0x0000001415147221 */ /* 0x000fe20000000000 */
[----:B------:R0:W-:Y:S01]  /*1830*/  STG.E desc[UR6][R2.64+0xc48], R5 ;  /* 0x000c480502007986 */ /* 0x0001e2000c101906 */
[----:B-1----:R-:W-:Y:S02]  /*1840*/  FMNMX R15, RZ, R6, !PT ;  /* 0x00000006ff0f7209 */ /* 0x002fe40007800000 */
[----:B------:R-:W-:Y:S01]  /*1850*/  FMNMX R7, RZ, R18, !PT ;  /* 0x00000012ff077209 */ /* 0x000fe20007800000 */
[----:B------:R1:W-:Y:S01]  /*1860*/  STG.E desc[UR6][R2.64+0xc], R11 ;  /* 0x00000c0b02007986 */ /* 0x0003e2000c101906 */
[----:B--2---:R-:W-:-:S03]  /*1870*/  FMNMX R9, RZ, R24, !PT ;  /* 0x00000018ff097209 */ /* 0x004fc60007800000 */
[----:B------:R2:W-:Y:S01]  /*1880*/  STG.E desc[UR6][R2.64+0xc4c], R13 ;  /* 0x000c4c0d02007986 */ /* 0x0005e2000c101906 */
[----:B0-----:R-:W-:Y:S02]  /*1890*/  FMNMX R5, RZ, R16, !PT ;  /* 0x00000010ff057209 */ /* 0x001fe40007800000 */
[----:B-1----:R-:W-:Y:S02]  /*18a0*/  FMNMX R11, RZ, R20, !PT ;  /* 0x00000014ff0b7209 */ /* 0x002fe40007800000 */
[----:B--2---:R-:W-:Y:S01]  /*18b0*/  FMNMX R13, RZ, R0, !PT ;  /* 0x00000000ff0d7209 */ /* 0x004fe20007800000 */
[----:B------:R-:W-:Y:S04]  /*18c0*/  STG.E desc[UR6][R2.64+0x10], R15 ;  /* 0x0000100f02007986 */ /* 0x000fe8000c101906 */
[----:B------:R-:W-:Y:S04]  /*18d0*/  STG.E desc[UR6][R2.64+0xc50], R7 ;  /* 0x000c500702007986 */ /* 0x000fe8000c101906 */
[----:B------:R-:W-:Y:S04]  /*18e0*/  STG.E desc[UR6][R2.64+0x14], R9 ;  /* 0x0000140902007986 */ /* 0x000fe8000c101906 */
[----:B------:R-:W-:Y:S04]  /*18f0*/  STG.E desc[UR6][R2.64+0xc54], R5 ;  /* 0x000c540502007986 */ /* 0x000fe8000c101906 */
[----:B------:R-:W-:Y:S04]  /*1900*/  STG.E desc[UR6][R2.64+0x18], R11 ;  /* 0x0000180b02007986 */ /* 0x000fe8000c101906 */
[----:B------:R-:W-:Y:S01]  /*1910*/  STG.E desc[UR6][R2.64+0xc58], R13 ;  /* 0x000c580d02007986 */ /* 0x000fe2000c101906 */
[----:B------:R-:W-:Y:S05]  /*1920*/  EXIT ;  /* 0x000000000000794d */ /* 0x000fea0003800000 */
.L_x_111:
        /* <DEDUP_REMOVED lines=13> */
.L_x_217:


//--------------------- .text.fused_nn_conv2d_add_3_kernel0 --------------------------
	.section	.text.fused_nn_conv2d_add_3_kernel0,"ax",@progbits
	.align	128
        .global         fused_nn_conv2d_add_3_kernel0
        .type           fused_nn_conv2d_add_3_kernel0,@function
        .size           fused_nn_conv2d_add_3_kernel0,(.L_x_218 - fused_nn_conv2d_add_3_kernel0)
        .other          fused_nn_conv2d_add_3_kernel0,@"STO_CUDA_ENTRY STV_DEFAULT"
fused_nn_conv2d_add_3_kernel0:
.text.fused_nn_conv2d_add_3_kernel0:
        /* <DEDUP_REMOVED lines=8> */
[----:B------:R-:W3:Y:S01]  /*0080*/  LDCU.64 UR8, c[0x0][0x358] ;  /* 0x00006b00ff0877ac */ /* 0x000ee20008000a00 */
[----:B------:R-:W4:Y:S01]  /*0090*/  S2R R2, SR_CTAID.Z ;  /* 0x0000000000027919 */ /* 0x000f220000002700 */
[----:B------:R-:W5:Y:S01]  /*00a0*/  S2R R0, SR_CTAID.Y ;  /* 0x0000000000007919 */ /* 0x000f620000002600 */
[----:B-1----:R-:W-:-:S02]  /*00b0*/  ULEA UR5, UR6, UR5, 0x18 ;  /* 0x0000000506057291 */ /* 0x002fc4000f8ec0ff */
[----:B------:R-:W-:Y:S01]  /*00c0*/  ULEA UR4, UR6, UR4, 0x18 ;  /* 0x0000000406047291 */ /* 0x000fe2000f8ec0ff */
[----:B0-----:R-:W-:-:S03]  /*00d0*/  SHF.L.U32 R10, R7, 0x2, RZ ;  /* 0x00000002070a7819 */ /* 0x001fc600000006ff */
[----:B------:R-:W-:Y:S02]  /*00e0*/  LEA R34, R7, UR5, 0x5 ;  /* 0x0000000507227c11 */ /* 0x000fe4000f8e28ff */
[----:B--2---:R-:W-:Y:S01]  /*00f0*/  IADD3 R37, PT, PT, R10, R35, RZ ;  /* 0x000000230a257210 */ /* 0x004fe20007ffe0ff */
[C---:B------:R-:W-:Y:S01]  /*0100*/  IMAD R6, R35.reuse, 0x280, RZ ;  /* 0x0000028023067824 */ /* 0x040fe200078e02ff */
[C---:B------:R-:W-:Y:S01]  /*0110*/  ISETP.GT.U32.AND P1, PT, R35.reuse, 0x5, PT ;  /* 0x000000052300780c */ /* 0x040fe20003f24070 */
[----:B------:R-:W-:Y:S01]  /*0120*/  IMAD R12, R35, 0x5, RZ ;  /* 0x00000005230c7824 */ /* 0x000fe200078e02ff */
[----:B------:R-:W-:Y:S02]  /*0130*/  LOP3.LUT R4, R37, 0xff, RZ, 0xc0, !PT ;  /* 0x000000ff25047812 */ /* 0x000fe400078ec0ff */
[----:B------:R-:W-:Y:S01]  /*0140*/  IADD3 R11, PT, PT, R6, 0x100, RZ ;  /* 0x00000100060b7810 */ /* 0x000fe20007ffe0ff */
[----:B------:R-:W-:Y:S01]  /*0150*/  IMAD R36, R7, 0x20, R12 ;  /* 0x0000002007247824 */ /* 0x000fe200078e020c */
[----:B------:R-:W-:Y:S01]  /*0160*/  IADD3 R5, PT, PT, R12, 0x2, RZ ;  /* 0x000000020c057810 */ /* 0x000fe20007ffe0ff */
[----:B------:R-:W-:Y:S01]  /*0170*/  IMAD R4, R4, 0x4f, RZ ;  /* 0x0000004f04047824 */ /* 0x000fe200078e02ff */
[----:B------:R-:W-:Y:S01]  /*0180*/  LOP3.LUT R30, R11, 0x3c00, RZ, 0xc0, !PT ;  /* 0x00003c000b1e7812 */ /* 0x000fe200078ec0ff */
[----:B------:R-:W-:Y:S01]  /*0190*/  VIADD R17, R12, 0x4 ;  /* 0x000000040c117836 */ /* 0x000fe20000000000 */
[----:B------:R-:W-:-:S02]  /*01a0*/  LOP3.LUT R13, R5, 0x7, RZ, 0xc0, !PT ;  /* 0x00000007050d7812 */ /* 0x000fc400078ec0ff */
[----:B------:R-:W-:Y:S02]  /*01b0*/  SHF.R.U32.HI R9, RZ, 0xa, R4 ;  /* 0x0000000aff097819 */ /* 0x000fe40000011604 */
[----:B------:R-:W-:Y:S02]  /*01c0*/  LEA.HI R8, R5, R10, RZ, 0x1d ;  /* 0x0000000a05087211 */ /* 0x000fe400078fe8ff */
[----:B------:R-:W-:Y:S02]  /*01d0*/  PRMT R4, R9, 0x9910, RZ ;  /* 0x0000991009047816 */ /* 0x000fe400000000ff */
[----:B----4-:R-:W-:Y:S02]  /*01e0*/  LEA R3, R2, R7, 0x5 ;  /* 0x0000000702037211 */ /* 0x010fe400078e28ff */
[----:B------:R-:W-:Y:S02]  /*01f0*/  MOV R11, R4 ;  /* 0x00000004000b7202 */ /* 0x000fe40000000f00 */
[----:B------:R-:W0:Y:S01]  /*0200*/  LDC.64 R4, c[0x0][0x380] ;  /* 0x0000e000ff047b82 */ /* 0x000e220000000a00 */
[----:B------:R-:W-:Y:S01]  /*0210*/  IADD3 R15, PT, PT, R12, 0x3, RZ ;  /* 0x000000030c0f7810 */ /* 0x000fe20007ffe0ff */
[----:B------:R-:W-:Y:S01]  /*0220*/  IMAD.SHL.U32 R3, R3, 0x1000, RZ ;  /* 0x0000100003037824 */ /* 0x000fe200078e00ff */
[----:B------:R-:W-:Y:S01]  /*0230*/  IADD3 R14, PT, PT, R6, 0x180, RZ ;  /* 0x00000180060e7810 */ /* 0x000fe20007ffe0ff */
[----:B------:R-:W-:Y:S01]  /*0240*/  IMAD R11, R11, 0xd, RZ ;  /* 0x0000000d0b0b7824 */ /* 0x000fe200078e02ff */
[----:B------:R-:W-:-:S02]  /*0250*/  LEA.HI R18, R15, R10, RZ, 0x1d ;  /* 0x0000000a0f127211 */ /* 0x000fc400078fe8ff */
[----:B------:R-:W-:Y:S02]  /*0260*/  LOP3.LUT R15, R15, 0x7, RZ, 0xc0, !PT ;  /* 0x000000070f0f7812 */ /* 0x000fe400078ec0ff */
[----:B------:R-:W-:Y:S02]  /*0270*/  IADD3 R20, PT, PT, RZ, -R11, RZ ;  /* 0x8000000bff147210 */ /* 0x000fe40007ffe0ff */
[----:B------:R-:W-:Y:S02]  /*0280*/  IADD3 R11, PT, PT, R6, 0x80, RZ ;  /* 0x00000080060b7810 */ /* 0x000fe40007ffe0ff */
[----:B------:R-:W-:Y:S02]  /*0290*/  PRMT R20, R20, 0x7710, RZ ;  /* 0x0000771014147816 */ /* 0x000fe400000000ff */
[----:B------:R-:W-:Y:S02]  /*02a0*/  LOP3.LUT R14, R14, 0x3c00, RZ, 0xc0, !PT ;  /* 0x00003c000e0e7812 */ /* 0x000fe400078ec0ff */
[----:B------:R-:W-:Y:S01]  /*02b0*/  LOP3.LUT R16, R11, 0x1ffc00, RZ, 0xc0, !PT ;  /* 0x001ffc000b107812 */ /* 0x000fe200078ec0ff */
[----:B------:R-:W-:Y:S01]  /*02c0*/  IMAD.IADD R11, R37, 0x1, R20 ;  /* 0x00000001250b7824 */ /* 0x000fe200078e0214 */
[----:B------:R-:W-:-:S02]  /*02d0*/  ISETP.GT.U32.OR P0, PT, R36, 0x3fd, P1 ;  /* 0x000003fd2400780c */ /* 0x000fc40000f04470 */
[-C--:B------:R-:W-:Y:S02]  /*02e0*/  IADD3 R30, PT, PT, R13, R3.reuse, R30 ;  /* 0x000000030d1e7210 */ /* 0x080fe40007ffe01e */
[----:B------:R-:W-:Y:S02]  /*02f0*/  IADD3 R31, PT, PT, R15, R3, R14 ;  /* 0x000000030f1f7210 */ /* 0x000fe40007ffe00e */
[C---:B------:R-:W-:Y:S02]  /*0300*/  IADD3 R13, PT, PT, R12.reuse, 0x1, RZ ;  /* 0x000000010c0d7810 */ /* 0x040fe40007ffe0ff */
[----:B------:R-:W-:Y:S02]  /*0310*/  LOP3.LUT R14, R12, 0x7, RZ, 0xc0, !PT ;  /* 0x000000070c0e7812 */ /* 0x000fe400078ec0ff */
[----:B------:R-:W-:Y:S02]  /*0320*/  LOP3.LUT R12, R6, 0xffc00, RZ, 0xc0, !PT ;  /* 0x000ffc00060c7812 */ /* 0x000fe400078ec0ff */
[----:B------:R-:W-:Y:S01]  /*0330*/  ISETP.GT.U32.OR P0, PT, R8, 0x7f, P0 ;  /* 0x0000007f0800780c */ /* 0x000fe20000704470 */
[----:B-----5:R-:W-:Y:S01]  /*0340*/  IMAD R8, R9, 0x7, R0 ;  /* 0x0000000709087824 */ /* 0x020fe200078e0200 */
[----:B------:R-:W-:-:S02]  /*0350*/  LOP3.LUT R11, R11, 0xff, RZ, 0xc0, !PT ;  /* 0x000000ff0b0b7812 */ /* 0x000fc400078ec0ff */
[----:B------:R-:W-:Y:S02]  /*0360*/  ISETP.GT.U32.OR P2, PT, R36, 0x3fc, P1 ;  /* 0x000003fc2400780c */ /* 0x000fe40000f44470 */
[----:B------:R-:W-:Y:S01]  /*0370*/  LEA.HI R10, R17, R10, RZ, 0x1d ;  /* 0x0000000a110a7211 */ /* 0x000fe200078fe8ff */
[----:B------:R-:W-:Y:S01]  /*0380*/  IMAD R11, R8, 0x1c, R11 ;  /* 0x0000001c080b7824 */ /* 0x000fe200078e020b */
[----:B------:R-:W-:Y:S02]  /*0390*/  ISETP.GT.U32.OR P3, PT, R36, 0x3fb, P1 ;  /* 0x000003fb2400780c */ /* 0x000fe40000f64470 */
[----:B------:R-:W-:Y:S01]  /*03a0*/  IADD3 R6, PT, PT, R6, 0x200, RZ ;  /* 0x0000020006067810 */ /* 0x000fe20007ffe0ff */
[----:B0-----:R-:W-:Y:S01]  /*03b0*/  IMAD.WIDE.U32 R28, R11, 0x4, R4 ;  /* 0x000000040b1c7825 */ /* 0x001fe200078e0004 */
[----:B------:R-:W-:Y:S02]  /*03c0*/  LOP3.LUT R13, R13, 0x7, RZ, 0xc0, !PT ;  /* 0x000000070d0d7812 */ /* 0x000fe400078ec0ff */
[----:B------:R-:W-:-:S02]  /*03d0*/  ISETP.GT.U32.OR P1, PT, R18, 0x7f, P2 ;  /* 0x0000007f1200780c */ /* 0x000fc40001724470 */
[----:B------:R-:W-:Y:S02]  /*03e0*/  LOP3.LUT R15, R3, 0x4, R14, 0xf6, !PT ;  /* 0x00000004030f7812 */ /* 0x000fe400078ef60e */
[----:B------:R-:W-:Y:S02]  /*03f0*/  ISETP.GT.U32.OR P2, PT, R10, 0x7f, P3 ;  /* 0x0000007f0a00780c */ /* 0x000fe40001f44470 */
[----:B------:R-:W-:Y:S02]  /*0400*/  LOP3.LUT R6, R6, 0x3c00, RZ, 0xc0, !PT ;  /* 0x00003c0006067812 */ /* 0x000fe400078ec0ff */
[----:B------:R-:W-:Y:S02]  /*0410*/  ISETP.GE.U32.AND P3, PT, R37, 0x68, PT ;  /* 0x000000682500780c */ /* 0x000fe40003f66070 */
[-C--:B------:R-:W-:Y:S02]  /*0420*/  IADD3 R33, PT, PT, R14, R3.reuse, R12 ;  /* 0x000000030e217210 */ /* 0x080fe40007ffe00c */
[----:B------:R-:W-:Y:S01]  /*0430*/  IADD3 R3, PT, PT, R13, R3, R16 ;  /* 0x000000030d037210 */ /* 0x000fe20007ffe010 */
[----:B------:R-:W-:Y:S01]  /*0440*/  IMAD.MOV.U32 R13, RZ, RZ, RZ ;  /* 0x000000ffff0d7224 */ /* 0x000fe200078e00ff */
[----:B------:R-:W-:-:S02]  /*0450*/  IADD3 R32, PT, PT, R6, R15, RZ ;  /* 0x0000000f06207210 */ /* 0x000fc40007ffe0ff */
[----:B------:R-:W-:Y:S02]  /*0460*/  MOV R17, RZ ;  /* 0x000000ff00117202 */ /* 0x000fe40000000f00 */
[----:B------:R-:W-:Y:S02]  /*0470*/  LEA R36, R36, UR5, 0x2 ;  /* 0x0000000524247c11 */ /* 0x000fe4000f8e10ff */
[C---:B------:R-:W-:Y:S02]  /*0480*/  ISETP.LT.U32.AND P3, PT, R35.reuse, 0x4, !P3 ;  /* 0x000000042300780c */ /* 0x040fe40005f61070 */
[----:B------:R-:W-:Y:S02]  /*0490*/  LEA R35, R35, UR4, 0x3 ;  /* 0x0000000423237c11 */ /* 0x000fe4000f8e18ff */
[----:B------:R-:W-:Y:S01]  /*04a0*/  LEA R37, R37, UR4, 0x2 ;  /* 0x0000000425257c11 */ /* 0x000fe2000f8e10ff */
[----:B---3--:R-:W-:-:S08]  /*04b0*/  UMOV UR4, URZ ;  /* 0x000000ff00047c82 */ /* 0x008fd00008000000 */
.L_x_112:
[----:B------:R-:W0:Y:S01]  /*04c0*/  LDC.64 R4, c[0x0][0x388] ;  /* 0x0000e200ff047b82 */ /* 0x000e220000000a00 */
[----:B------:R1:W2:Y:S07]  /*04d0*/  @P3 LDG.E.CONSTANT R12, desc[UR8][R28.64] ;  /* 0x000000081c0c3981 */ /* 0x0002ae000c1e9900 */
[----:B------:R-:W-:Y:S01]  /*04e0*/  BAR.SYNC.DEFER_BLOCKING 0x0 ;  /* 0x0000000000007b1d */ /* 0x000fe20000010000 */
[----:B0-----:R-:W-:-:S04]  /*04f0*/  IMAD.WIDE.U32 R14, R33, 0x4, R4 ;  /* 0x00000004210e7825 */ /* 0x001fc800078e0004 */
[--C-:B------:R-:W-:Y:S02]  /*0500*/  IMAD.WIDE.U32 R10, R3, 0x4, R4.reuse ;  /* 0x00000004030a7825 */ /* 0x100fe400078e0004 */
[----:B------:R-:W3:Y:S02]  /*0510*/  LDG.E.CONSTANT R15, desc[UR8][R14.64] ;  /* 0x000000080e0f7981 */ /* 0x000ee4000c1e9900 */
[--C-:B------:R-:W-:Y:S02]  /*0520*/  @!P0 IMAD.WIDE.U32 R6, R30, 0x4, R4.reuse ;  /* 0x000000041e068825 */ /* 0x100fe400078e0004 */
[----:B------:R-:W4:Y:S02]  /*0530*/  LDG.E.CONSTANT R21, desc[UR8][R10.64] ;  /* 0x000000080a157981 */ /* 0x000f24000c1e9900 */
[--C-:B------:R-:W-:Y:S02]  /*0540*/  @!P1 IMAD.WIDE.U32 R8, R31, 0x4, R4.reuse ;  /* 0x000000041f089825 */ /* 0x100fe400078e0004 */
[----:B------:R-:W5:Y:S02]  /*0550*/  @!P0 LDG.E.CONSTANT R18, desc[UR8][R6.64] ;  /* 0x0000000806128981 */ /* 0x000f64000c1e9900 */
[----:B------:R-:W-:-:S02]  /*0560*/  @!P2 IMAD.WIDE.U32 R4, R32, 0x4, R4 ;  /* 0x000000042004a825 */ /* 0x000fc400078e0004 */
[----:B------:R-:W5:Y:S04]  /*0570*/  @!P1 LDG.E.CONSTANT R22, desc[UR8][R8.64] ;  /* 0x0000000808169981 */ /* 0x000f68000c1e9900 */
[----:B------:R-:W5:Y:S01]  /*0580*/  @!P2 LDG.E.CONSTANT R5, desc[UR8][R4.64] ;  /* 0x000000080405a981 */ /* 0x000f62000c1e9900 */
[----:B------:R-:W-:-:S04]  /*0590*/  UIADD3 UR4, UPT, UPT, UR4, 0x1, URZ ;  /* 0x0000000104047890 */ /* 0x000fc8000fffe0ff */
[----:B------:R-:W-:Y:S01]  /*05a0*/  UISETP.NE.AND UP0, UPT, UR4, 0x80, UPT ;  /* 0x000000800400788c */ /* 0x000fe2000bf05270 */
[----:B-1----:R-:W-:Y:S01]  /*05b0*/  IADD3 R28, P4, PT, R28, 0x1880, RZ ;  /* 0x000018801c1c7810 */ /* 0x002fe20007f9e0ff */
[----:B------:R-:W-:Y:S01]  /*05c0*/  VIADD R33, R33, 0x8 ;  /* 0x0000000821217836 */ /* 0x000fe20000000000 */
[----:B------:R-:W-:Y:S01]  /*05d0*/  IADD3 R3, PT, PT, R3, 0x8, RZ ;  /* 0x0000000803037810 */ /* 0x000fe20007ffe0ff */
[----:B------:R-:W-:Y:S01]  /*05e0*/  VIADD R31, R31, 0x8 ;  /* 0x000000081f1f7836 */ /* 0x000fe20000000000 */
[----:B------:R-:W-:Y:S02]  /*05f0*/  IADD3.X R29, PT, PT, RZ, R29, RZ, P4, !PT ;  /* 0x0000001dff1d7210 */ /* 0x000fe400027fe4ff */
[----:B------:R-:W-:Y:S02]  /*0600*/  IADD3 R30, PT, PT, R30, 0x8, RZ ;  /* 0x000000081e1e7810 */ /* 0x000fe40007ffe0ff */
[----:B------:R-:W-:Y:S01]  /*0610*/  IADD3 R32, PT, PT, R32, 0x8, RZ ;  /* 0x0000000820207810 */ /* 0x000fe20007ffe0ff */
[----:B--2---:R-:W-:Y:S04]  /*0620*/  @P3 STS [R37], R12 ;  /* 0x0000000c25003388 */ /* 0x004fe80000000800 */
[----:B---3--:R-:W-:Y:S04]  /*0630*/  STS [R36], R15 ;  /* 0x0000000f24007388 */ /* 0x008fe80000000800 */
[----:B----4-:R-:W-:Y:S04]  /*0640*/  STS [R36+0x4], R21 ;  /* 0x0000041524007388 */ /* 0x010fe80000000800 */
[----:B-----5:R-:W-:Y:S04]  /*0650*/  @!P0 STS [R36+0x8], R18 ;  /* 0x0000081224008388 */ /* 0x020fe80000000800 */
[----:B------:R-:W-:Y:S04]  /*0660*/  @!P1 STS [R36+0xc], R22 ;  /* 0x00000c1624009388 */ /* 0x000fe80000000800 */
[----:B------:R-:W-:Y:S01]  /*0670*/  @!P2 STS [R36+0x10], R5 ;  /* 0x000010052400a388 */ /* 0x000fe20000000800 */
[----:B------:R-:W-:Y:S06]  /*0680*/  BAR.SYNC.DEFER_BLOCKING 0x0 ;  /* 0x0000000000007b1d */ /* 0x000fec0000010000 */
[----:B------:R-:W-:Y:S04]  /*0690*/  LDS R16, [R35] ;  /* 0x0000000023107984 */ /* 0x000fe80000000800 */
[----:B------:R-:W0:Y:S04]  /*06a0*/  LDS.128 R4, [R34+0x400] ;  /* 0x0004000022047984 */ /* 0x000e280000000c00 */
[----:B------:R-:W1:Y:S04]  /*06b0*/  LDS.128 R8, [R34+0x800] ;  /* 0x0008000022087984 */ /* 0x000e680000000c00 */
[----:B------:R-:W2:Y:S04]  /*06c0*/  LDS.128 R24, [R34] ;  /* 0x0000000022187984 */ /* 0x000ea80000000c00 */
[----:B------:R-:W3:Y:S04]  /*06d0*/  LDS R18, [R35+0x34] ;  /* 0x0000340023127984 */ /* 0x000ee80000000800 */
[----:B------:R-:W4:Y:S01]  /*06e0*/  LDS R21, [R35+0x68] ;  /* 0x0000680023157984 */ /* 0x000f220000000800 */
[----:B0-----:R-:W-:-:S03]  /*06f0*/  FFMA R20, R16, R4, R13 ;  /* 0x0000000410147223 */ /* 0x001fc6000000000d */
[----:B------:R-:W0:Y:S04]  /*0700*/  LDS.128 R12, [R34+0xc00] ;  /* 0x000c0000220c7984 */ /* 0x000e280000000c00 */
[----:B------:R-:W5:Y:S01]  /*0710*/  LDS R4, [R35+0x9c] ;  /* 0x00009c0023047984 */ /* 0x000f620000000800 */
[C---:B-1----:R-:W-:Y:S01]  /*0720*/  FFMA R8, R16.reuse, R8, R17 ;  /* 0x0000000810087223 */ /* 0x042fe20000000011 */
[----:B--2---:R-:W-:Y:S01]  /*0730*/  FFMA R24, R16, R24, R23 ;  /* 0x0000001810187223 */ /* 0x004fe20000000017 */
[C---:B---3--:R-:W-:Y:S02]  /*0740*/  FFMA R17, R18.reuse, R5, R20 ;  /* 0x0000000512117223 */ /* 0x048fe40000000014 */
[C---:B------:R-:W-:Y:S01]  /*0750*/  FFMA R9, R18.reuse, R9, R8 ;  /* 0x0000000912097223 */ /* 0x040fe20000000008 */
[----:B------:R-:W-:Y:S01]  /*0760*/  FFMA R24, R18, R25, R24 ;  /* 0x0000001912187223 */ /* 0x000fe20000000018 */
[----:B----4-:R-:W-:-:S02]  /*0770*/  FFMA R6, R21, R6, R17 ;  /* 0x0000000615067223 */ /* 0x010fc40000000011 */
[C---:B------:R-:W-:Y:S02]  /*0780*/  FFMA R10, R21.reuse, R10, R9 ;  /* 0x0000000a150a7223 */ /* 0x040fe40000000009 */
[----:B------:R-:W-:Y:S01]  /*0790*/  LDS R9, [R35+0xd0] ;  /* 0x0000d00023097984 */ /* 0x000fe20000000800 */
[----:B------:R-:W-:Y:S01]  /*07a0*/  FFMA R5, R21, R26, R24 ;  /* 0x0000001a15057223 */ /* 0x000fe20000000018 */
[----:B0-----:R-:W-:-:S04]  /*07b0*/  FFMA R12, R16, R12, R19 ;  /* 0x0000000c100c7223 */ /* 0x001fc80000000013 */
[----:B------:R-:W-:Y:S02]  /*07c0*/  FFMA R13, R18, R13, R12 ;  /* 0x0000000d120d7223 */ /* 0x000fe4000000000c */
[----:B------:R-:W0:Y:S01]  /*07d0*/  LDS.128 R16, [R34+0x410] ;  /* 0x0004100022107984 */ /* 0x000e220000000c00 */
[----:B-----5:R-:W-:-:S03]  /*07e0*/  FFMA R8, R4, R27, R5 ;  /* 0x0000001b04087223 */ /* 0x020fc60000000005 */
[----:B------:R-:W1:Y:S01]  /*07f0*/  LDS.128 R24, [R34+0x810] ;  /* 0x0008100022187984 */ /* 0x000e620000000c00 */
[----:B------:R-:W-:-:S03]  /*0800*/  FFMA R14, R21, R14, R13 ;  /* 0x0000000e150e7223 */ /* 0x000fc6000000000d */
[----:B------:R-:W2:Y:S01]  /*0810*/  LDS.128 R20, [R34+0x10] ;  /* 0x0000100022147984 */ /* 0x000ea20000000c00 */
[C---:B------:R-:W-:Y:S01]  /*0820*/  FFMA R7, R4.reuse, R7, R6 ;  /* 0x0000000704077223 */ /* 0x040fe20000000006 */
[C---:B------:R-:W-:Y:S01]  /*0830*/  FFMA R11, R4.reuse, R11, R10 ;  /* 0x0000000b040b7223 */ /* 0x040fe2000000000a */
[----:B------:R-:W-:Y:S01]  /*0840*/  FFMA R15, R4, R15, R14 ;  /* 0x0000000f040f7223 */ /* 0x000fe2000000000e */
[----:B------:R-:W3:Y:S01]  /*0850*/  LDS R10, [R35+0x104] ;  /* 0x00010400230a7984 */ /* 0x000ee20000000800 */
[----:B0-----:R-:W-:-:S03]  /*0860*/  FFMA R16, R9, R16, R7 ;  /* 0x0000001009107223 */ /* 0x001fc60000000007 */
[----:B------:R-:W0:Y:S01]  /*0870*/  LDS.128 R4, [R34+0xc10] ;  /* 0x000c100022047984 */ /* 0x000e220000000c00 */
[----:B-1----:R-:W-:-:S03]  /*0880*/  FFMA R24, R9, R24, R11 ;  /* 0x0000001809187223 */ /* 0x002fc6000000000b */
[----:B------:R-:W1:Y:S01]  /*0890*/  LDS R11, [R35+0x138] ;  /* 0x00013800230b7984 */ /* 0x000e620000000800 */
[----:B--2---:R-:W-:-:S03]  /*08a0*/  FFMA R20, R9, R20, R8 ;  /* 0x0000001409147223 */ /* 0x004fc60000000008 */
[----:B------:R-:W2:Y:S01]  /*08b0*/  LDS R8, [R35+0x16c] ;  /* 0x00016c0023087984 */ /* 0x000ea20000000800 */
[C---:B---3--:R-:W-:Y:S01]  /*08c0*/  FFMA R17, R10.reuse, R17, R16 ;  /* 0x000000110a117223 */ /* 0x048fe20000000010 */
[C---:B------:R-:W-:Y:S01]  /*08d0*/  FFMA R20, R10.reuse, R21, R20 ;  /* 0x000000150a147223 */ /* 0x040fe20000000014 */
[----:B------:R-:W-:Y:S01]  /*08e0*/  FFMA R25, R10, R25, R24 ;  /* 0x000000190a197223 */ /* 0x000fe20000000018 */
[----:B0-----:R-:W-:-:S04]  /*08f0*/  FFMA R4, R9, R4, R15 ;  /* 0x0000000409047223 */ /* 0x001fc8000000000f */
        /* <DEDUP_REMOVED lines=9> */
[----:B------:R-:W-:Y:S06]  /*0990*/  BRA.U UP0, `(.L_x_112) ;  /* 0xfffffff900c87547 */ /* 0x000fec000b83ffff */
[----:B------:R-:W0:Y:S01]  /*09a0*/  S2R R16, SR_TID.Z ;  /* 0x0000000000107919 */ /* 0x000e220000002300 */
[----:B------:R-:W1:Y:S01]  /*09b0*/  LDC.64 R6, c[0x0][0x398] ;  /* 0x0000e600ff067b82 */ /* 0x000e620000000a00 */
[----:B------:R-:W-:Y:S01]  /*09c0*/  SHF.L.U32 R3, R2, 0x7, RZ ;  /* 0x0000000702037819 */ /* 0x000fe200000006ff */
[----:B------:R-:W2:Y:S06]  /*09d0*/  S2R R18, SR_TID.X ;  /* 0x0000000000127919 */ /* 0x000eac0000002100 */
[----:B------:R-:W3:Y:S01]  /*09e0*/  LDC.64 R4, c[0x0][0x390] ;  /* 0x0000e400ff047b82 */ /* 0x000ee20000000a00 */
[----:B0-----:R-:W-:-:S05]  /*09f0*/  LOP3.LUT R3, R3, R16, RZ, 0xfc, !PT ;  /* 0x0000001003037212 */ /* 0x001fca00078efcff */
[----:B-1----:R-:W-:-:S05]  /*0a00*/  IMAD.WIDE.U32 R6, R3, 0x4, R6 ;  /* 0x0000000403067825 */ /* 0x002fca00078e0006 */
[----:B------:R-:W4:Y:S04]  /*0a10*/  LDG.E.CONSTANT R8, desc[UR8][R6.64] ;  /* 0x0000000806087981 */ /* 0x000f28000c1e9900 */
[----:B------:R-:W5:Y:S04]  /*0a20*/  LDG.E.CONSTANT R10, desc[UR8][R6.64+0x80] ;  /* 0x00008008060a7981 */ /* 0x000f68000c1e9900 */
[----:B------:R-:W5:Y:S04]  /*0a30*/  LDG.E.CONSTANT R12, desc[UR8][R6.64+0x100] ;  /* 0x00010008060c7981 */ /* 0x000f68000c1e9900 */
[----:B------:R-:W5:Y:S01]  /*0a40*/  LDG.E.CONSTANT R14, desc[UR8][R6.64+0x180] ;  /* 0x00018008060e7981 */ /* 0x000f62000c1e9900 */
[----:B------:R-:W-:-:S04]  /*0a50*/  SHF.L.U32 R3, R16, 0x2, RZ ;  /* 0x0000000210037819 */ /* 0x000fc800000006ff */
[----:B--2---:R-:W-:-:S05]  /*0a60*/  IADD3 R3, PT, PT, R3, R18, RZ ;  /* 0x0000001203037210 */ /* 0x004fca0007ffe0ff */
[----:B------:R-:W-:-:S04]  /*0a70*/  IMAD R3, R16, 0x2d, R3 ;  /* 0x0000002d10037824 */ /* 0x000fc800078e0203 */
[----:B------:R-:W-:-:S04]  /*0a80*/  IMAD R3, R2, 0x1880, R3 ;  /* 0x0000188002037824 */ /* 0x000fc800078e0203 */
[----:B------:R-:W-:-:S04]  /*0a90*/  IMAD R3, R0, 0x7, R3 ;  /* 0x0000000700037824 */ /* 0x000fc800078e0203 */
[----:B---3--:R-:W-:-:S04]  /*0aa0*/  IMAD.WIDE.U32 R4, R3, 0x4, R4 ;  /* 0x0000000403047825 */ /* 0x008fc800078e0004 */
[----:B----4-:R-:W-:Y:S01]  /*0ab0*/  FADD R23, R23, R8 ;  /* 0x0000000817177221 */ /* 0x010fe20000000000 */
[----:B-----5:R-:W-:-:S04]  /*0ac0*/  FADD R13, R13, R10 ;  /* 0x0000000a0d0d7221 */ /* 0x020fc80000000000 */
[----:B------:R-:W-:Y:S01]  /*0ad0*/  STG.E desc[UR8][R4.64], R23 ;  /* 0x0000001704007986 */ /* 0x000fe2000c101908 */
[----:B------:R-:W-:-:S03]  /*0ae0*/  FADD R17, R17, R12 ;  /* 0x0000000c11117221 */ /* 0x000fc60000000000 */
[----:B------:R-:W-:Y:S01]  /*0af0*/  STG.E desc[UR8][R4.64+0x1880], R13 ;  /* 0x0018800d04007986 */ /* 0x000fe2000c101908 */
[----:B------:R-:W-:-:S03]  /*0b00*/  FADD R19, R19, R14 ;  /* 0x0000000e13137221 */ /* 0x000fc60000000000 */
[----:B------:R-:W-:Y:S04]  /*0b10*/  STG.E desc[UR8][R4.64+0x3100], R17 ;  /* 0x0031001104007986 */ /* 0x000fe8000c101908 */
[----:B------:R-:W-:Y:S01]  /*0b20*/  STG.E desc[UR8][R4.64+0x4980], R19 ;  /* 0x0049801304007986 */ /* 0x000fe2000c101908 */
[----:B------:R-:W-:Y:S05]  /*0b30*/  EXIT ;  /* 0x000000000000794d */ /* 0x000fea0003800000 */
.L_x_113:
        /* <DEDUP_REMOVED lines=12> */
.L_x_218:


//--------------------- .text.fused_nn_contrib_conv2d_winograd_without_weight_transform_add_nn_relu_3_kernel2 --------------------------
	.section	.text.fused_nn_contrib_conv2d_winograd_without_weight_transform_add_nn_relu_3_kernel2,"ax",@progbits
	.align	128
        .global         fused_nn_contrib_conv2d_winograd_without_weight_transform_add_nn_relu_3_kernel2
        .type           fused_nn_contrib_conv2d_winograd_without_weight_transform_add_nn_relu_3_kernel2,@function
        .size           fused_nn_contrib_conv2d_winograd_without_weight_transform_add_nn_relu_3_kernel2,(.L_x_219 - fused_nn_contrib_conv2d_winograd_without_weight_transform_add_nn_relu_3_kernel2)
        .other          fused_nn_contrib_conv2d_winograd_without_weight_transform_add_nn_relu_3_kernel2,@"STO_CUDA_ENTRY STV_DEFAULT"
fused_nn_contrib_conv2d_winograd_without_weight_transform_add_nn_relu_3_kernel2:
.text.fused_nn_contrib_conv2d_winograd_without_weight_transform_add_nn_relu_3_kernel2:
[----:B------:R-:W-:Y:S01]  /*0000*/  LDC R1, c[0x0][0x37c] ;  /* 0x0000df00ff017b82 */ /* 0x000fe20000000800 */
[----:B------:R-:W0:Y:S07]  /*0010*/  S2R R15, SR_CTAID.X ;  /* 0x00000000000f7919 */ /* 0x000e2e0000002500 */
[----:B------:R-:W1:Y:S01]  /*0020*/  LDC.64 R2, c[0x0][0x380] ;  /* 0x0000e000ff027b82 */ /* 0x000e620000000a00 */
[----:B------:R-:W2:Y:S01]  /*0030*/  LDCU.64 UR4, c[0x0][0x358] ;  /* 0x00006b00ff0477ac */ /* 0x000ea20008000a00 */
[----:B------:R-:W0:Y:S02]  /*0040*/  S2R R0, SR_TID.X ;  /* 0x0000000000007919 */ /* 0x000e240000002100 */
[----:B0-----:R-:W-:-:S05]  /*0050*/  LEA R15, R15, R0, 0x7 ;  /* 0x000000000f0f7211 */ /* 0x001fca00078e38ff */
        /* <DEDUP_REMOVED lines=20> */
[----:B------:R-:W-:-:S05]  /*01a0*/  IMAD.HI.U32 R36, R15, -0x6db6db6d, RZ ;  /* 0x924924930f247827 */ /* 0x000fca00078e00ff */
[----:B------:R-:W-:Y:S01]  /*01b0*/  SHF.R.U32.HI R36, RZ, 0x3, R36 ;  /* 0x00000003ff247819 */ /* 0x000fe20000011624 */
[----:B--2---:R-:W-:Y:S02]  /*01c0*/  FADD R9, RZ, R0 ;  /* 0x00000000ff097221 */ /* 0x004fe40000000000 */
[----:B------:R-:W2:Y:S01]  /*01d0*/  LDG.E.CONSTANT R0, desc[UR4][R2.64+0xe8c00] ;  /* 0x0e8c000402007981 */ /* 0x000ea2000c1e9900 */
[--C-:B---3--:R-:W-:Y:S01]  /*01e0*/  FADD R11, RZ, -R12.reuse ;  /* 0x8000000cff0b7221 */ /* 0x108fe20000000000 */
[--C-:B------:R-:W-:Y:S01]  /*01f0*/  FADD R13, RZ, R12.reuse ;  /* 0x0000000cff0d7221 */ /* 0x100fe20000000000 */
[----:B------:R-:W-:Y:S02]  /*0200*/  FADD R9, R9, R12 ;  /* 0x0000000c09097221 */ /* 0x000fe40000000000 */
[C---:B----4-:R-:W-:Y:S01]  /*0210*/  FADD R11, R16.reuse, R11 ;  /* 0x0000000b100b7221 */ /* 0x050fe20000000000 */
[----:B------:R-:W-:Y:S01]  /*0220*/  FADD R13, R16, R13 ;  /* 0x0000000d100d7221 */ /* 0x000fe20000000000 */
[----:B------:R-:W-:-:S02]  /*0230*/  FADD R9, R9, R16 ;  /* 0x0000001009097221 */ /* 0x000fc40000000000 */
[C---:B-----5:R-:W-:Y:S01]  /*0240*/  FFMA R27, R18.reuse, 0.125, R11 ;  /* 0x3e000000121b7823 */ /* 0x060fe2000000000b */
[----:B------:R-:W-:Y:S01]  /*0250*/  FFMA R21, R18, 0.25, R13 ;  /* 0x3e80000012157823 */ /* 0x000fe2000000000d */
[----:B------:R-:W-:Y:S01]  /*0260*/  FADD R9, R9, R18 ;  /* 0x0000001209097221 */ /* 0x000fe20000000000 */
[C-C-:B------:R-:W-:Y:S01]  /*0270*/  FADD R12, R8.reuse, R8.reuse ;  /* 0x00000008080c7221 */ /* 0x140fe20000000000 */
[C---:B------:R-:W-:Y:S01]  /*0280*/  FFMA R16, R8.reuse, -8, R27 ;  /* 0xc100000008107823 */ /* 0x040fe2000000001b */
[----:B------:R-:W-:Y:S01]  /*0290*/  FFMA R21, R8, 4, R21 ;  /* 0x4080000008157823 */ /* 0x000fe20000000015 */
[----:B------:R-:W-:Y:S01]  /*02a0*/  FADD R8, R9, R8 ;  /* 0x0000000809087221 */ /* 0x000fe20000000000 */
[----:B------:R-:W-:Y:S01]  /*02b0*/  FFMA R11, R18, 0.5, R11 ;  /* 0x3f000000120b7823 */ /* 0x000fe2000000000b */
[--C-:B------:R-:W-:Y:S01]  /*02c0*/  FADD R27, RZ, -R5.reuse ;  /* 0x80000005ff1b7221 */ /* 0x100fe20000000000 */
[----:B------:R-:W-:Y:S01]  /*02d0*/  FADD R29, RZ, R5 ;  /* 0x00000005ff1d7221 */ /* 0x000fe20000000000 */
[----:B------:R-:W-:Y:S01]  /*02e0*/  FADD R9, R16, R7 ;  /* 0x0000000710097221 */ /* 0x000fe20000000000 */
[--C-:B------:R-:W-:Y:S01]  /*02f0*/  FADD R7, R8, R5.reuse ;  /* 0x0000000508077221 */ /* 0x100fe20000000000 */
[----:B------:R-:W-:Y:S01]  /*0300*/  FADD R13, R11, -R12 ;  /* 0x8000000c0b0d7221 */ /* 0x000fe20000000000 */
[----:B------:R-:W-:Y:S01]  /*0310*/  FADD R5, RZ, -R5 ;  /* 0x80000005ff057221 */ /* 0x000fe20000000000 */
[C---:B------:R-:W-:Y:S01]  /*0320*/  FADD R24, -R4.reuse, R27 ;  /* 0x0000001b04187221 */ /* 0x040fe20000000100 */
[--C-:B------:R-:W-:Y:S01]  /*0330*/  FADD R34, RZ, R4.reuse ;  /* 0x00000004ff227221 */ /* 0x100fe20000000000 */
[C---:B------:R-:W-:Y:S01]  /*0340*/  FADD R26, R4.reuse, R29 ;  /* 0x0000001d041a7221 */ /* 0x040fe20000000000 */
[C---:B------:R-:W-:Y:S01]  /*0350*/  FADD R12, -R4.reuse, R5 ;  /* 0x00000005040c7221 */ /* 0x040fe20000000100 */
[C---:B------:R-:W-:Y:S01]  /*0360*/  FADD R8, R4.reuse, R21 ;  /* 0x0000001504087221 */ /* 0x040fe20000000000 */
[C---:B------:R-:W-:Y:S01]  /*0370*/  FADD R30, -R4.reuse, R13 ;  /* 0x0000000d041e7221 */ /* 0x040fe20000000100 */
[----:B------:R-:W-:Y:S01]  /*0380*/  FADD R20, -R4, R9 ;  /* 0x0000000904147221 */ /* 0x000fe20000000100 */
[--C-:B------:R-:W-:Y:S01]  /*0390*/  FADD R18, R7, R4.reuse ;  /* 0x0000000407127221 */ /* 0x100fe20000000000 */
[----:B------:R-:W-:Y:S01]  /*03a0*/  FADD R4, RZ, -R4 ;  /* 0x80000004ff047221 */ /* 0x000fe20000000000 */
[C---:B------:R-:W-:Y:S01]  /*03b0*/  FADD R5, -R19.reuse, R24 ;  /* 0x0000001813057221 */ /* 0x040fe20000000100 */
[C---:B------:R-:W-:Y:S01]  /*03c0*/  FADD R9, -R19.reuse, R12 ;  /* 0x0000000c13097221 */ /* 0x040fe20000000100 */
[----:B------:R-:W3:Y:S01]  /*03d0*/  LDG.E.CONSTANT R11, desc[UR4][R2.64+0xf5000] ;  /* 0x0f500004020b7981 */ /* 0x000ee2000c1e9900 */
[C-C-:B------:R-:W-:Y:S01]  /*03e0*/  FADD R7, -R19.reuse, R4.reuse ;  /* 0x0000000413077221 */ /* 0x140fe20000000100 */
[C---:B------:R-:W-:Y:S01]  /*03f0*/  FADD R37, R19.reuse, R4 ;  /* 0x0000000413257221 */ /* 0x040fe20000000000 */
[----:B------:R-:W-:Y:S01]  /*0400*/  FADD R12, -R32, R5 ;  /* 0x00000005200c7221 */ /* 0x000fe20000000100 */
[----:B------:R-:W4:Y:S01]  /*0410*/  LDG.E.CONSTANT R16, desc[UR4][R2.64+0x101400] ;  /* 0x1014000402107981 */ /* 0x000f22000c1e9900 */
[----:B------:R-:W0:Y:S01]  /*0420*/  LDC.64 R4, c[0x0][0x390] ;  /* 0x0000e400ff047b82 */ /* 0x000e220000000a00 */
[C-C-:B------:R-:W-:Y:S01]  /*0430*/  FADD R27, -R19.reuse, R34.reuse ;  /* 0x00000022131b7221 */ /* 0x140fe20000000100 */
[C---:B------:R-:W-:Y:S01]  /*0440*/  FADD R29, R19.reuse, R34 ;  /* 0x00000022131d7221 */ /* 0x040fe20000000000 */
[C---:B------:R-:W-:Y:S01]  /*0450*/  FADD R13, R19.reuse, R26 ;  /* 0x0000001a130d7221 */ /* 0x040fe20000000000 */
[C---:B------:R-:W-:Y:S01]  /*0460*/  FADD R35, R19.reuse, R30 ;  /* 0x0000001e13237221 */ /* 0x040fe20000000000 */
[C---:B------:R-:W-:Y:S01]  /*0470*/  FADD R33, R19.reuse, R8 ;  /* 0x0000000813217221 */ /* 0x040fe20000000000 */
[----:B------:R-:W-:Y:S01]  /*0480*/  FADD R21, R19, R20 ;  /* 0x0000001413157221 */ /* 0x000fe20000000000 */
[----:B------:R-:W-:Y:S01]  /*0490*/  FADD R19, R18, R19 ;  /* 0x0000001312137221 */ /* 0x000fe20000000000 */
[----:B------:R-:W5:Y:S01]  /*04a0*/  LDG.E.CONSTANT R20, desc[UR4][R2.64+0x10d800] ;  /* 0x10d8000402147981 */ /* 0x000f62000c1e9900 */
[C---:B------:R-:W-:Y:S01]  /*04b0*/  FFMA R34, R32.reuse, -0.25, R7 ;  /* 0xbe80000020227823 */ /* 0x040fe20000000007 */
[C---:B------:R-:W-:Y:S01]  /*04c0*/  FFMA R18, R32.reuse, -0.5, R27 ;  /* 0xbf00000020127823 */ /* 0x040fe2000000001b */
[C---:B------:R-:W-:Y:S01]  /*04d0*/  FFMA R29, R32.reuse, 0.25, R29 ;  /* 0x3e800000201d7823 */ /* 0x040fe2000000001d */
[C---:B------:R-:W-:Y:S01]  /*04e0*/  FFMA R27, R32.reuse, -0.125, R27 ;  /* 0xbe000000201b7823 */ /* 0x040fe2000000001b */
[C-C-:B------:R-:W-:Y:S01]  /*04f0*/  FFMA R7, R32.reuse, 0.5, R37.reuse ;  /* 0x3f00000020077823 */ /* 0x140fe20000000025 */
[C---:B------:R-:W-:Y:S01]  /*0500*/  FFMA R30, R32.reuse, 0.125, R37 ;  /* 0x3e000000201e7823 */ /* 0x040fe20000000025 */
[C---:B------:R-:W-:Y:S01]  /*0510*/  FADD R13, R32.reuse, R13 ;  /* 0x0000000d200d7221 */ /* 0x040fe20000000000 */
[C---:B------:R-:W-:Y:S01]  /*0520*/  FADD R9, -R32.reuse, R9 ;  /* 0x0000000920097221 */ /* 0x040fe20000000100 */
[C---:B------:R-:W-:Y:S01]  /*0530*/  FFMA R8, R32.reuse, 0.5, R35 ;  /* 0x3f00000020087823 */ /* 0x040fe20000000023 */
[C---:B------:R-:W-:Y:S01]  /*0540*/  FFMA R24, R32.reuse, 0.25, R33 ;  /* 0x3e80000020187823 */ /* 0x040fe20000000021 */
[----:B------:R-:W-:Y:S01]  /*0550*/  FFMA R26, R32, 0.125, R21 ;  /* 0x3e000000201a7823 */ /* 0x000fe20000000015 */
[----:B------:R-:W-:Y:S01]  /*0560*/  FADD R32, R19, R32 ;  /* 0x0000002013207221 */ /* 0x000fe20000000000 */
[----:B------:R-:W-:Y:S01]  /*0570*/  FADD R19, R31, R31 ;  /* 0x0000001f1f137221 */ /* 0x000fe20000000000 */
[----:B------:R-:W-:Y:S01]  /*0580*/  IMAD.HI.U32 R33, R15, 0x5397829d, RZ ;  /* 0x5397829d0f217827 */ /* 0x000fe200078e00ff */
[----:B------:R-:W5:Y:S03]  /*0590*/  LDG.E.CONSTANT R35, desc[UR4][R2.64+0x157000] ;  /* 0x1570000402237981 */ /* 0x000f66000c1e9900 */
[----:B------:R-:W-:Y:S01]  /*05a0*/  FADD R7, -R19, R7 ;  /* 0x0000000713077221 */ /* 0x000fe20000000100 */
[----:B------:R-:W-:-:S02]  /*05b0*/  IMAD R21, R36, 0x2a, R15 ;  /* 0x0000002a24157824 */ /* 0x000fc400078e020f */
[----:B------:R-:W-:Y:S01]  /*05c0*/  FADD R15, R19, R18 ;  /* 0x00000012130f7221 */ /* 0x000fe20000000000 */
[----:B------:R-:W-:Y:S01]  /*05d0*/  FADD R8, R8, -R19 ;  /* 0x8000001308087221 */ /* 0x000fe20000000000 */
[----:B------:R-:W-:Y:S01]  /*05e0*/  SHF.R.U32.HI R33, RZ, 0x6, R33 ;  /* 0x00000006ff217819 */ /* 0x000fe20000011621 */
[----:B------:R-:W5:Y:S04]  /*05f0*/  LDG.E.CONSTANT R19, desc[UR4][R2.64+0x132400] ;  /* 0x1324000402137981 */ /* 0x000f68000c1e9900 */
[----:B------:R-:W5:Y:S01]  /*0600*/  LDG.E.CONSTANT R18, desc[UR4][R2.64+0x13e800] ;  /* 0x13e8000402127981 */ /* 0x000f62000c1e9900 */
[----:B0-----:R-:W-:-:S03]  /*0610*/  IMAD.WIDE.U32 R4, R33, 0x4, R4 ;  /* 0x0000000421047825 */ /* 0x001fc600078e0004 */
[----:B------:R-:W5:Y:S04]  /*0620*/  LDG.E.CONSTANT R33, desc[UR4][R2.64+0x14ac00] ;  /* 0x14ac000402217981 */ /* 0x000f68000c1e9900 */
[----:B------:R-:W5:Y:S04]  /*0630*/  LDG.E.CONSTANT R4, desc[UR4][R4.64] ;  /* 0x0000000404047981 */ /* 0x000f68000c1e9900 */
[----:B------:R-:W5:Y:S01]  /*0640*/  LDG.E.CONSTANT R5, desc[UR4][R2.64+0x126000] ;  /* 0x1260000402057981 */ /* 0x000f62000c1e9900 */
[C---:B------:R-:W-:Y:S01]  /*0650*/  FFMA R37, R31.reuse, -4, R34 ;  /* 0xc08000001f257823 */ /* 0x040fe20000000022 */
[C---:B------:R-:W-:Y:S01]  /*0660*/  FFMA R34, R31.reuse, 8, R27 ;  /* 0x410000001f227823 */ /* 0x040fe2000000001b */
[C---:B------:R-:W-:Y:S01]  /*0670*/  FADD R27, -R31.reuse, R12 ;  /* 0x0000000c1f1b7221 */ /* 0x040fe20000000100 */
[C---:B------:R-:W-:Y:S01]  /*0680*/  FADD R9, -R31.reuse, R9 ;  /* 0x000000091f097221 */ /* 0x040fe20000000100 */
[C---:B------:R-:W-:Y:S01]  /*0690*/  FFMA R30, R31.reuse, -8, R30 ;  /* 0xc10000001f1e7823 */ /* 0x040fe2000000001e */
[C---:B------:R-:W-:Y:S01]  /*06a0*/  FFMA R29, R31.reuse, 4, R29 ;  /* 0x408000001f1d7823 */ /* 0x040fe2000000001d */
[C---:B------:R-:W-:Y:S01]  /*06b0*/  FADD R13, R31.reuse, R13 ;  /* 0x0000000d1f0d7221 */ /* 0x040fe20000000000 */
[C---:B------:R-:W-:Y:S01]  /*06c0*/  FFMA R24, R31.reuse, 4, R24 ;  /* 0x408000001f187823 */ /* 0x040fe20000000018 */
[----:B------:R-:W-:Y:S01]  /*06d0*/  FFMA R26, R31, -8, R26 ;  /* 0xc10000001f1a7823 */ /* 0x000fe2000000001a */
[----:B------:R-:W-:Y:S01]  /*06e0*/  FADD R31, R32, R31 ;  /* 0x0000001f201f7221 */ /* 0x000fe20000000000 */
[C---:B------:R-:W-:Y:S01]  /*06f0*/  FADD R27, R22.reuse, R27 ;  /* 0x0000001b161b7221 */ /* 0x040fe20000000000 */
[C---:B------:R-:W-:Y:S01]  /*0700*/  FADD R9, R22.reuse, R9 ;  /* 0x0000000916097221 */ /* 0x040fe20000000000 */
[C---:B------:R-:W-:Y:S01]  /*0710*/  FADD R34, -R23.reuse, R34 ;  /* 0x0000002217227221 */ /* 0x040fe20000000100 */
[----:B------:R-:W-:Y:S01]  /*0720*/  FADD R30, R23, R30 ;  /* 0x0000001e171e7221 */ /* 0x000fe20000000000 */
[----:B------:R-:W-:Y:S01]  /*0730*/  FADD R13, R22, R13 ;  /* 0x0000000d160d7221 */ /* 0x000fe20000000000 */
[----:B------:R-:W-:Y:S01]  /*0740*/  FADD R23, R26, R23 ;  /* 0x000000171a177221 */ /* 0x000fe20000000000 */
[----:B------:R-:W-:Y:S01]  /*0750*/  FADD R31, R31, R22 ;  /* 0x000000161f1f7221 */ /* 0x000fe20000000000 */
[C---:B------:R-:W-:Y:S01]  /*0760*/  FADD R36, R28.reuse, R27 ;  /* 0x0000001b1c247221 */ /* 0x040fe20000000000 */
[C---:B------:R-:W-:Y:S01]  /*0770*/  FADD R12, -R28.reuse, R15 ;  /* 0x0000000f1c0c7221 */ /* 0x040fe20000000100 */
[C---:B------:R-:W-:Y:S01]  /*0780*/  FADD R9, R28.reuse, R9 ;  /* 0x000000091c097221 */ /* 0x040fe20000000000 */
[C---:B------:R-:W-:Y:S01]  /*0790*/  FADD R26, -R28.reuse, R7 ;  /* 0x000000071c1a7221 */ /* 0x040fe20000000100 */
[C---:B------:R-:W-:Y:S01]  /*07a0*/  FADD R8, -R28.reuse, R8 ;  /* 0x000000081c087221 */ /* 0x040fe20000000100 */
[C---:B------:R-:W-:Y:S01]  /*07b0*/  FADD R22, R28.reuse, R37 ;  /* 0x000000251c167221 */ /* 0x040fe20000000000 */
[C---:B------:R-:W-:Y:S01]  /*07c0*/  FADD R32, R28.reuse, R29 ;  /* 0x0000001d1c207221 */ /* 0x040fe20000000000 */
[C---:B------:R-:W-:Y:S01]  /*07d0*/  FADD R34, -R28.reuse, R34 ;  /* 0x000000221c227221 */ /* 0x040fe20000000100 */
[C---:B------:R-:W-:Y:S01]  /*07e0*/  FADD R30, -R28.reuse, R30 ;  /* 0x0000001e1c1e7221 */ /* 0x040fe20000000100 */
[C---:B------:R-:W-:Y:S01]  /*07f0*/  FADD R13, R28.reuse, R13 ;  /* 0x0000000d1c0d7221 */ /* 0x040fe20000000000 */
[C---:B------:R-:W-:Y:S01]  /*0800*/  FADD R24, R28.reuse, R24 ;  /* 0x000000181c187221 */ /* 0x040fe20000000000 */
[----:B------:R-:W-:Y:S01]  /*0810*/  FADD R23, -R28, R23 ;  /* 0x000000171c177221 */ /* 0x000fe20000000100 */
[----:B------:R-:W-:Y:S01]  /*0820*/  FADD R28, R31, R28 ;  /* 0x0000001c1f1c7221 */ /* 0x000fe20000000000 */
[C---:B------:R-:W-:Y:S01]  /*0830*/  FADD R36, R17.reuse, R36 ;  /* 0x0000002411247221 */ /* 0x040fe20000000000 */
        /* <DEDUP_REMOVED lines=10> */
[----:B------:R-:W-:Y:S01]  /*08e0*/  FADD R23, R17, R23 ;  /* 0x0000001711177221 */ /* 0x000fe20000000000 */
[----:B------:R-:W-:Y:S01]  /*08f0*/  FADD R17, R28, R17 ;  /* 0x000000111c117221 */ /* 0x000fe20000000000 */
[C---:B------:R-:W-:Y:S01]  /*0900*/  FADD R36, R6.reuse, R36 ;  /* 0x0000002406247221 */ /* 0x040fe20000000000 */
[----:B------:R-:W-:Y:S01]  /*0910*/  FADD R12, R25, R25 ;  /* 0x00000019190c7221 */ /* 0x000fe20000000000 */
[C---:B------:R-:W-:Y:S01]  /*0920*/  FFMA R7, R6.reuse, 0.5, R7 ;  /* 0x3f00000006077823 */ /* 0x040fe20000000007 */
[C---:B------:R-:W-:Y:S01]  /*0930*/  FADD R34, R6.reuse, R9 ;  /* 0x0000000906227221 */ /* 0x040fe20000000000 */
[C---:B------:R-:W-:Y:S01]  /*0940*/  FFMA R27, R6.reuse, 0.5, R27 ;  /* 0x3f000000061b7823 */ /* 0x040fe2000000001b */
[C---:B------:R-:W-:Y:S01]  /*0950*/  FFMA R9, R6.reuse, 0.5, R8 ;  /* 0x3f00000006097823 */ /* 0x040fe20000000008 */
[C---:B------:R-:W-:Y:S01]  /*0960*/  FFMA R22, R6.reuse, 0.25, R15 ;  /* 0x3e80000006167823 */ /* 0x040fe2000000000f */
[C---:B------:R-:W-:Y:S01]  /*0970*/  FFMA R26, R6.reuse, 0.25, R29 ;  /* 0x3e800000061a7823 */ /* 0x040fe2000000001d */
[C---:B------:R-:W-:Y:S01]  /*0980*/  FFMA R28, R6.reuse, 0.125, R31 ;  /* 0x3e000000061c7823 */ /* 0x040fe2000000001f */
[C---:B------:R-:W-:Y:S01]  /*0990*/  FFMA R30, R6.reuse, 0.125, R37 ;  /* 0x3e000000061e7823 */ /* 0x040fe20000000025 */
[C---:B------:R-:W-:Y:S01]  /*09a0*/  FADD R32, R6.reuse, R13 ;  /* 0x0000000d06207221 */ /* 0x040fe20000000000 */
[C---:B------:R-:W-:Y:S01]  /*09b0*/  FFMA R24, R6.reuse, 0.25, R24 ;  /* 0x3e80000006187823 */ /* 0x040fe20000000018 */
[----:B------:R-:W-:Y:S01]  /*09c0*/  FFMA R8, R6, 0.125, R23 ;  /* 0x3e00000006087823 */ /* 0x000fe20000000017 */
[----:B------:R-:W-:Y:S01]  /*09d0*/  FADD R6, R17, R6 ;  /* 0x0000000611067221 */ /* 0x000fe20000000000 */
[C---:B------:R-:W-:Y:S01]  /*09e0*/  FADD R23, R25.reuse, R36 ;  /* 0x0000002419177221 */ /* 0x040fe20000000000 */
[C---:B------:R-:W-:Y:S01]  /*09f0*/  FADD R31, -R12.reuse, R7 ;  /* 0x000000070c1f7221 */ /* 0x040fe20000000100 */
[----:B------:R-:W-:Y:S01]  /*0a00*/  FADD R34, R25, R34 ;  /* 0x0000002219227221 */ /* 0x000fe20000000000 */
[----:B------:R-:W-:Y:S01]  /*0a10*/  FADD R27, -R12, R27 ;  /* 0x0000001b0c1b7221 */ /* 0x000fe20000000100 */
[----:B------:R-:W-:Y:S01]  /*0a20*/  FADD R7, R9, -R12 ;  /* 0x8000000c09077221 */ /* 0x000fe20000000000 */
[C---:B------:R-:W-:Y:S01]  /*0a30*/  FFMA R17, R25.reuse, -8, R28 ;  /* 0xc100000019117823 */ /* 0x040fe2000000001c */
[C---:B------:R-:W-:Y:S01]  /*0a40*/  FFMA R37, R25.reuse, -8, R30 ;  /* 0xc100000019257823 */ /* 0x040fe2000000001e */
[C---:B------:R-:W-:Y:S01]  /*0a50*/  FADD R12, R25.reuse, R32 ;  /* 0x00000020190c7221 */ /* 0x040fe20000000000 */
[C---:B------:R-:W-:Y:S01]  /*0a60*/  FFMA R8, R25.reuse, -8, R8 ;  /* 0xc100000019087823 */ /* 0x040fe20000000008 */
[----:B------:R-:W-:Y:S01]  /*0a70*/  FADD R15, R6, R25 ;  /* 0x00000019060f7221 */ /* 0x000fe20000000000 */
[C---:B------:R-:W-:Y:S01]  /*0a80*/  FFMA R30, R14.reuse, 0.5, R23 ;  /* 0x3f0000000e1e7823 */ /* 0x040fe20000000017 */
[C---:B------:R-:W-:Y:S01]  /*0a90*/  FFMA R23, R14.reuse, 0.125, R34 ;  /* 0x3e0000000e177823 */ /* 0x040fe20000000022 */
[C---:B------:R-:W-:Y:S01]  /*0aa0*/  FFMA R29, R25.reuse, 4, R26 ;  /* 0x40800000191d7823 */ /* 0x040fe2000000001a */
[----:B------:R-:W-:Y:S01]  /*0ab0*/  FFMA R12, R14, 0.25, R12 ;  /* 0x3e8000000e0c7823 */ /* 0x000fe2000000000c */
[C---:B------:R-:W-:Y:S01]  /*0ac0*/  FADD R32, R10.reuse, R17 ;  /* 0x000000110a207221 */ /* 0x040fe20000000000 */
[----:B------:R-:W-:Y:S01]  /*0ad0*/  FFMA R9, R25, 4, R24 ;  /* 0x4080000019097823 */ /* 0x000fe20000000018 */
[----:B------:R-:W-:Y:S01]  /*0ae0*/  FADD R15, R15, R14 ;  /* 0x0000000e0f0f7221 */ /* 0x000fe20000000000 */
[----:B------:R-:W-:Y:S01]  /*0af0*/  FADD R34, R10, R37 ;  /* 0x000000250a227221 */ /* 0x000fe20000000000 */
[----:B------:R-:W-:Y:S01]  /*0b00*/  FADD R17, R8, R10 ;  /* 0x0000000a08117221 */ /* 0x000fe20000000000 */
[----:B------:R-:W-:Y:S01]  /*0b10*/  FFMA R13, R25, 4, R22 ;  /* 0x40800000190d7823 */ /* 0x000fe20000000016 */
[C---:B--2---:R-:W-:Y:S01]  /*0b20*/  FFMA R24, R0.reuse, 0.125, R23 ;  /* 0x3e00000000187823 */ /* 0x044fe20000000017 */
[C---:B------:R-:W-:Y:S01]  /*0b30*/  FFMA R29, R0.reuse, 0.25, R29 ;  /* 0x3e800000001d7823 */ /* 0x040fe2000000001d */
[C---:B------:R-:W-:Y:S01]  /*0b40*/  FFMA R37, R0.reuse, -0.25, R27 ;  /* 0xbe80000000257823 */ /* 0x040fe2000000001b */
[C---:B------:R-:W-:Y:S01]  /*0b50*/  FFMA R14, R0.reuse, 0.25, R12 ;  /* 0x3e800000000e7823 */ /* 0x040fe2000000000c */
[C---:B------:R-:W-:Y:S01]  /*0b60*/  FFMA R6, R0.reuse, -0.5, R31 ;  /* 0xbf00000000067823 */ /* 0x040fe2000000001f */
[C---:B------:R-:W-:Y:S01]  /*0b70*/  FFMA R34, R0.reuse, -0.25, R34 ;  /* 0xbe80000000227823 */ /* 0x040fe20000000022 */
[C---:B------:R-:W-:Y:S01]  /*0b80*/  FADD R28, R0.reuse, R9 ;  /* 0x00000009001c7221 */ /* 0x040fe20000000000 */
[C---:B------:R-:W-:Y:S01]  /*0b90*/  FADD R12, -R0.reuse, R17 ;  /* 0x00000011000c7221 */ /* 0x040fe20000000100 */
[----:B------:R-:W-:Y:S01]  /*0ba0*/  FADD R22, R15, R0 ;  /* 0x000000000f167221 */ /* 0x000fe20000000000 */
[C---:B------:R-:W-:Y:S01]  /*0bb0*/  FFMA R31, R0.reuse, -0.125, R31 ;  /* 0xbe000000001f7823 */ /* 0x040fe2000000001f */
[C-C-:B------:R-:W-:Y:S01]  /*0bc0*/  FFMA R8, R0.reuse, -0.5, R32.reuse ;  /* 0xbf00000000087823 */ /* 0x140fe20000000020 */
[C-C-:B------:R-:W-:Y:S01]  /*0bd0*/  FFMA R36, R0.reuse, 0.5, R13.reuse ;  /* 0x3f00000000247823 */ /* 0x140fe2000000000d */
[C---:B------:R-:W-:Y:S01]  /*0be0*/  FFMA R25, R0.reuse, 0.125, R13 ;  /* 0x3e00000000197823 */ /* 0x040fe2000000000d */
[C---:B------:R-:W-:Y:S01]  /*0bf0*/  FFMA R32, R0.reuse, -0.125, R32 ;  /* 0xbe00000000207823 */ /* 0x040fe20000000020 */
[C---:B------:R-:W-:Y:S01]  /*0c00*/  FFMA R30, R0.reuse, 0.5, R30 ;  /* 0x3f000000001e7823 */ /* 0x040fe2000000001e */
[----:B------:R-:W-:Y:S01]  /*0c10*/  FADD R26, -R0, R7 ;  /* 0x00000007001a7221 */ /* 0x000fe20000000100 */
[C---:B---3--:R-:W-:Y:S01]  /*0c20*/  FFMA R17, R11.reuse, 0.125, R24 ;  /* 0x3e0000000b117823 */ /* 0x048fe20000000018 */
[C---:B------:R-:W-:Y:S01]  /*0c30*/  FFMA R29, R11.reuse, 0.25, R29 ;  /* 0x3e8000000b1d7823 */ /* 0x040fe2000000001d */
[C---:B------:R-:W-:Y:S01]  /*0c40*/  FFMA R37, R11.reuse, 0.25, R37 ;  /* 0x3e8000000b257823 */ /* 0x040fe20000000025 */
[----:B----4-:R-:W-:Y:S01]  /*0c50*/  FMUL R24, R16, 0.25 ;  /* 0x3e80000010187820 */ /* 0x010fe20000400000 */
[C---:B------:R-:W-:Y:S01]  /*0c60*/  FFMA R13, R11.reuse, 0.25, R34 ;  /* 0x3e8000000b0d7823 */ /* 0x040fe20000000022 */
[C---:B------:R-:W-:Y:S01]  /*0c70*/  FFMA R14, R11.reuse, 0.25, R14 ;  /* 0x3e8000000b0e7823 */ /* 0x040fe2000000000e */
[C---:B------:R-:W-:Y:S01]  /*0c80*/  FADD R27, R11.reuse, R28 ;  /* 0x0000001c0b1b7221 */ /* 0x040fe20000000000 */
[----:B------:R-:W-:Y:S01]  /*0c90*/  FADD R15, R22, R11 ;  /* 0x0000000b160f7221 */ /* 0x000fe20000000000 */
[C---:B------:R-:W-:Y:S01]  /*0ca0*/  FFMA R31, R11.reuse, 0.125, R31 ;  /* 0x3e0000000b1f7823 */ /* 0x040fe2000000001f */
[C---:B------:R-:W-:Y:S01]  /*0cb0*/  FADD R7, R11.reuse, R12 ;  /* 0x0000000c0b077221 */ /* 0x040fe20000000000 */
[C---:B------:R-:W-:Y:S01]  /*0cc0*/  FMUL R22, R16.reuse, 0.125 ;  /* 0x3e00000010167820 */ /* 0x040fe20000400000 */
[----:B------:R-:W-:Y:S01]  /*0cd0*/  FMUL R10, R16, 0.5 ;  /* 0x3f000000100a7820 */ /* 0x000fe20000400000 */
[C---:B------:R-:W-:Y:S01]  /*0ce0*/  FFMA R6, R11.reuse, 0.5, R6 ;  /* 0x3f0000000b067823 */ /* 0x040fe20000000006 */
[C---:B------:R-:W-:Y:S01]  /*0cf0*/  FFMA R0, R11.reuse, 0.5, R36 ;  /* 0x3f0000000b007823 */ /* 0x040fe20000000024 */
[C---:B------:R-:W-:Y:S01]  /*0d00*/  FFMA R25, R11.reuse, 0.125, R25 ;  /* 0x3e0000000b197823 */ /* 0x040fe20000000019 */
[C---:B------:R-:W-:Y:S01]  /*0d10*/  FFMA R8, R11.reuse, 0.5, R8 ;  /* 0x3f0000000b087823 */ /* 0x040fe20000000008 */
[C---:B------:R-:W-:Y:S01]  /*0d20*/  FFMA R23, R11.reuse, 0.125, R32 ;  /* 0x3e0000000b177823 */ /* 0x040fe20000000020 */
[C---:B------:R-:W-:Y:S01]  /*0d30*/  FFMA R9, R11.reuse, 0.5, R30 ;  /* 0x3f0000000b097823 */ /* 0x040fe2000000001e */
[----:B------:R-:W-:Y:S01]  /*0d40*/  FADD R26, R11, R26 ;  /* 0x0000001a0b1a7221 */ /* 0x000fe20000000000 */
[C---:B------:R-:W-:Y:S01]  /*0d50*/  FFMA R12, R24.reuse, 0.25, R29 ;  /* 0x3e800000180c7823 */ /* 0x040fe2000000001d */
[----:B------:R-:W-:Y:S01]  /*0d60*/  FFMA R11, R24, 0.5, R37 ;  /* 0x3f000000180b7823 */ /* 0x000fe20000000025 */
[----:B-----5:R-:W-:Y:S01]  /*0d70*/  FMUL R29, R20, 0.5 ;  /* 0x3f000000141d7820 */ /* 0x020fe20000400000 */
[C---:B------:R-:W-:Y:S01]  /*0d80*/  FFMA R13, R24.reuse, 0.125, R13 ;  /* 0x3e000000180d7823 */ /* 0x040fe2000000000d */
[----:B------:R-:W-:Y:S01]  /*0d90*/  FADD R14, R24, R14 ;  /* 0x0000000e180e7221 */ /* 0x000fe20000000000 */
[----:B------:R-:W-:Y:S01]  /*0da0*/  FADD R27, R27, R24 ;  /* 0x000000181b1b7221 */ /* 0x000fe20000000000 */
[----:B------:R-:W-:Y:S01]  /*0db0*/  FMUL R37, R20, 0.25 ;  /* 0x3e80000014257820 */ /* 0x000fe20000400000 */
[----:B------:R-:W-:Y:S01]  /*0dc0*/  FFMA R24, R22, 0.5, R31 ;  /* 0x3f00000016187823 */ /* 0x000fe2000000001f */
[C---:B------:R-:W-:Y:S01]  /*0dd0*/  FFMA R0, R10.reuse, 0.25, R0 ;  /* 0x3e8000000a007823 */ /* 0x040fe20000000000 */
[C---:B------:R-:W-:Y:S01]  /*0de0*/  FFMA R8, R10.reuse, 0.125, R8 ;  /* 0x3e0000000a087823 */ /* 0x040fe20000000008 */
[C---:B------:R-:W-:Y:S01]  /*0df0*/  FADD R9, R10.reuse, R9 ;  /* 0x000000090a097221 */ /* 0x040fe20000000000 */
[----:B------:R-:W-:Y:S01]  /*0e00*/  FADD R31, R7, R22 ;  /* 0x00000016071f7221 */ /* 0x000fe20000000000 */
[----:B------:R-:W-:Y:S01]  /*0e10*/  FFMA R6, R10, 0.5, R6 ;  /* 0x3f0000000a067823 */ /* 0x000fe20000000006 */
[C---:B------:R-:W-:Y:S01]  /*0e20*/  FFMA R25, R22.reuse, 0.25, R25 ;  /* 0x3e80000016197823 */ /* 0x040fe20000000019 */
[C---:B------:R-:W-:Y:S01]  /*0e30*/  FFMA R23, R22.reuse, 0.125, R23 ;  /* 0x3e00000016177823 */ /* 0x040fe20000000017 */
[----:B------:R-:W-:Y:S01]  /*0e40*/  FADD R17, R22, R17 ;  /* 0x0000001116117221 */ /* 0x000fe20000000000 */
[----:B------:R-:W-:Y:S01]  /*0e50*/  FADD R7, R29, R29 ;  /* 0x0000001d1d077221 */ /* 0x000fe20000000000 */
[----:B------:R-:W-:Y:S01]  /*0e60*/  FADD R15, R15, R16 ;  /* 0x000000100f0f7221 */ /* 0x000fe20000000000 */
[----:B------:R-:W-:Y:S01]  /*0e70*/  FMUL R16, R20, 0.125 ;  /* 0x3e00000014107820 */ /* 0x000fe20000400000 */
[----:B------:R-:W-:Y:S01]  /*0e80*/  FADD R22, R37, R37 ;  /* 0x0000002525167221 */ /* 0x000fe20000000000 */
[C---:B------:R-:W-:Y:S01]  /*0e90*/  FFMA R0, R29.reuse, 4, R0 ;  /* 0x408000001d007823 */ /* 0x040fe20000000000 */
[----:B------:R-:W-:Y:S01]  /*0ea0*/  FFMA R8, R29, -8, R8 ;  /* 0xc10000001d087823 */ /* 0x000fe20000000008 */
[----:B------:R-:W-:Y:S01]  /*0eb0*/  FADD R9, R9, R29 ;  /* 0x0000001d09097221 */ /* 0x000fe20000000000 */
[----:B------:R-:W-:Y:S01]  /*0ec0*/  FADD R10, R26, R10 ;  /* 0x0000000a1a0a7221 */ /* 0x000fe20000000000 */
[----:B------:R-:W-:Y:S01]  /*0ed0*/  FADD R29, R20, R20 ;  /* 0x00000014141d7221 */ /* 0x000fe20000000000 */
[----:B------:R-:W-:Y:S01]  /*0ee0*/  FADD R26, R6, -R7 ;  /* 0x80000007061a7221 */ /* 0x000fe20000000000 */
[----:B------:R-:W-:Y:S01]  /*0ef0*/  FADD R28, R16, R16 ;  /* 0x00000010101c7221 */ /* 0x000fe20000000000 */
[----:B------:R-:W-:Y:S01]  /*0f00*/  FADD R22, R11, -R22 ;  /* 0x800000160b167221 */ /* 0x000fe20000000000 */
[----:B------:R-:W0:Y:S01]  /*0f10*/  LDC.64 R6, c[0x0][0x388] ;  /* 0x0000e200ff067b82 */ /* 0x000e220000000a00 */
[----:B------:R-:W-:Y:S01]  /*0f20*/  FADD R11, R19, R19 ;  /* 0x00000013130b7221 */ /* 0x000fe20000000000 */
[----:B------:R-:W-:Y:S01]  /*0f30*/  FADD R10, R10, -R29 ;  /* 0x8000001d0a0a7221 */ /* 0x000fe20000000000 */
[----:B------:R-:W-:Y:S01]  /*0f40*/  FADD R24, R24, -R28 ;  /* 0x8000001c18187221 */ /* 0x000fe20000000000 */
[----:B------:R-:W-:Y:S01]  /*0f50*/  SHF.L.U32 R29, R21, 0x2, RZ ;  /* 0x00000002151d7819 */ /* 0x000fe200000006ff */
[----:B------:R-:W-:Y:S01]  /*0f60*/  FADD R28, R18, R18 ;  /* 0x00000012121c7221 */ /* 0x000fe20000000000 */
[----:B------:R-:W-:Y:S01]  /*0f70*/  FADD R21, R11, R26 ;  /* 0x0000001a0b157221 */ /* 0x000fe20000000000 */
[C---:B------:R-:W-:Y:S01]  /*0f80*/  FFMA R26, R20.reuse, 4, R27 ;  /* 0x40800000141a7823 */ /* 0x040fe2000000001b */
[----:B------:R-:W-:Y:S01]  /*0f90*/  FFMA R31, R20, -8, R31 ;  /* 0xc1000000141f7823 */ /* 0x000fe2000000001f */
[----:B------:R-:W-:Y:S01]  /*0fa0*/  FADD R20, R15, R20 ;  /* 0x000000140f147221 */ /* 0x000fe20000000000 */
[----:B------:R-:W-:Y:S01]  /*0fb0*/  FADD R15, R33, R33 ;  /* 0x00000021210f7221 */ /* 0x000fe20000000000 */
[----:B------:R-:W-:Y:S01]  /*0fc0*/  FADD R32, -R28, R21 ;  /* 0x000000151c207221 */ /* 0x000fe20000000100 */
[----:B------:R-:W2:Y:S01]  /*0fd0*/  LDG.E.CONSTANT R30, desc[UR4][R2.64+0x119c00] ;  /* 0x119c0004021e7981 */ /* 0x000ea2000c1e9900 */
[----:B------:R-:W-:Y:S01]  /*0fe0*/  FADD R27, -R11, R0 ;  /* 0x000000000b1b7221 */ /* 0x000fe20000000100 */
[----:B------:R-:W-:Y:S01]  /*0ff0*/  FADD R0, R35, R35 ;  /* 0x0000002323007221 */ /* 0x000fe20000000000 */
[----:B------:R-:W-:-:S02]  /*1000*/  FFMA R21, R15, -0.5, R32 ;  /* 0xbf0000000f157823 */ /* 0x000fc40000000020 */
[----:B------:R-:W-:Y:S02]  /*1010*/  FADD R32, -R28, R27 ;  /* 0x0000001b1c207221 */ /* 0x000fe40000000100 */
[----:B------:R-:W-:Y:S02]  /*1020*/  FFMA R21, R0, 2, R21 ;  /* 0x4000000000157823 */ /* 0x000fe40000000015 */
[----:B------:R-:W-:Y:S01]  /*1030*/  FFMA R27, R15, -0.25, R32 ;  /* 0xbe8000000f1b7823 */ /* 0x000fe20000000020 */
[C---:B------:R-:W-:Y:S01]  /*1040*/  FFMA R32, R16.reuse, 4, R25 ;  /* 0x4080000010207823 */ /* 0x040fe20000000019 */
[----:B------:R-:W-:Y:S01]  /*1050*/  FFMA R23, R16, -8, R23 ;  /* 0xc100000010177823 */ /* 0x000fe20000000017 */
[----:B------:R-:W-:Y:S01]  /*1060*/  FADD R21, R21, R4 ;  /* 0x0000000415157221 */ /* 0x000fe20000000000 */
[----:B------:R-:W-:Y:S01]  /*1070*/  FADD R16, R17, R16 ;  /* 0x0000001011107221 */ /* 0x000fe20000000000 */
[----:B------:R-:W-:Y:S01]  /*1080*/  FFMA R27, R0, -4, R27 ;  /* 0xc0800000001b7823 */ /* 0x000fe2000000001b */
[----:B------:R-:W-:Y:S01]  /*1090*/  FFMA R17, R19, -4, R22 ;  /* 0xc080000013117823 */ /* 0x000fe20000000016 */
[----:B0-----:R-:W-:Y:S01]  /*10a0*/  IMAD.WIDE.U32 R6, R29, 0x4, R6 ;  /* 0x000000041d067825 */ /* 0x001fe200078e0006 */
[----:B------:R-:W-:-:S03]  /*10b0*/  FMNMX R29, RZ, R21, !PT ;  /* 0x00000015ff1d7209 */ /* 0x000fc60007800000 */
[----:B------:R-:W-:Y:S01]  /*10c0*/  FADD R27, R27, R4 ;  /* 0x000000041b1b7221 */ /* 0x000fe20000000000 */
[----:B------:R-:W-:Y:S01]  /*10d0*/  FFMA R22, R18, 4, R17 ;  /* 0x4080000012167823 */ /* 0x000fe20000000011 */
[----:B------:R-:W-:Y:S01]  /*10e0*/  FFMA R12, R37, 4, R12 ;  /* 0x40800000250c7823 */ /* 0x000fe2000000000c */
[----:B------:R-:W-:Y:S01]  /*10f0*/  FMUL R21, R33, 4 ;  /* 0x4080000021157820 */ /* 0x000fe20000400000 */
[----:B------:R-:W-:Y:S01]  /*1100*/  FMUL R17, R35, 4 ;  /* 0x4080000023117820 */ /* 0x000fe20000400000 */
[----:B------:R-:W-:Y:S01]  /*1110*/  FFMA R13, R37, -8, R13 ;  /* 0xc1000000250d7823 */ /* 0x000fe2000000000d */
[----:B------:R-:W-:Y:S01]  /*1120*/  FADD R14, R14, R37 ;  /* 0x000000250e0e7221 */ /* 0x000fe20000000000 */
[----:B------:R-:W-:Y:S01]  /*1130*/  FMNMX R37, RZ, R27, !PT ;  /* 0x0000001bff257209 */ /* 0x000fe20007800000 */
[----:B------:R-:W-:Y:S01]  /*1140*/  FFMA R22, R21, 0.5, R22 ;  /* 0x3f00000015167823 */ /* 0x000fe20000000016 */
[----:B------:R-:W-:Y:S01]  /*1150*/  FADD R25, R17, R17 ;  /* 0x0000001111197221 */ /* 0x000fe20000000000 */
[----:B------:R-:W-:-:S02]  /*1160*/  FFMA R27, R19, 4, R12 ;  /* 0x40800000131b7823 */ /* 0x000fc4000000000c */
[----:B------:R-:W3:Y:S01]  /*1170*/  LDG.E.CONSTANT R12, desc[UR4][R2.64+0x163400] ;  /* 0x16340004020c7981 */ /* 0x000ee2000c1e9900 */
[----:B------:R-:W-:Y:S01]  /*1180*/  FADD R25, R22, -R25 ;  /* 0x8000001916197221 */ /* 0x000fe20000000000 */
[----:B------:R-:W-:Y:S01]  /*1190*/  FFMA R22, R18, 4, R27 ;  /* 0x4080000012167823 */ /* 0x000fe2000000001b */
[----:B------:R-:W-:-:S04]  /*11a0*/  FADD R27, -R19, R10 ;  /* 0x0000000a131b7221 */ /* 0x000fc80000000100 */
[----:B------:R-:W-:Y:S01]  /*11b0*/  FADD R10, R18, R27 ;  /* 0x0000001b120a7221 */ /* 0x000fe20000000000 */
[----:B------:R-:W-:Y:S01]  /*11c0*/  FADD R25, R25, R4 ;  /* 0x0000000419197221 */ /* 0x000fe20000000000 */
[----:B------:R-:W-:Y:S02]  /*11d0*/  FFMA R22, R21, 0.25, R22 ;  /* 0x3e80000015167823 */ /* 0x000fe40000000016 */
[----:B------:R-:W-:Y:S01]  /*11e0*/  FFMA R27, R33, 0.5, R10 ;  /* 0x3f000000211b7823 */ /* 0x000fe2000000000a */
[----:B------:R0:W-:Y:S01]  /*11f0*/  STG.E desc[UR4][R6.64+0xe4], R29 ;  /* 0x0000e41d06007986 */ /* 0x0001e2000c101904 */
[----:B------:R-:W-:Y:S02]  /*1200*/  FMNMX R25, RZ, R25, !PT ;  /* 0x00000019ff197209 */ /* 0x000fe40007800000 */
[----:B------:R-:W-:Y:S01]  /*1210*/  FADD R27, R27, -R0 ;  /* 0x800000001b1b7221 */ /* 0x000fe20000000000 */
[----:B------:R-:W4:Y:S03]  /*1220*/  LDG.E.CONSTANT R10, desc[UR4][R2.64+0x16f800] ;  /* 0x16f80004020a7981 */ /* 0x000f26000c1e9900 */
[----:B------:R-:W-:Y:S01]  /*1230*/  FADD R27, R27, R4 ;  /* 0x000000041b1b7221 */ /* 0x000fe20000000000 */
[----:B------:R1:W-:Y:S01]  /*1240*/  STG.E desc[UR4][R6.64+0x1c4], R25 ;  /* 0x0001c41906007986 */ /* 0x0003e2000c101904 */
[----:B0-----:R-:W-:-:S03]  /*1250*/  FFMA R29, R17, 4, R22 ;  /* 0x40800000111d7823 */ /* 0x001fc60000000016 */
[----:B------:R-:W5:Y:S01]  /*1260*/  LDG.E.CONSTANT R22, desc[UR4][R2.64+0x17bc00] ;  /* 0x17bc000402167981 */ /* 0x000f62000c1e9900 */
[----:B------:R-:W-:Y:S01]  /*1270*/  FADD R29, R29, R4 ;  /* 0x000000041d1d7221 */ /* 0x000fe20000000000 */
[----:B------:R-:W-:Y:S01]  /*1280*/  FMNMX R36, RZ, R27, !PT ;  /* 0x0000001bff247209 */ /* 0x000fe20007800000 */
[----:B------:R-:W-:Y:S01]  /*1290*/  FADD R34, R5, R5 ;  /* 0x0000000505227221 */ /* 0x000fe20000000000 */
[----:B------:R-:W5:Y:S04]  /*12a0*/  LDG.E.CONSTANT R27, desc[UR4][R2.64+0x194400] ;  /* 0x19440004021b7981 */ /* 0x000f68000c1e9900 */
[----:B-1----:R-:W5:Y:S01]  /*12b0*/  LDG.E.CONSTANT R25, desc[UR4][R2.64+0x188000] ;  /* 0x1880000402197981 */ /* 0x002f62000c1e9900 */
[----:B------:R-:W-:Y:S01]  /*12c0*/  FMNMX R29, RZ, R29, !PT ;  /* 0x0000001dff1d7209 */ /* 0x000fe20007800000 */
[----:B------:R-:W-:-:S02]  /*12d0*/  FADD R34, R9, -R34 ;  /* 0x8000002209227221 */ /* 0x000fc40000000000 */
[----:B------:R-:W5:Y:S04]  /*12e0*/  LDG.E.CONSTANT R9, desc[UR4][R2.64+0x1a0800] ;  /* 0x1a08000402097981 */ /* 0x000f68000c1e9900 */
[----:B------:R0:W-:Y:S04]  /*12f0*/  STG.E desc[UR4][R6.64+0x1c8], R29 ;  /* 0x0001c81d06007986 */ /* 0x0001e8000c101904 */
[----:B0-----:R0:W5:Y:S04]  /*1300*/  LDG.E.CONSTANT R29, desc[UR4][R2.64+0x1acc00] ;  /* 0x1acc0004021d7981 */ /* 0x001168000c1e9900 */
[----:B------:R1:W-:Y:S02]  /*1310*/  STG.E desc[UR4][R6.64+0xe8], R37 ;  /* 0x0000e82506007986 */ /* 0x0003e4000c101904 */
[----:B-1----:R-:W-:-:S04]  /*1320*/  FADD R37, R19, R26 ;  /* 0x0000001a13257221 */ /* 0x002fc80000000000 */
[----:B------:R-:W-:-:S04]  /*1330*/  FADD R26, R18, R37 ;  /* 0x00000025121a7221 */ /* 0x000fc80000000000 */
[----:B------:R-:W-:-:S04]  /*1340*/  FFMA R26, R33, 0.25, R26 ;  /* 0x3e800000211a7823 */ /* 0x000fc8000000001a */
[----:B------:R-:W-:-:S04]  /*1350*/  FADD R37, R26, R17 ;  /* 0x000000111a257221 */ /* 0x000fc80000000000 */
[----:B------:R-:W-:Y:S01]  /*1360*/  FADD R37, R37, R4 ;  /* 0x0000000425257221 */ /* 0x000fe20000000000 */
[----:B------:R-:W-:Y:S01]  /*1370*/  FFMA R14, R5, 4, R14 ;  /* 0x40800000050e7823 */ /* 0x000fe2000000000e */
[----:B------:R-:W-:-:S03]  /*1380*/  FADD R20, R20, R5 ;  /* 0x0000000514147221 */ /* 0x000fc60000000000 */
[----:B------:R-:W-:Y:S01]  /*1390*/  FMNMX R26, RZ, R37, !PT ;  /* 0x00000025ff1a7209 */ /* 0x000fe20007800000 */
[----:B------:R-:W-:Y:S01]  /*13a0*/  FADD R37, R34, -R11 ;  /* 0x8000000b22257221 */ /* 0x000fe20000000000 */
[----:B------:R-:W-:Y:S01]  /*13b0*/  FFMA R16, R5, -8, R16 ;  /* 0xc100000005107823 */ /* 0x000fe20000000010 */
[----:B------:R-:W-:Y:S02]  /*13c0*/  FFMA R5, R19, 4, R14 ;  /* 0x4080000013057823 */ /* 0x000fe4000000000e */
[----:B0-----:R-:W-:Y:S01]  /*13d0*/  FADD R2, R37, -R28 ;  /* 0x8000001c25027221 */ /* 0x001fe20000000000 */
[----:B------:R-:W-:Y:S01]  /*13e0*/  FADD R3, R20, R19 ;  /* 0x0000001314037221 */ /* 0x000fe20000000000 */
[----:B------:R-:W-:Y:S02]  /*13f0*/  FFMA R14, R18, 4, R5 ;  /* 0x40800000120e7823 */ /* 0x000fe40000000005 */
[----:B------:R-:W-:Y:S01]  /*1400*/  FADD R5, R2, -R15 ;  /* 0x8000000f02057221 */ /* 0x000fe20000000000 */
[----:B------:R-:W-:Y:S01]  /*1410*/  FADD R2, R3, R18 ;  /* 0x0000001203027221 */ /* 0x000fe20000000000 */
[----:B------:R-:W-:-:S02]  /*1420*/  FADD R14, R14, R21 ;  /* 0x000000150e0e7221 */ /* 0x000fc40000000000 */
[----:B------:R-:W-:Y:S01]  /*1430*/  FADD R5, -R0, R5 ;  /* 0x0000000500057221 */ /* 0x000fe20000000100 */
[----:B------:R-:W-:-:S04]  /*1440*/  FADD R2, R2, R33 ;  /* 0x0000002102027221 */ /* 0x000fc80000000000 */
[----:B------:R-:W-:-:S04]  /*1450*/  FADD R3, R2, R35 ;  /* 0x0000002302037221 */ /* 0x000fc80000000000 */
[----:B------:R-:W-:-:S05]  /*1460*/  FADD R3, R3, R4 ;  /* 0x0000000403037221 */ /* 0x000fca0000000000 */
[----:B------:R-:W-:-:S05]  /*1470*/  FMNMX R3, RZ, R3, !PT ;  /* 0x00000003ff037209 */ /* 0x000fca0007800000 */
[----:B------:R3:W-:Y:S01]  /*1480*/  STG.E desc[UR4][R6.64], R3 ;  /* 0x0000000306007986 */ /* 0x0007e2000c101904 */
[----:B------:R-:W-:-:S03]  /*1490*/  FMUL R35, R35, 8 ;  /* 0x4100000023237820 */ /* 0x000fc60000400000 */
[----:B------:R-:W-:Y:S04]  /*14a0*/  STG.E desc[UR4][R6.64+0x4], R36 ;  /* 0x0000042406007986 */ /* 0x000fe8000c101904 */
[----:B------:R-:W-:Y:S01]  /*14b0*/  STG.E desc[UR4][R6.64+0x8], R26 ;  /* 0x0000081a06007986 */ /* 0x000fe2000c101904 */
[C---:B--2---:R-:W-:Y:S01]  /*14c0*/  FFMA R20, R30.reuse, 0.25, R13 ;  /* 0x3e8000001e147823 */ /* 0x044fe2000000000d */
[----:B------:R-:W-:Y:S01]  /*14d0*/  FADD R13, R17, R14 ;  /* 0x0000000e110d7221 */ /* 0x000fe20000000000 */
[----:B------:R-:W-:Y:S01]  /*14e0*/  FADD R14, R5, R4 ;  /* 0x00000004050e7221 */ /* 0x000fe20000000000 */
[----:B------:R-:W-:Y:S01]  /*14f0*/  FFMA R8, R30, 0.5, R8 ;  /* 0x3f0000001e087823 */ /* 0x000fe20000000008 */
[----:B------:R-:W-:-:S03]  /*1500*/  FFMA R5, R19, -4, R20 ;  /* 0xc080000013057823 */ /* 0x000fc60000000014 */
[----:B------:R-:W-:Y:S01]  /*1510*/  FADD R11, R11, R8 ;  /* 0x000000080b0b7221 */ /* 0x000fe20000000000 */
[----:B------:R-:W-:Y:S01]  /*1520*/  FFMA R2, R18, 4, R5 ;  /* 0x4080000012027823 */ /* 0x000fe20000000005 */
[----:B------:R-:W-:Y:S02]  /*1530*/  FADD R13, R13, R4 ;  /* 0x000000040d0d7221 */ /* 0x000fe40000000000 */
[----:B------:R-:W-:Y:S01]  /*1540*/  FADD R28, -R28, R11 ;  /* 0x0000000b1c1c7221 */ /* 0x000fe20000000100 */
[----:B------:R-:W-:-:S03]  /*1550*/  FFMA R2, R21, 0.125, R2 ;  /* 0x3e00000015027823 */ /* 0x000fc60000000002 */
[----:B------:R-:W-:Y:S01]  /*1560*/  FFMA R15, R15, -0.125, R28 ;  /* 0xbe0000000f0f7823 */ /* 0x000fe2000000001c */
[----:B------:R-:W-:Y:S01]  /*1570*/  FFMA R17, R17, -8, R2 ;  /* 0xc100000011117823 */ /* 0x000fe20000000002 */
[----:B------:R-:W-:Y:S01]  /*1580*/  FFMA R2, R30, 0.125, R23 ;  /* 0x3e0000001e027823 */ /* 0x000fe20000000017 */
[----:B------:R-:W-:Y:S01]  /*1590*/  FMNMX R8, RZ, R13, !PT ;  /* 0x0000000dff087209 */ /* 0x000fe20007800000 */
[----:B------:R-:W-:Y:S01]  /*15a0*/  FFMA R0, R0, 8, R15 ;  /* 0x4100000000007823 */ /* 0x000fe2000000000f */
[C---:B------:R-:W-:Y:S01]  /*15b0*/  FFMA R13, R19.reuse, -8, R32 ;  /* 0xc1000000130d7823 */ /* 0x040fe20000000020 */
[C---:B------:R-:W-:Y:S01]  /*15c0*/  FFMA R11, R19.reuse, 8, R24 ;  /* 0x41000000130b7823 */ /* 0x040fe20000000018 */
[C---:B------:R-:W-:Y:S01]  /*15d0*/  FFMA R5, R19.reuse, -8, R16 ;  /* 0xc100000013057823 */ /* 0x040fe20000000010 */
[----:B------:R-:W-:Y:S01]  /*15e0*/  FFMA R15, R19, 8, R2 ;  /* 0x41000000130f7823 */ /* 0x000fe20000000002 */
[----:B------:R-:W-:Y:S01]  /*15f0*/  FMUL R2, R33, 8 ;  /* 0x4100000021027820 */ /* 0x000fe20000400000 */
[C---:B------:R-:W-:Y:S01]  /*1600*/  FFMA R11, R18.reuse, -8, R11 ;  /* 0xc1000000120b7823 */ /* 0x040fe2000000000b */
[C---:B------:R-:W-:Y:S01]  /*1610*/  FFMA R13, R18.reuse, -8, R13 ;  /* 0xc1000000120d7823 */ /* 0x040fe2000000000d */
[C---:B------:R-:W-:Y:S01]  /*1620*/  FFMA R5, R18.reuse, -8, R5 ;  /* 0xc100000012057823 */ /* 0x040fe20000000005 */
[----:B------:R-:W-:Y:S01]  /*1630*/  FFMA R15, R18, -8, R15 ;  /* 0xc1000000120f7823 */ /* 0x000fe2000000000f */
[----:B---3--:R-:W-:Y:S01]  /*1640*/  FADD R3, R12, R12 ;  /* 0x0000000c0c037221 */ /* 0x008fe20000000000 */
[----:B------:R-:W-:Y:S01]  /*1650*/  FMNMX R37, RZ, R14, !PT ;  /* 0x0000000eff257209 */ /* 0x000fe20007800000 */
[----:B------:R0:W-:Y:S01]  /*1660*/  STG.E desc[UR4][R6.64+0x1c0], R8 ;  /* 0x0001c00806007986 */ /* 0x0001e2000c101904 */
[----:B------:R-:W-:Y:S01]  /*1670*/  FFMA R14, R2, -0.5, R11 ;  /* 0xbf000000020e7823 */ /* 0x000fe2000000000b */
[----:B------:R-:W-:Y:S01]  /*1680*/  FADD R3, R0, -R3 ;  /* 0x8000000300037221 */ /* 0x000fe20000000000 */
[----:B------:R-:W-:-:S03]  /*1690*/  FFMA R16, R2, -0.25, R13 ;  /* 0xbe80000002107823 */ /* 0x000fc6000000000d */
[----:B------:R-:W-:Y:S01]  /*16a0*/  FADD R3, R3, R4 ;  /* 0x0000000403037221 */ /* 0x000fe20000000000 */
[----:B0-----:R-:W-:Y:S01]  /*16b0*/  FADD R8, R5, -R2 ;  /* 0x8000000205087221 */ /* 0x001fe20000000000 */
[----:B------:R-:W-:-:S03]  /*16c0*/  FFMA R2, R2, -0.125, R15 ;  /* 0xbe00000002027823 */ /* 0x000fc6000000000f */
[----:B------:R-:W-:Y:S01]  /*16d0*/  FMNMX R15, RZ, R3, !PT ;  /* 0x00000003ff0f7209 */ /* 0x000fe20007800000 */
[----:B------:R-:W-:Y:S01]  /*16e0*/  FFMA R13, R35, 8, R2 ;  /* 0x41000000230d7823 */ /* 0x000fe20000000002 */
[----:B------:R-:W-:Y:S01]  /*16f0*/  FADD R30, R31, R30 ;  /* 0x0000001e1f1e7221 */ /* 0x000fe20000000000 */
[C---:B------:R-:W-:Y:S02]  /*1700*/  FADD R3, -R35.reuse, R8 ;  /* 0x0000000823037221 */ /* 0x040fe40000000100 */
[----:B------:R-:W-:Y:S01]  /*1710*/  FFMA R13, R12, -8, R13 ;  /* 0xc10000000c0d7823 */ /* 0x000fe2000000000d */
[C---:B------:R-:W-:Y:S01]  /*1720*/  FFMA R5, R35.reuse, 2, R14 ;  /* 0x4000000023057823 */ /* 0x040fe2000000000e */
[----:B------:R-:W-:Y:S01]  /*1730*/  FFMA R11, R35, -4, R16 ;  /* 0xc0800000230b7823 */ /* 0x000fe20000000010 */
[----:B------:R-:W-:Y:S01]  /*1740*/  FADD R19, -R19, R30 ;  /* 0x0000001e13137221 */ /* 0x000fe20000000100 */
[----:B----4-:R-:W-:Y:S01]  /*1750*/  FADD R3, R3, R10 ;  /* 0x0000000a03037221 */ /* 0x010fe20000000000 */
[C---:B-----5:R-:W-:Y:S01]  /*1760*/  FADD R8, -R22.reuse, R13 ;  /* 0x0000000d16087221 */ /* 0x060fe20000000100 */
[C---:B------:R-:W-:Y:S01]  /*1770*/  FADD R0, -R22.reuse, R5 ;  /* 0x0000000516007221 */ /* 0x040fe20000000100 */
[----:B------:R-:W-:Y:S01]  /*1780*/  FADD R2, R22, R11 ;  /* 0x0000000b16027221 */ /* 0x000fe20000000000 */
[----:B------:R-:W-:Y:S01]  /*1790*/  FADD R18, R18, R19 ;  /* 0x0000001312127221 */ /* 0x000fe20000000000 */
[----:B------:R-:W-:Y:S01]  /*17a0*/  FADD R22, R3, R22 ;  /* 0x0000001603167221 */ /* 0x000fe20000000000 */
[C---:B------:R-:W-:Y:S01]  /*17b0*/  FADD R8, R25.reuse, R8 ;  /* 0x0000000819087221 */ /* 0x040fe20000000000 */
[----:B------:R-:W-:Y:S01]  /*17c0*/  FADD R2, R25, R2 ;  /* 0x0000000219027221 */ /* 0x000fe20000000000 */
[----:B------:R-:W-:Y:S01]  /*17d0*/  FFMA R18, R33, 0.125, R18 ;  /* 0x3e00000021127823 */ /* 0x000fe20000000012 */
[----:B------:R-:W-:Y:S01]  /*17e0*/  FADD R0, R25, R0 ;  /* 0x0000000019007221 */ /* 0x000fe20000000000 */
[----:B------:R-:W-:Y:S01]  /*17f0*/  FADD R22, R22, R25 ;  /* 0x0000001916167221 */ /* 0x000fe20000000000 */
[C---:B------:R-:W-:Y:S01]  /*1800*/  FFMA R8, R27.reuse, 0.125, R8 ;  /* 0x3e0000001b087823 */ /* 0x040fe20000000008 */
[----:B------:R-:W-:Y:S01]  /*1810*/  FFMA R2, R27, 0.25, R2 ;  /* 0x3e8000001b027823 */ /* 0x000fe20000000002 */
[----:B------:R-:W-:Y:S01]  /*1820*/  FADD R35, R18, -R35 ;  /* 0x8000002312237221 */ /* 0x000fe20000000000 */
[----:B------:R-:W-:Y:S01]  /*1830*/  FADD R3, R9, R9 ;  /* 0x0000000909037221 */ /* 0x000fe20000000000 */
[----:B------:R-:W-:Y:S01]  /*1840*/  FFMA R0, R27, 0.5, R0 ;  /* 0x3f0000001b007823 */ /* 0x000fe20000000000 */
[----:B------:R-:W-:Y:S01]  /*1850*/  FADD R22, R22, R27 ;  /* 0x0000001b16167221 */ /* 0x000fe20000000000 */
[C---:B------:R-:W-:Y:S01]  /*1860*/  FFMA R8, R9.reuse, -8, R8 ;  /* 0xc100000009087823 */ /* 0x040fe20000000008 */
[----:B------:R-:W-:Y:S01]  /*1870*/  FFMA R5, R9, 4, R2 ;  /* 0x4080000009057823 */ /* 0x000fe20000000002 */
[----:B------:R-:W-:Y:S01]  /*1880*/  FFMA R17, R12, 4, R17 ;  /* 0x408000000c117823 */ /* 0x000fe20000000011 */
[----:B------:R-:W-:Y:S01]  /*1890*/  FADD R35, R35, R12 ;  /* 0x0000000c23237221 */ /* 0x000fe20000000000 */
[----:B------:R-:W-:Y:S01]  /*18a0*/  FADD R3, R0, -R3 ;  /* 0x8000000300037221 */ /* 0x000fe20000000000 */
[----:B------:R-:W-:Y:S01]  /*18b0*/  FADD R9, R22, R9 ;  /* 0x0000000916097221 */ /* 0x000fe20000000000 */
[----:B------:R-:W-:Y:S01]  /*18c0*/  FADD R29, R8, R29 ;  /* 0x0000001d081d7221 */ /* 0x000fe20000000000 */
[--C-:B------:R-:W-:Y:S01]  /*18d0*/  FADD R17, R17, R4.reuse ;  /* 0x0000000411117221 */ /* 0x100fe20000000000 */
[--C-:B------:R-:W-:Y:S01]  /*18e0*/  FADD R35, R35, R4.reuse ;  /* 0x0000000423237221 */ /* 0x100fe20000000000 */
[--C-:B------:R-:W-:Y:S01]  /*18f0*/  FADD R3, R3, R4.reuse ;  /* 0x0000000403037221 */ /* 0x100fe20000000000 */
[--C-:B------:R-:W-:Y:S01]  /*1900*/  FADD R5, R5, R4.reuse ;  /* 0x0000000405057221 */ /* 0x100fe20000000000 */
[--C-:B------:R-:W-:Y:S01]  /*1910*/  FADD R9, R9, R4.reuse ;  /* 0x0000000409097221 */ /* 0x100fe20000000000 */
[----:B------:R-:W-:Y:S01]  /*1920*/  FADD R29, R29, R4 ;  /* 0x000000041d1d7221 */ /* 0x000fe20000000000 */
[----:B------:R-:W-:-:S02]  /*1930*/  FMNMX R17, RZ, R17, !PT ;  /* 0x00000011ff117209 */ /* 0x000fc40007800000 */
[----:B------:R-:W-:Y:S02]  /*1940*/  FMNMX R35, RZ, R35, !PT ;  /* 0x00000023ff237209 */ /* 0x000fe40007800000 */
[----:B------:R-:W-:Y:S02]  /*1950*/  FMNMX R3, RZ, R3, !PT ;  /* 0x00000003ff037209 */ /* 0x000fe40007800000 */
[----:B------:R-:W-:Y:S02]  /*1960*/  FMNMX R5, RZ, R5, !PT ;  /* 0x00000005ff057209 */ /* 0x000fe40007800000 */
[----:B------:R-:W-:Y:S02]  /*1970*/  FMNMX R9, RZ, R9, !PT ;  /* 0x00000009ff097209 */ /* 0x000fe40007800000 */
[----:B------:R-:W-:Y:S01]  /*1980*/  FMNMX R29, RZ, R29, !PT ;  /* 0x0000001dff1d7209 */ /* 0x000fe20007800000 */
        /* <DEDUP_REMOVED lines=9> */
.L_x_114:
        /* <DEDUP_REMOVED lines=14> */
.L_x_219:


//--------------------- .text.fused_nn_contrib_conv2d_winograd_without_weight_transform_add_nn_relu_3_kernel1 --------------------------
	.section	.text.fused_nn_contrib_conv2d_winograd_without_weight_transform_add_nn_relu_3_kernel1,"ax",@progbits
	.align	128
        .global         fused_nn_contrib_conv2d_winograd_without_weight_transform_add_nn_relu_3_kernel1
        .type           fused_nn_contrib_conv2d_winograd_without_weight_transform_add_nn_relu_3_kernel1,@function
        .size           fused_nn_contrib_conv2d_winograd_without_weight_transform_add_nn_relu_3_kernel1,(.L_x_220 - fused_nn_contrib_conv2d_winograd_without_weight_transform_add_nn_relu_3_kernel1)
        .other          fused_nn_contrib_conv2d_winograd_without_weight_transform_add_nn_relu_3_kernel1,@"STO_CUDA_ENTRY STV_DEFAULT"
fused_nn_contrib_conv2d_winograd_without_weight_transform_add_nn_relu_3_kernel1:
.text.fused_nn_contrib_conv2d_winograd_without_weight_transform_add_nn_relu_3_kernel1:
[----:B------:R-:W-:Y:S01]  /*0000*/  LDC R1, c[0x0][0x37c] ;  /* 0x0000df00ff017b82 */ /* 0x000fe20000000800 */
[----:B------:R-:W0:Y:S07]  /*0010*/  S2R R0, SR_TID.Y ;  /* 0x0000000000007919 */ /* 0x000e2e0000002200 */
[----:B------:R-:W1:Y:S01]  /*0020*/  S2UR UR5, SR_CgaCtaId ;  /* 0x00000000000579c3 */ /* 0x000e620000008800 */
[----:B------:R-:W-:Y:S01]  /*0030*/  UMOV UR4, 0x400 ;  /* 0x0000040000047882 */ /* 0x000fe20000000000 */
[----:B------:R-:W-:Y:S01]  /*0040*/  HFMA2 R3, -RZ, RZ, 0, 0 ;  /* 0x00000000ff037431 */ /* 0x000fe200000001ff */
[----:B------:R-:W2:Y:S01]  /*0050*/  S2R R5, SR_TID.X ;  /* 0x0000000000057919 */ /* 0x000ea20000002100 */
[----:B------:R-:W-:Y:S01]  /*0060*/  HFMA2 R43, -RZ, RZ, 0, 0 ;  /* 0x00000000ff2b7431 */ /* 0x000fe200000001ff */
[----:B------:R-:W-:Y:S01]  /*0070*/  CS2R R38, SRZ ;  /* 0x0000000000267805 */ /* 0x000fe2000001ff00 */
[----:B------:R-:W-:Y:S01]  /*0080*/  HFMA2 R23, -RZ, RZ, 0, 0 ;  /* 0x00000000ff177431 */ /* 0x000fe200000001ff */
[----:B------:R-:W3:Y:S01]  /*0090*/  S2R R6, SR_CTAID.Z ;  /* 0x0000000000067919 */ /* 0x000ee20000002700 */
[----:B------:R-:W-:Y:S01]  /*00a0*/  HFMA2 R26, -RZ, RZ, 0, 0 ;  /* 0x00000000ff1a7431 */ /* 0x000fe200000001ff */
[----:B------:R-:W-:-:S02]  /*00b0*/  CS2R R54, SRZ ;  /* 0x0000000000367805 */ /* 0x000fc4000001ff00 */
[----:B------:R-:W-:Y:S01]  /*00c0*/  MOV R53, RZ ;  /* 0x000000ff00357202 */ /* 0x000fe20000000f00 */
[----:B------:R-:W4:Y:S01]  /*00d0*/  S2R R2, SR_CTAID.Y ;  /* 0x0000000000027919 */ /* 0x000f220000002600 */
[----:B------:R-:W-:Y:S02]  /*00e0*/  CS2R R36, SRZ ;  /* 0x0000000000247805 */ /* 0x000fe4000001ff00 */
[----:B------:R-:W-:Y:S02]  /*00f0*/  CS2R R32, SRZ ;  /* 0x0000000000207805 */ /* 0x000fe4000001ff00 */
[----:B------:R-:W-:Y:S02]  /*0100*/  CS2R R50, SRZ ;  /* 0x0000000000327805 */ /* 0x000fe4000001ff00 */
[----:B------:R-:W-:Y:S02]  /*0110*/  MOV R20, RZ ;  /* 0x000000ff00147202 */ /* 0x000fe40000000f00 */
[----:B------:R-:W-:-:S02]  /*0120*/  CS2R R46, SRZ ;  /* 0x00000000002e7805 */ /* 0x000fc4000001ff00 */
[----:B------:R-:W-:Y:S02]  /*0130*/  CS2R R48, SRZ ;  /* 0x0000000000307805 */ /* 0x000fe4000001ff00 */
[----:B------:R-:W-:Y:S02]  /*0140*/  CS2R R34, SRZ ;  /* 0x0000000000227805 */ /* 0x000fe4000001ff00 */
[----:B------:R-:W-:Y:S02]  /*0150*/  CS2R R30, SRZ ;  /* 0x00000000001e7805 */ /* 0x000fe4000001ff00 */
[----:B------:R-:W-:Y:S02]  /*0160*/  CS2R R44, SRZ ;  /* 0x00000000002c7805 */ /* 0x000fe4000001ff00 */
[----:B------:R-:W-:Y:S02]  /*0170*/  CS2R R24, SRZ ;  /* 0x0000000000187805 */ /* 0x000fe4000001ff00 */
[----:B------:R-:W-:-:S02]  /*0180*/  CS2R R40, SRZ ;  /* 0x0000000000287805 */ /* 0x000fc4000001ff00 */
[----:B------:R-:W-:Y:S01]  /*0190*/  CS2R R28, SRZ ;  /* 0x00000000001c7805 */ /* 0x000fe2000001ff00 */
[----:B-1----:R-:W-:Y:S01]  /*01a0*/  ULEA UR4, UR5, UR4, 0x18 ;  /* 0x0000000405047291 */ /* 0x002fe2000f8ec0ff */
[----:B------:R-:W-:Y:S01]  /*01b0*/  MOV R56, RZ ;  /* 0x000000ff00387202 */ /* 0x000fe20000000f00 */
[----:B------:R-:W1:Y:S01]  /*01c0*/  LDCU.64 UR6, c[0x0][0x358] ;  /* 0x00006b00ff0677ac */ /* 0x000e620008000a00 */
[C---:B0-----:R-:W-:Y:S02]  /*01d0*/  ISETP.GE.U32.AND P0, PT, R0.reuse, 0x3, PT ;  /* 0x000000030000780c */ /* 0x041fe40003f06070 */
[C---:B------:R-:W-:Y:S01]  /*01e0*/  ISETP.NE.AND P1, PT, R0.reuse, RZ, PT ;  /* 0x000000ff0000720c */ /* 0x040fe20003f25270 */
[C---:B--2---:R-:W-:Y:S01]  /*01f0*/  IMAD R5, R0.reuse, 0x62, R5 ;  /* 0x0000006200057824 */ /* 0x044fe200078e0205 */
[----:B------:R-:W-:-:S03]  /*0200*/  LEA R7, R0, UR4, 0x5 ;  /* 0x0000000400077c11 */ /* 0x000fc6000f8e28ff */
[----:B---3--:R-:W-:Y:S01]  /*0210*/  IMAD R6, R6, 0x3100, R5 ;  /* 0x0000310006067824 */ /* 0x008fe200078e0205 */
[C---:B------:R-:W-:Y:S02]  /*0220*/  ISETP.LT.U32.AND P0, PT, R5.reuse, 0x100, !P0 ;  /* 0x000001000500780c */ /* 0x040fe40004701070 */
[C---:B------:R-:W-:Y:S02]  /*0230*/  ISETP.LT.U32.AND P1, PT, R5.reuse, 0x3c, !P1 ;  /* 0x0000003c0500780c */ /* 0x040fe40004f21070 */
[----:B----4-:R-:W-:-:S11]  /*0240*/  LEA R5, R5, UR4, 0x2 ;  /* 0x0000000405057c11 */ /* 0x010fd6000f8e10ff */
.L_x_116:
[----:B------:R-:W0:Y:S01]  /*0250*/  S2R R15, SR_TID.X ;  /* 0x00000000000f7919 */ /* 0x000e220000002100 */
[----:B------:R-:W2:Y:S01]  /*0260*/  @P0 LDC.64 R8, c[0x0][0x380] ;  /* 0x0000e000ff080b82 */ /* 0x000ea20000000a00 */
[----:B------:R-:W3:Y:S01]  /*0270*/  @P0 S2R R11, SR_CTAID.Z ;  /* 0x00000000000b0919 */ /* 0x000ee20000002700 */
[----:B------:R-:W4:Y:S01]  /*0280*/  @P1 S2R R17, SR_CTAID.Z ;  /* 0x0000000000111919 */ /* 0x000f220000002700 */
[----:B0-----:R-:W-:Y:S01]  /*0290*/  IMAD R4, R0, 0x62, R15 ;  /* 0x0000006200047824 */ /* 0x001fe200078e020f */
[----:B---3--:R-:W-:-:S04]  /*02a0*/  @P0 LEA R12, R11, R2, 0x7 ;  /* 0x000000020b0c0211 */ /* 0x008fc800078e38ff */
[C---:B------:R-:W-:Y:S02]  /*02b0*/  @P0 LOP3.LUT R10, R4.reuse, 0x1f, RZ, 0xc0, !PT ;  /* 0x0000001f040a0812 */ /* 0x040fe400078ec0ff */
[----:B------:R-:W-:Y:S02]  /*02c0*/  @P0 SHF.L.U32 R11, R4, 0x1, RZ ;  /* 0x00000001040b0819 */ /* 0x000fe400000006ff */
[----:B------:R-:W-:Y:S02]  /*02d0*/  @P0 LEA R13, R3, R12, 0x4 ;  /* 0x0000000c030d0211 */ /* 0x000fe400078e20ff */
[----:B------:R-:W-:-:S04]  /*02e0*/  @P0 LOP3.LUT R10, R10, 0x1c0, R11, 0xf8, !PT ;  /* 0x000001c00a0a0812 */ /* 0x000fc800078ef80b */
[----:B------:R-:W-:Y:S02]  /*02f0*/  @P0 LEA R13, R13, R10, 0x5 ;  /* 0x0000000a0d0d0211 */ /* 0x000fe400078e28ff */
[----:B------:R-:W0:Y:S03]  /*0300*/  LDC.64 R10, c[0x0][0x388] ;  /* 0x0000e200ff0a7b82 */ /* 0x000e260000000a00 */
[----:B--2---:R-:W-:-:S05]  /*0310*/  @P0 IMAD.WIDE.U32 R12, R13, 0x4, R8 ;  /* 0x000000040d0c0825 */ /* 0x004fca00078e0008 */
[----:B------:R-:W2:Y:S01]  /*0320*/  @P1 LDC.64 R8, c[0x0][0x380] ;  /* 0x0000e000ff081b82 */ /* 0x000ea20000000a00 */
[----:B------:R-:W-:Y:S01]  /*0330*/  @P1 IADD3 R14, PT, PT, R15, 0x4, RZ ;  /* 0x000000040f0e1810 */ /* 0x000fe20007ffe0ff */
[----:B-1----:R1:W3:Y:S01]  /*0340*/  @P0 LDG.E.CONSTANT R12, desc[UR6][R12.64] ;  /* 0x000000060c0c0981 */ /* 0x0022e2000c1e9900 */
[----:B----4-:R-:W-:Y:S02]  /*0350*/  @P1 LEA R16, R17, R2, 0x7 ;  /* 0x0000000211101211 */ /* 0x010fe400078e38ff */
[----:B------:R-:W-:-:S03]  /*0360*/  @P1 LOP3.LUT R14, R14, 0x1f, RZ, 0xc0, !PT ;  /* 0x0000001f0e0e1812 */ /* 0x000fc600078ec0ff */
[----:B------:R-:W-:Y:S01]  /*0370*/  BAR.SYNC.DEFER_BLOCKING 0x0 ;  /* 0x0000000000007b1d */ /* 0x000fe20000010000 */
[----:B------:R-:W-:-:S04]  /*0380*/  @P1 LEA R17, R4, 0x188, 0x1 ;  /* 0x0000018804111811 */ /* 0x000fc800078e08ff */
[----:B------:R-:W-:Y:S01]  /*0390*/  @P1 LOP3.LUT R14, R14, 0x1c0, R17, 0xf8, !PT ;  /* 0x000001c00e0e1812 */ /* 0x000fe200078ef811 */
[C---:B-1----:R-:W-:Y:S01]  /*03a0*/  IMAD R13, R3.reuse, 0x620, R6 ;  /* 0x00000620030d7824 */ /* 0x042fe200078e0206 */
[----:B------:R-:W-:-:S03]  /*03b0*/  @P1 LEA R17, R3, R16, 0x4 ;  /* 0x0000001003111211 */ /* 0x000fc600078e20ff */
[----:B0-----:R-:W-:Y:S01]  /*03c0*/  IMAD.WIDE.U32 R10, R13, 0x4, R10 ;  /* 0x000000040d0a7825 */ /* 0x001fe200078e000a */
[----:B------:R-:W-:-:S04]  /*03d0*/  @P1 LEA R17, R17, R14, 0x5 ;  /* 0x0000000e11111211 */ /* 0x000fc800078e28ff */
[----:B------:R-:W4:Y:S01]  /*03e0*/  LDG.E.CONSTANT R13, desc[UR6][R10.64] ;  /* 0x000000060a0d7981 */ /* 0x000f22000c1e9900 */
[----:B--2---:R-:W-:-:S03]  /*03f0*/  @P1 IMAD.WIDE.U32 R8, R17, 0x4, R8 ;  /* 0x0000000411081825 */ /* 0x004fc600078e0008 */
[----:B------:R-:W2:Y:S04]  /*0400*/  LDG.E.CONSTANT R19, desc[UR6][R10.64+0x620] ;  /* 0x000620060a137981 */ /* 0x000ea8000c1e9900 */
[----:B------:R-:W5:Y:S04]  /*0410*/  LDG.E.CONSTANT R17, desc[UR6][R10.64+0x310] ;  /* 0x000310060a117981 */ /* 0x000f68000c1e9900 */
[----:B------:R-:W4:Y:S04]  /*0420*/  @P1 LDG.E.CONSTANT R8, desc[UR6][R8.64] ;  /* 0x0000000608081981 */ /* 0x000f28000c1e9900 */
[----:B------:R-:W2:Y:S04]  /*0430*/  LDG.E.CONSTANT R21, desc[UR6][R10.64+0x930] ;  /* 0x000930060a157981 */ /* 0x000ea8000c1e9900 */
[----:B------:R-:W2:Y:S04]  /*0440*/  LDG.E.CONSTANT R27, desc[UR6][R10.64+0xc40] ;  /* 0x000c40060a1b7981 */ /* 0x000ea8000c1e9900 */
[----:B------:R-:W2:Y:S04]  /*0450*/  LDG.E.CONSTANT R57, desc[UR6][R10.64+0xf50] ;  /* 0x000f50060a397981 */ /* 0x000ea8000c1e9900 */
[----:B------:R-:W2:Y:S04]  /*0460*/  LDG.E.CONSTANT R59, desc[UR6][R10.64+0x1260] ;  /* 0x001260060a3b7981 */ /* 0x000ea8000c1e9900 */
[----:B------:R-:W2:Y:S01]  /*0470*/  LDG.E.CONSTANT R61, desc[UR6][R10.64+0x1570] ;  /* 0x001570060a3d7981 */ /* 0x000ea2000c1e9900 */
[----:B------:R-:W0:Y:S01]  /*0480*/  S2UR UR5, SR_CgaCtaId ;  /* 0x00000000000579c3 */ /* 0x000e220000008800 */
[----:B------:R-:W-:-:S02]  /*0490*/  UMOV UR4, 0x400 ;  /* 0x0000040000047882 */ /* 0x000fc40000000000 */
[----:B------:R-:W-:-:S04]  /*04a0*/  UIADD3 UR4, UPT, UPT, UR4, 0x400, URZ ;  /* 0x0000040004047890 */ /* 0x000fc8000fffe0ff */
[----:B0-----:R-:W-:Y:S01]  /*04b0*/  ULEA UR4, UR5, UR4, 0x18 ;  /* 0x0000000405047291 */ /* 0x001fe2000f8ec0ff */
[----:B---3--:R0:W-:Y:S05]  /*04c0*/  @P0 STS [R5], R12 ;  /* 0x0000000c05000388 */ /* 0x0081ea0000000800 */
[----:B0-----:R-:W-:Y:S01]  /*04d0*/  LEA R12, R4, UR4, 0x2 ;  /* 0x00000004040c7c11 */ /* 0x001fe2000f8e10ff */
[----:B----4-:R0:W-:Y:S04]  /*04e0*/  @P1 STS [R5+0x310], R8 ;  /* 0x0003100805001388 */ /* 0x0101e80000000800 */
[----:B------:R0:W-:Y:S04]  /*04f0*/  STS [R12], R13 ;  /* 0x0000000d0c007388 */ /* 0x0001e80000000800 */
[----:B-----5:R0:W-:Y:S04]  /*0500*/  STS [R12+0x310], R17 ;  /* 0x000310110c007388 */ /* 0x0201e80000000800 */
[----:B--2---:R0:W-:Y:S04]  /*0510*/  STS [R12+0x620], R19 ;  /* 0x000620130c007388 */ /* 0x0041e80000000800 */
[----:B------:R0:W-:Y:S04]  /*0520*/  STS [R12+0x930], R21 ;  /* 0x000930150c007388 */ /* 0x0001e80000000800 */
[----:B------:R0:W-:Y:S04]  /*0530*/  STS [R12+0xc40], R27 ;  /* 0x000c401b0c007388 */ /* 0x0001e80000000800 */
[----:B------:R0:W-:Y:S04]  /*0540*/  STS [R12+0xf50], R57 ;  /* 0x000f50390c007388 */ /* 0x0001e80000000800 */
[----:B------:R0:W-:Y:S04]  /*0550*/  STS [R12+0x1260], R59 ;  /* 0x0012603b0c007388 */ /* 0x0001e80000000800 */
[----:B------:R0:W-:Y:S01]  /*0560*/  STS [R12+0x1570], R61 ;  /* 0x0015703d0c007388 */ /* 0x0001e20000000800 */
[----:B------:R-:W-:Y:S01]  /*0570*/  LEA R4, R15, UR4, 0x2 ;  /* 0x000000040f047c11 */ /* 0x000fe2000f8e10ff */
[----:B------:R-:W-:Y:S01]  /*0580*/  UMOV UR4, 0x40 ;  /* 0x0000004000047882 */ /* 0x000fe20000000000 */
[----:B------:R-:W-:Y:S06]  /*0590*/  BAR.SYNC.DEFER_BLOCKING 0x0 ;  /* 0x0000000000007b1d */ /* 0x000fec0000010000 */
.L_x_115:
[----:B0-----:R-:W-:Y:S04]  /*05a0*/  LDS R21, [R4] ;  /* 0x0000000004157984 */ /* 0x001fe80000000800 */
[----:B------:R-:W0:Y:S04]  /*05b0*/  LDS.128 R8, [R7+UR4+-0x40] ;  /* 0xffffc00407087984 */ /* 0x000e280008000c00 */
[----:B------:R-:W1:Y:S04]  /*05c0*/  LDS R22, [R4+0x188] ;  /* 0x0001880004167984 */ /* 0x000e680000000800 */
[----:B------:R-:W2:Y:S04]  /*05d0*/  LDS.128 R16, [R7+UR4] ;  /* 0x0000000407107984 */ /* 0x000ea80008000c00 */
[----:B------:R-:W3:Y:S04]  /*05e0*/  LDS.128 R12, [R7+UR4+-0x30] ;  /* 0xffffd004070c7984 */ /* 0x000ee80008000c00 */
[----:B------:R-:W-:Y:S01]  /*05f0*/  LDS R42, [R4+0x310] ;  /* 0x00031000042a7984 */ /* 0x000fe20000000800 */
[C---:B0-----:R-:W-:Y:S01]  /*0600*/  FFMA R27, R21.reuse, R8, R40 ;  /* 0x00000008151b7223 */ /* 0x041fe20000000028 */
[C---:B------:R-:W-:Y:S01]  /*0610*/  FFMA R26, R21.reuse, R9, R26 ;  /* 0x00000009151a7223 */ /* 0x040fe2000000001a */
[C---:B------:R-:W-:Y:S01]  /*0620*/  FFMA R29, R21.reuse, R10, R29 ;  /* 0x0000000a151d7223 */ /* 0x040fe2000000001d */
[C---:B------:R-:W-:Y:S01]  /*0630*/  FFMA R44, R21.reuse, R11, R44 ;  /* 0x0000000b152c7223 */ /* 0x040fe2000000002c */
[C---:B-1----:R-:W-:Y:S01]  /*0640*/  FFMA R52, R22.reuse, R8, R23 ;  /* 0x0000000816347223 */ /* 0x042fe20000000017 */
[C---:B------:R-:W-:Y:S01]  /*0650*/  FFMA R28, R22.reuse, R9, R28 ;  /* 0x00000009161c7223 */ /* 0x040fe2000000001c */
[C---:B------:R-:W-:Y:S01]  /*0660*/  FFMA R41, R22.reuse, R10, R41 ;  /* 0x0000000a16297223 */ /* 0x040fe20000000029 */
[C---:B------:R-:W-:Y:S01]  /*0670*/  FFMA R46, R22.reuse, R11, R46 ;  /* 0x0000000b162e7223 */ /* 0x040fe2000000002e */
[C---:B--2---:R-:W-:Y:S01]  /*0680*/  FFMA R40, R22.reuse, R19, R36 ;  /* 0x0000001316287223 */ /* 0x044fe20000000024 */
[----:B------:R-:W0:Y:S01]  /*0690*/  LDS.128 R8, [R7+UR4+0x10] ;  /* 0x0000100407087984 */ /* 0x000e220008000c00 */
[CC--:B------:R-:W-:Y:S01]  /*06a0*/  FFMA R45, R21.reuse, R16.reuse, R45 ;  /* 0x00000010152d7223 */ /* 0x0c0fe2000000002d */
[C---:B------:R-:W-:Y:S01]  /*06b0*/  FFMA R51, R22.reuse, R16, R51 ;  /* 0x0000001016337223 */ /* 0x040fe20000000033 */
[CC--:B------:R-:W-:Y:S01]  /*06c0*/  FFMA R30, R21.reuse, R17.reuse, R30 ;  /* 0x00000011151e7223 */ /* 0x0c0fe2000000001e */
[C---:B------:R-:W-:Y:S01]  /*06d0*/  FFMA R32, R22.reuse, R17, R32 ;  /* 0x0000001116207223 */ /* 0x040fe20000000020 */
[CC--:B------:R-:W-:Y:S01]  /*06e0*/  FFMA R33, R21.reuse, R18.reuse, R33 ;  /* 0x0000001215217223 */ /* 0x0c0fe20000000021 */
[C---:B------:R-:W-:Y:S01]  /*06f0*/  FFMA R43, R22.reuse, R18, R43 ;  /* 0x00000012162b7223 */ /* 0x040fe2000000002b */
[C---:B------:R-:W-:Y:S01]  /*0700*/  FFMA R34, R21.reuse, R19, R34 ;  /* 0x0000001315227223 */ /* 0x040fe20000000022 */
[CC--:B---3--:R-:W-:Y:S01]  /*0710*/  FFMA R35, R21.reuse, R12.reuse, R35 ;  /* 0x0000000c15237223 */ /* 0x0c8fe20000000023 */
[C---:B------:R-:W-:Y:S01]  /*0720*/  FFMA R25, R22.reuse, R12, R25 ;  /* 0x0000000c16197223 */ /* 0x040fe20000000019 */
[CC--:B------:R-:W-:Y:S01]  /*0730*/  FFMA R36, R21.reuse, R13.reuse, R56 ;  /* 0x0000000d15247223 */ /* 0x0c0fe20000000038 */
[C---:B------:R-:W-:Y:S01]  /*0740*/  FFMA R24, R22.reuse, R13, R24 ;  /* 0x0000000d16187223 */ /* 0x040fe20000000018 */
[CC--:B------:R-:W-:Y:S01]  /*0750*/  FFMA R31, R21.reuse, R14.reuse, R31 ;  /* 0x0000000e151f7223 */ /* 0x0c0fe2000000001f */
[C---:B------:R-:W-:Y:S01]  /*0760*/  FFMA R37, R22.reuse, R14, R37 ;  /* 0x0000000e16257223 */ /* 0x040fe20000000025 */
[CC--:B------:R-:W-:Y:S01]  /*0770*/  FFMA R38, R21.reuse, R15.reuse, R38 ;  /* 0x0000000f15267223 */ /* 0x0c0fe20000000026 */
[C---:B------:R-:W-:Y:S01]  /*0780*/  FFMA R48, R22.reuse, R15, R48 ;  /* 0x0000000f16307223 */ /* 0x040fe20000000030 */
[----:B------:R-:W1:Y:S04]  /*0790*/  LDS.128 R16, [R7+UR4+0x50] ;  /* 0x0000500407107984 */ /* 0x000e680008000c00 */
[----:B------:R-:W2:Y:S01]  /*07a0*/  LDS.128 R12, [R7+UR4+0x40] ;  /* 0x00004004070c7984 */ /* 0x000ea20008000c00 */
[CC--:B0-----:R-:W-:Y:S01]  /*07b0*/  FFMA R49, R21.reuse, R8.reuse, R49 ;  /* 0x0000000815317223 */ /* 0x0c1fe20000000031 */
[C---:B------:R-:W-:Y:S01]  /*07c0*/  FFMA R53, R22.reuse, R8, R53 ;  /* 0x0000000816357223 */ /* 0x040fe20000000035 */
[CC--:B------:R-:W-:Y:S01]  /*07d0*/  FFMA R50, R21.reuse, R9.reuse, R50 ;  /* 0x0000000915327223 */ /* 0x0c0fe20000000032 */
[C---:B------:R-:W-:Y:S01]  /*07e0*/  FFMA R54, R22.reuse, R9, R54 ;  /* 0x0000000916367223 */ /* 0x040fe20000000036 */
[CC--:B------:R-:W-:Y:S01]  /*07f0*/  FFMA R23, R21.reuse, R10.reuse, R47 ;  /* 0x0000000a15177223 */ /* 0x0c0fe2000000002f */
[C---:B------:R-:W-:Y:S01]  /*0800*/  FFMA R55, R22.reuse, R10, R55 ;  /* 0x0000000a16377223 */ /* 0x040fe20000000037 */
[-C--:B------:R-:W-:Y:S01]  /*0810*/  FFMA R21, R21, R11.reuse, R20 ;  /* 0x0000000b15157223 */ /* 0x080fe20000000014 */
[----:B------:R-:W-:Y:S01]  /*0820*/  FFMA R22, R22, R11, R39 ;  /* 0x0000000b16167223 */ /* 0x000fe20000000027 */
[----:B------:R-:W0:Y:S04]  /*0830*/  LDS R47, [R4+0x498] ;  /* 0x00049800042f7984 */ /* 0x000e280000000800 */
[----:B------:R-:W3:Y:S01]  /*0840*/  LDS.128 R8, [R7+UR4+0x80] ;  /* 0x0000800407087984 */ /* 0x000ee20008000c00 */
[C---:B-1----:R-:W-:Y:S01]  /*0850*/  FFMA R31, R42.reuse, R18, R31 ;  /* 0x000000122a1f7223 */ /* 0x042fe2000000001f */
[----:B------:R-:W-:-:S02]  /*0860*/  FFMA R38, R42, R19, R38 ;  /* 0x000000132a267223 */ /* 0x000fc40000000026 */
[----:B------:R-:W-:Y:S01]  /*0870*/  LDS R39, [R4+0x620] ;  /* 0x0006200004277984 */ /* 0x000fe20000000800 */
[C---:B--2---:R-:W-:Y:S01]  /*0880*/  FFMA R20, R42.reuse, R12, R27 ;  /* 0x0000000c2a147223 */ /* 0x044fe2000000001b */
[C---:B------:R-:W-:Y:S01]  /*0890*/  FFMA R26, R42.reuse, R13, R26 ;  /* 0x0000000d2a1a7223 */ /* 0x040fe2000000001a */
[C---:B------:R-:W-:Y:S01]  /*08a0*/  FFMA R29, R42.reuse, R14, R29 ;  /* 0x0000000e2a1d7223 */ /* 0x040fe2000000001d */
[C---:B------:R-:W-:Y:S01]  /*08b0*/  FFMA R44, R42.reuse, R15, R44 ;  /* 0x0000000f2a2c7223 */ /* 0x040fe2000000002c */
[C---:B0-----:R-:W-:Y:S01]  /*08c0*/  FFMA R27, R47.reuse, R12, R52 ;  /* 0x0000000c2f1b7223 */ /* 0x041fe20000000034 */
[C---:B------:R-:W-:Y:S01]  /*08d0*/  FFMA R28, R47.reuse, R13, R28 ;  /* 0x0000000d2f1c7223 */ /* 0x040fe2000000001c */
        /* <DEDUP_REMOVED lines=10> */
[----:B------:R-:W0:Y:S01]  /*0980*/  LDS.128 R12, [R7+UR4+0x90] ;  /* 0x00009004070c7984 */ /* 0x000e220008000c00 */
[CC--:B------:R-:W-:Y:S01]  /*0990*/  FFMA R11, R42.reuse, R16.reuse, R35 ;  /* 0x000000102a0b7223 */ /* 0x0c0fe20000000023 */
[C---:B------:R-:W-:Y:S01]  /*09a0*/  FFMA R9, R47.reuse, R16, R25 ;  /* 0x000000102f097223 */ /* 0x040fe20000000019 */
[CC--:B------:R-:W-:Y:S01]  /*09b0*/  FFMA R10, R42.reuse, R17.reuse, R36 ;  /* 0x000000112a0a7223 */ /* 0x0c0fe20000000024 */
[C---:B------:R-:W-:Y:S01]  /*09c0*/  FFMA R24, R47.reuse, R17, R24 ;  /* 0x000000112f187223 */ /* 0x040fe20000000018 */
[C---:B------:R-:W-:Y:S01]  /*09d0*/  FFMA R37, R47.reuse, R18, R37 ;  /* 0x000000122f257223 */ /* 0x040fe20000000025 */
[C---:B------:R-:W-:Y:S01]  /*09e0*/  FFMA R48, R47.reuse, R19, R48 ;  /* 0x000000132f307223 */ /* 0x040fe20000000030 */
[----:B------:R-:W-:Y:S04]  /*09f0*/  LDS R40, [R4+0x7a8] ;  /* 0x0007a80004287984 */ /* 0x000fe80000000800 */
[----:B------:R-:W1:Y:S01]  /*0a00*/  LDS.128 R16, [R7+UR4+0xc0] ;  /* 0x0000c00407107984 */ /* 0x000e620008000c00 */
[CC--:B0-----:R-:W-:Y:S01]  /*0a10*/  FFMA R49, R42.reuse, R12.reuse, R49 ;  /* 0x0000000c2a317223 */ /* 0x0c1fe20000000031 */
[C---:B------:R-:W-:Y:S01]  /*0a20*/  FFMA R53, R47.reuse, R12, R53 ;  /* 0x0000000c2f357223 */ /* 0x040fe20000000035 */
[CC--:B------:R-:W-:Y:S01]  /*0a30*/  FFMA R50, R42.reuse, R13.reuse, R50 ;  /* 0x0000000d2a327223 */ /* 0x0c0fe20000000032 */
[C---:B------:R-:W-:Y:S01]  /*0a40*/  FFMA R54, R47.reuse, R13, R54 ;  /* 0x0000000d2f367223 */ /* 0x040fe20000000036 */
[CC--:B------:R-:W-:Y:S01]  /*0a50*/  FFMA R52, R42.reuse, R14.reuse, R23 ;  /* 0x0000000e2a347223 */ /* 0x0c0fe20000000017 */
[C---:B------:R-:W-:Y:S01]  /*0a60*/  FFMA R55, R47.reuse, R14, R55 ;  /* 0x0000000e2f377223 */ /* 0x040fe20000000037 */
[-C--:B------:R-:W-:Y:S01]  /*0a70*/  FFMA R42, R42, R15.reuse, R21 ;  /* 0x0000000f2a2a7223 */ /* 0x080fe20000000015 */
[----:B------:R-:W-:-:S02]  /*0a80*/  FFMA R47, R47, R15, R22 ;  /* 0x0000000f2f2f7223 */ /* 0x000fc40000000016 */
[----:B------:R-:W0:Y:S01]  /*0a90*/  LDS.128 R12, [R7+UR4+0x100] ;  /* 0x00010004070c7984 */ /* 0x000e220008000c00 */
[CC--:B-1----:R-:W-:Y:S01]  /*0aa0*/  FFMA R25, R39.reuse, R16.reuse, R20 ;  /* 0x0000001027197223 */ /* 0x0c2fe20000000014 */
        /* <DEDUP_REMOVED lines=9> */
[C---:B0-----:R-:W-:Y:S01]  /*0b40*/  FFMA R36, R40.reuse, R15, R8 ;  /* 0x0000000f28247223 */ /* 0x041fe20000000008 */
[C---:B------:R-:W-:Y:S01]  /*0b50*/  FFMA R45, R39.reuse, R12, R45 ;  /* 0x0000000c272d7223 */ /* 0x040fe2000000002d */
[C---:B------:R-:W-:Y:S01]  /*0b60*/  FFMA R30, R39.reuse, R13, R30 ;  /* 0x0000000d271e7223 */ /* 0x040fe2000000001e */
[C---:B------:R-:W-:Y:S01]  /*0b70*/  FFMA R33, R39.reuse, R14, R33 ;  /* 0x0000000e27217223 */ /* 0x040fe20000000021 */
[----:B------:R-:W-:Y:S01]  /*0b80*/  FFMA R34, R39, R15, R34 ;  /* 0x0000000f27227223 */ /* 0x000fe20000000022 */
[C---:B------:R-:W-:Y:S01]  /*0b90*/  FFMA R51, R40.reuse, R12, R51 ;  /* 0x0000000c28337223 */ /* 0x040fe20000000033 */
[C---:B------:R-:W-:Y:S01]  /*0ba0*/  FFMA R32, R40.reuse, R13, R32 ;  /* 0x0000000d28207223 */ /* 0x040fe20000000020 */
[----:B------:R-:W-:-:S02]  /*0bb0*/  FFMA R43, R40, R14, R43 ;  /* 0x0000000e282b7223 */ /* 0x000fc4000000002b */
[----:B------:R-:W-:Y:S01]  /*0bc0*/  LDS.128 R12, [R7+UR4+0x180] ;  /* 0x00018004070c7984 */ /* 0x000fe20008000c00 */
[CC--:B-1----:R-:W-:Y:S01]  /*0bd0*/  FFMA R50, R39.reuse, R21.reuse, R50 ;  /* 0x0000001527327223 */ /* 0x0c2fe20000000032 */
[C---:B------:R-:W-:Y:S01]  /*0be0*/  FFMA R54, R40.reuse, R21, R54 ;  /* 0x0000001528367223 */ /* 0x040fe20000000036 */
[CC--:B------:R-:W-:Y:S01]  /*0bf0*/  FFMA R49, R39.reuse, R20.reuse, R49 ;  /* 0x0000001427317223 */ /* 0x0c0fe20000000031 */
[C---:B------:R-:W-:Y:S01]  /*0c00*/  FFMA R53, R40.reuse, R20, R53 ;  /* 0x0000001428357223 */ /* 0x040fe20000000035 */
[CC--:B--2---:R-:W-:Y:S01]  /*0c10*/  FFMA R35, R39.reuse, R16.reuse, R11 ;  /* 0x0000001027237223 */ /* 0x0c4fe2000000000b */
[C---:B------:R-:W-:Y:S01]  /*0c20*/  FFMA R57, R40.reuse, R16, R9 ;  /* 0x0000001028397223 */ /* 0x040fe20000000009 */
[C---:B------:R-:W-:Y:S01]  /*0c30*/  FFMA R56, R39.reuse, R17, R10 ;  /* 0x0000001127387223 */ /* 0x040fe2000000000a */
[CC--:B------:R-:W-:Y:S01]  /*0c40*/  FFMA R21, R39.reuse, R22.reuse, R52 ;  /* 0x0000001627157223 */ /* 0x0c0fe20000000034 */
[C---:B------:R-:W-:Y:S01]  /*0c50*/  FFMA R55, R40.reuse, R22, R55 ;  /* 0x0000001628377223 */ /* 0x040fe20000000037 */
[----:B------:R-:W0:Y:S01]  /*0c60*/  LDS R20, [R4+0x930] ;  /* 0x0009300004147984 */ /* 0x000e220000000800 */
[CC--:B------:R-:W-:Y:S01]  /*0c70*/  FFMA R31, R39.reuse, R18.reuse, R31 ;  /* 0x00000012271f7223 */ /* 0x0c0fe2000000001f */
[C---:B------:R-:W-:Y:S01]  /*0c80*/  FFMA R38, R39.reuse, R19, R38 ;  /* 0x0000001327267223 */ /* 0x040fe20000000026 */
[----:B------:R-:W-:Y:S01]  /*0c90*/  FFMA R42, R39, R23, R42 ;  /* 0x00000017272a7223 */ /* 0x000fe2000000002a */
[----:B------:R-:W1:Y:S01]  /*0ca0*/  LDS.128 R8, [R7+UR4+0x140] ;  /* 0x0001400407087984 */ /* 0x000e620008000c00 */
[C---:B------:R-:W-:Y:S01]  /*0cb0*/  FFMA R24, R40.reuse, R17, R24 ;  /* 0x0000001128187223 */ /* 0x040fe20000000018 */
[C---:B------:R-:W-:Y:S01]  /*0cc0*/  FFMA R37, R40.reuse, R18, R37 ;  /* 0x0000001228257223 */ /* 0x040fe20000000025 */
[C---:B------:R-:W-:Y:S01]  /*0cd0*/  FFMA R48, R40.reuse, R19, R48 ;  /* 0x0000001328307223 */ /* 0x040fe20000000030 */
[----:B------:R2:W3:Y:S01]  /*0ce0*/  LDS R22, [R4+0xab8] ;  /* 0x000ab80004167984 */ /* 0x0004e20000000800 */
[----:B------:R-:W-:-:S03]  /*0cf0*/  FFMA R39, R40, R23, R47 ;  /* 0x0000001728277223 */ /* 0x000fc6000000002f */
[----:B------:R-:W4:Y:S01]  /*0d00*/  LDS.128 R16, [R7+UR4+0x190] ;  /* 0x0001900407107984 */ /* 0x000f220008000c00 */
[----:B--2---:R-:W-:Y:S01]  /*0d10*/  IADD3 R4, PT, PT, R4, 0xc40, RZ ;  /* 0x00000c4004047810 */ /* 0x004fe20007ffe0ff */
[C---:B0-----:R-:W-:Y:S01]  /*0d20*/  FFMA R45, R20.reuse, R12, R45 ;  /* 0x0000000c142d7223 */ /* 0x041fe2000000002d */
[C---:B------:R-:W-:Y:S01]  /*0d30*/  FFMA R30, R20.reuse, R13, R30 ;  /* 0x0000000d141e7223 */ /* 0x040fe2000000001e */
[C---:B------:R-:W-:Y:S01]  /*0d40*/  FFMA R33, R20.reuse, R14, R33 ;  /* 0x0000000e14217223 */ /* 0x040fe20000000021 */
[C---:B------:R-:W-:Y:S01]  /*0d50*/  FFMA R34, R20.reuse, R15, R34 ;  /* 0x0000000f14227223 */ /* 0x040fe20000000022 */
[C---:B-1----:R-:W-:Y:S01]  /*0d60*/  FFMA R40, R20.reuse, R8, R25 ;  /* 0x0000000814287223 */ /* 0x042fe20000000019 */
        /* <DEDUP_REMOVED lines=8> */
[----:B------:R-:W0:Y:S01]  /*0df0*/  LDS.128 R8, [R7+UR4+0x150] ;  /* 0x0001500407087984 */ /* 0x000e220008000c00 */
[----:B------:R-:W-:Y:S01]  /*0e00*/  UIADD3 UR4, UPT, UPT, UR4, 0x200, URZ ;  /* 0x0000020004047890 */ /* 0x000fe2000fffe0ff */
[C---:B------:R-:W-:Y:S01]  /*0e10*/  FFMA R50, R20.reuse, R17, R50 ;  /* 0x0000001114327223 */ /* 0x040fe20000000032 */
[----:B------:R-:W-:Y:S01]  /*0e20*/  FFMA R47, R20, R18, R21 ;  /* 0x00000012142f7223 */ /* 0x000fe20000000015 */
[C---:B------:R-:W-:Y:S01]  /*0e30*/  FFMA R51, R22.reuse, R12, R51 ;  /* 0x0000000c16337223 */ /* 0x040fe20000000033 */
[----:B------:R-:W-:Y:S01]  /*0e40*/  UISETP.NE.AND UP0, UPT, UR4, 0x440, UPT ;  /* 0x000004400400788c */ /* 0x000fe2000bf05270 */
[C---:B------:R-:W-:Y:S01]  /*0e50*/  FFMA R32, R22.reuse, R13, R32 ;  /* 0x0000000d16207223 */ /* 0x040fe20000000020 */
[C---:B------:R-:W-:Y:S01]  /*0e60*/  FFMA R43, R22.reuse, R14, R43 ;  /* 0x0000000e162b7223 */ /* 0x040fe2000000002b */
        /* <DEDUP_REMOVED lines=13> */
[----:B------:R-:W-:Y:S01]  /*0f40*/  FFMA R20, R20, R19, R42 ;  /* 0x0000001314147223 */ /* 0x000fe2000000002a */
[----:B------:R-:W-:Y:S06]  /*0f50*/  BRA.U UP0, `(.L_x_115) ;  /* 0xfffffff500907547 */ /* 0x000fec000b83ffff */
[----:B------:R-:W-:-:S04]  /*0f60*/  IADD3 R3, PT, PT, R3, 0x1, RZ ;  /* 0x0000000103037810 */ /* 0x000fc80007ffe0ff */
[----:B------:R-:W-:-:S13]  /*0f70*/  ISETP.NE.AND P2, PT, R3, 0x8, PT ;  /* 0x000000080300780c */ /* 0x000fda0003f45270 */
[----:B------:R-:W-:Y:S05]  /*0f80*/  @P2 BRA `(.L_x_116) ;  /* 0xfffffff000b02947 */ /* 0x000fea000383ffff */
[----:B------:R-:W0:Y:S01]  /*0f90*/  S2R R6, SR_TID.X ;  /* 0x0000000000067919 */ /* 0x000e220000002100 */
[----:B------:R-:W1:Y:S01]  /*0fa0*/  LDC.64 R4, c[0x0][0x390] ;  /* 0x0000e400ff047b82 */ /* 0x000e620000000a00 */
[----:B------:R-:W0:Y:S02]  /*0fb0*/  S2R R3, SR_CTAID.Z ;  /* 0x0000000000037919 */ /* 0x000e240000002700 */
[----:B0-----:R-:W-:-:S04]  /*0fc0*/  IMAD R3, R3, 0x3100, R6 ;  /* 0x0000310003037824 */ /* 0x001fc800078e0206 */
[----:B------:R-:W-:-:S04]  /*0fd0*/  IMAD R3, R2, 0x1880, R3 ;  /* 0x0000188002037824 */ /* 0x000fc800078e0203 */
[----:B------:R-:W-:-:S04]  /*0fe0*/  IMAD R3, R0, 0x620, R3 ;  /* 0x0000062000037824 */ /* 0x000fc800078e0203 */
[----:B-1----:R-:W-:-:S05]  /*0ff0*/  IMAD.WIDE.U32 R4, R3, 0x4, R4 ;  /* 0x0000000403047825 */ /* 0x002fca00078e0004 */
        /* <DEDUP_REMOVED lines=33> */
.L_x_117:
        /* <DEDUP_REMOVED lines=15> */
.L_x_220:


//--------------------- .text.fused_cast_kernel0  --------------------------
	.section	.text.fused_cast_kernel0,"ax",@progbits
	.align	128
        .global         fused_cast_kernel0
        .type           fused_cast_kernel0,@function
        .size           fused_cast_kernel0,(.L_x_221 - fused_cast_kernel0)
        .other          fused_cast_kernel0,@"STO_CUDA_ENTRY STV_DEFAULT"
fused_cast_kernel0:
.text.fused_cast_kernel0:
[----:B------:R-:W-:Y:S08]  /*0000*/  LDC R1, c[0x0][0x37c] ;  /* 0x0000df00ff017b82 */ /* 0x000ff00000000800 */
[----:B------:R-:W0:Y:S01]  /*0010*/  LDC.64 R2, c[0x0][0x388] ;  /* 0x0000e200ff027b82 */ /* 0x000e220000000a00 */
[----:B------:R-:W0:Y:S02]  /*0020*/  LDCU.64 UR4, c[0x0][0x358] ;  /* 0x00006b00ff0477ac */ /* 0x000e240008000a00 */
[----:B0-----:R-:W2:Y:S05]  /*0030*/  LDG.E.CONSTANT R4, desc[UR4][R2.64] ;  /* 0x0000000402047981 */ /* 0x001eaa000c1e9900 */
[----:B------:R-:W0:Y:S01]  /*0040*/  LDC.64 R6, c[0x0][0x380] ;  /* 0x0000e000ff067b82 */ /* 0x000e220000000a00 */
[----:B--2---:R-:W-:-:S05]  /*0050*/  SHF.R.S32.HI R5, RZ, 0x1f, R4 ;  /* 0x0000001fff057819 */ /* 0x004fca0000011404 */
[----:B0-----:R-:W-:Y:S01]  /*0060*/  STG.E.64 desc[UR4][R6.64], R4 ;  /* 0x0000000406007986 */ /* 0x001fe2000c101b04 */
[----:B------:R-:W-:Y:S05]  /*0070*/  EXIT ;  /* 0x000000000000794d */ /* 0x000fea0003800000 */
.L_x_118:
        /* <DEDUP_REMOVED lines=16> */
.L_x_221:


//--------------------- .text.fused_sum_kernel0   --------------------------
	.section	.text.fused_sum_kernel0,"ax",@progbits
	.align	128
        .global         fused_sum_kernel0
        .type           fused_sum_kernel0,@function
        .size           fused_sum_kernel0,(.L_x_222 - fused_sum_kernel0)
        .other          fused_sum_kernel0,@"STO_CUDA_ENTRY STV_DEFAULT"
fused_sum_kernel0:
.text.fused_sum_kernel0:
[----:B------:R-:W-:Y:S01]  /*0000*/  LDC R1, c[0x0][0x37c] ;  /* 0x0000df00ff017b82 */ /* 0x000fe20000000800 */
[----:B------:R-:W0:Y:S07]  /*0010*/  S2R R4, SR_TID.X ;  /* 0x0000000000047919 */ /* 0x000e2e0000002100 */
[----:B------:R-:W1:Y:S01]  /*0020*/  LDC.64 R2, c[0x0][0x380] ;  /* 0x0000e000ff027b82 */ /* 0x000e620000000a00 */
[----:B------:R-:W2:Y:S01]  /*0030*/  LDCU.64 UR4, c[0x0][0x358] ;  /* 0x00006b00ff0477ac */ /* 0x000ea20008000a00 */
[----:B------:R-:W3:Y:S01]  /*0040*/  S2R R0, SR_TID.Y ;  /* 0x0000000000007919 */ /* 0x000ee20000002200 */
[C---:B0-----:R-:W-:Y:S01]  /*0050*/  ISETP.GT.U32.AND P1, PT, R4.reuse, 0x3e8, PT ;  /* 0x000003e80400780c */ /* 0x041fe20003f24070 */
[C---:B-1----:R-:W-:Y:S01]  /*0060*/  IMAD.WIDE.U32 R2, R4.reuse, 0x4, R2 ;  /* 0x0000000404027825 */ /* 0x042fe200078e0002 */
[----:B------:R-:W-:-:S02]  /*0070*/  ISETP.GT.U32.AND P0, PT, R4, 0x3c8, PT ;  /* 0x000003c80400780c */ /* 0x000fc40003f04070 */
[----:B---3--:R-:W-:Y:S02]  /*0080*/  ISETP.NE.OR P1, PT, R0, RZ, P1 ;  /* 0x000000ff0000720c */ /* 0x008fe40000f25670 */
[----:B------:R-:W-:Y:S02]  /*0090*/  ISETP.GT.U32.AND P4, PT, R4, 0x3a8, PT ;  /* 0x000003a80400780c */ /* 0x000fe40003f84070 */
[----:B------:R-:W-:Y:S02]  /*00a0*/  ISETP.NE.OR P0, PT, R0, RZ, P0 ;  /* 0x000000ff0000720c */ /* 0x000fe40000705670 */
[----:B------:R-:W-:Y:S02]  /*00b0*/  ISETP.GT.U32.AND P3, PT, R4, 0x388, PT ;  /* 0x000003880400780c */ /* 0x000fe40003f64070 */
[C---:B------:R-:W-:Y:S02]  /*00c0*/  ISETP.NE.OR P4, PT, R0.reuse, RZ, P4 ;  /* 0x000000ff0000720c */ /* 0x040fe40002785670 */
[----:B------:R-:W-:-:S03]  /*00d0*/  ISETP.NE.OR P3, PT, R0, RZ, P3 ;  /* 0x000000ff0000720c */ /* 0x000fc60001f65670 */
[----:B--2---:R-:W2:Y:S04]  /*00e0*/  @!P1 LDG.E.CONSTANT R7, desc[UR4][R2.64] ;  /* 0x0000000402079981 */ /* 0x004ea8000c1e9900 */
[----:B------:R-:W3:Y:S04]  /*00f0*/  @!P0 LDG.E.CONSTANT R6, desc[UR4][R2.64+0x80] ;  /* 0x0000800402068981 */ /* 0x000ee8000c1e9900 */
[----:B------:R-:W4:Y:S04]  /*0100*/  @!P4 LDG.E.CONSTANT R8, desc[UR4][R2.64+0x100] ;  /* 0x000100040208c981 */ /* 0x000f28000c1e9900 */
[----:B------:R-:W5:Y:S01]  /*0110*/  @!P3 LDG.E.CONSTANT R10, desc[UR4][R2.64+0x180] ;  /* 0x00018004020ab981 */ /* 0x000f62000c1e9900 */
[C---:B------:R-:W-:Y:S01]  /*0120*/  ISETP.GT.U32.AND P5, PT, R4.reuse, 0x368, PT ;  /* 0x000003680400780c */ /* 0x040fe20003fa4070 */
[----:B------:R-:W-:Y:S01]  /*0130*/  IMAD.MOV.U32 R5, RZ, RZ, RZ ;  /* 0x000000ffff057224 */ /* 0x000fe200078e00ff */
[----:B------:R-:W-:-:S02]  /*0140*/  ISETP.GT.U32.AND P6, PT, R4, 0x348, PT ;  /* 0x000003480400780c */ /* 0x000fc40003fc4070 */
[----:B------:R-:W-:Y:S02]  /*0150*/  ISETP.NE.OR P5, PT, R0, RZ, P5 ;  /* 0x000000ff0000720c */ /* 0x000fe40002fa5670 */
[----:B------:R-:W-:Y:S02]  /*0160*/  ISETP.GT.U32.AND P2, PT, R4, 0x328, PT ;  /* 0x000003280400780c */ /* 0x000fe40003f44070 */
[C---:B------:R-:W-:Y:S02]  /*0170*/  ISETP.NE.OR P6, PT, R0.reuse, RZ, P6 ;  /* 0x000000ff0000720c */ /* 0x040fe400037c5670 */
[----:B------:R-:W-:Y:S01]  /*0180*/  ISETP.NE.OR P2, PT, R0, RZ, P2 ;  /* 0x000000ff0000720c */ /* 0x000fe20001745670 */
[----:B--2---:R-:W-:Y:S01]  /*0190*/  @!P1 FADD R5, RZ, R7 ;  /* 0x00000007ff059221 */ /* 0x004fe20000000000 */
[----:B------:R-:W-:-:S03]  /*01a0*/  ISETP.GT.U32.AND P1, PT, R4, 0x308, PT ;  /* 0x000003080400780c */ /* 0x000fc60003f24070 */
[----:B---3--:R-:W-:Y:S01]  /*01b0*/  @!P0 FADD R5, R5, R6 ;  /* 0x0000000605058221 */ /* 0x008fe20000000000 */
[----:B------:R-:W-:Y:S01]  /*01c0*/  ISETP.GT.U32.AND P0, PT, R4, 0x2e8, PT ;  /* 0x000002e80400780c */ /* 0x000fe20003f04070 */
[----:B------:R-:W2:Y:S01]  /*01d0*/  @!P5 LDG.E.CONSTANT R6, desc[UR4][R2.64+0x200] ;  /* 0x000200040206d981 */ /* 0x000ea2000c1e9900 */
[----:B------:R-:W-:Y:S01]  /*01e0*/  ISETP.NE.OR P1, PT, R0, RZ, P1 ;  /* 0x000000ff0000720c */ /* 0x000fe20000f25670 */
[----:B----4-:R-:W-:Y:S01]  /*01f0*/  @!P4 FADD R5, R5, R8 ;  /* 0x000000080505c221 */ /* 0x010fe20000000000 */
[----:B------:R-:W-:Y:S01]  /*0200*/  ISETP.GT.U32.AND P4, PT, R4, 0x2c8, PT ;  /* 0x000002c80400780c */ /* 0x000fe20003f84070 */
[----:B------:R-:W3:Y:S01]  /*0210*/  @!P6 LDG.E.CONSTANT R8, desc[UR4][R2.64+0x280] ;  /* 0x000280040208e981 */ /* 0x000ee2000c1e9900 */
[----:B------:R-:W-:Y:S01]  /*0220*/  ISETP.NE.OR P0, PT, R0, RZ, P0 ;  /* 0x000000ff0000720c */ /* 0x000fe20000705670 */
[----:B-----5:R-:W-:Y:S01]  /*0230*/  @!P3 FADD R5, R5, R10 ;  /* 0x0000000a0505b221 */ /* 0x020fe20000000000 */
[----:B------:R-:W-:Y:S01]  /*0240*/  ISETP.GT.U32.AND P3, PT, R4, 0x2a8, PT ;  /* 0x000002a80400780c */ /* 0x000fe20003f64070 */
[----:B------:R-:W4:Y:S01]  /*0250*/  @!P2 LDG.E.CONSTANT R10, desc[UR4][R2.64+0x300] ;  /* 0x00030004020aa981 */ /* 0x000f22000c1e9900 */
[----:B------:R-:W-:-:S02]  /*0260*/  ISETP.NE.OR P4, PT, R0, RZ, P4 ;  /* 0x000000ff0000720c */ /* 0x000fc40002785670 */
[----:B------:R-:W-:-:S03]  /*0270*/  ISETP.NE.OR P3, PT, R0, RZ, P3 ;  /* 0x000000ff0000720c */ /* 0x000fc60001f65670 */
[----:B------:R-:W5:Y:S04]  /*0280*/  @!P1 LDG.E.CONSTANT R12, desc[UR4][R2.64+0x380] ;  /* 0x00038004020c9981 */ /* 0x000f68000c1e9900 */
[----:B------:R-:W5:Y:S04]  /*0290*/  @!P0 LDG.E.CONSTANT R14, desc[UR4][R2.64+0x400] ;  /* 0x00040004020e8981 */ /* 0x000f68000c1e9900 */
[----:B------:R-:W5:Y:S04]  /*02a0*/  @!P4 LDG.E.CONSTANT R16, desc[UR4][R2.64+0x480] ;  /* 0x000480040210c981 */ /* 0x000f68000c1e9900 */
[----:B------:R-:W5:Y:S01]  /*02b0*/  @!P3 LDG.E.CONSTANT R18, desc[UR4][R2.64+0x500] ;  /* 0x000500040212b981 */ /* 0x000f62000c1e9900 */
[----:B--2---:R-:W-:Y:S01]  /*02c0*/  @!P5 FADD R5, R5, R6 ;  /* 0x000000060505d221 */ /* 0x004fe20000000000 */
[----:B------:R-:W-:-:S03]  /*02d0*/  ISETP.GT.U32.AND P5, PT, R4, 0x288, PT ;  /* 0x000002880400780c */ /* 0x000fc60003fa4070 */
[----:B---3--:R-:W-:Y:S01]  /*02e0*/  @!P6 FADD R5, R5, R8 ;  /* 0x000000080505e221 */ /* 0x008fe20000000000 */
[----:B------:R-:W-:Y:S02]  /*02f0*/  ISETP.GT.U32.AND P6, PT, R4, 0x268, PT ;  /* 0x000002680400780c */ /* 0x000fe40003fc4070 */
[----:B------:R-:W-:Y:S01]  /*0300*/  ISETP.NE.OR P5, PT, R0, RZ, P5 ;  /* 0x000000ff0000720c */ /* 0x000fe20002fa5670 */
[----:B----4-:R-:W-:Y:S01]  /*0310*/  @!P2 FADD R5, R5, R10 ;  /* 0x0000000a0505a221 */ /* 0x010fe20000000000 */
[----:B------:R-:W-:Y:S02]  /*0320*/  ISETP.GT.U32.AND P2, PT, R4, 0x248, PT ;  /* 0x000002480400780c */ /* 0x000fe40003f44070 */
[C---:B------:R-:W-:Y:S02]  /*0330*/  ISETP.NE.OR P6, PT, R0.reuse, RZ, P6 ;  /* 0x000000ff0000720c */ /* 0x040fe400037c5670 */
[----:B------:R-:W-:Y:S01]  /*0340*/  ISETP.NE.OR P2, PT, R0, RZ, P2 ;  /* 0x000000ff0000720c */ /* 0x000fe20001745670 */
[----:B-----5:R-:W-:Y:S01]  /*0350*/  @!P1 FADD R5, R5, R12 ;  /* 0x0000000c05059221 */ /* 0x020fe20000000000 */
[----:B------:R-:W-:-:S03]  /*0360*/  ISETP.GT.U32.AND P1, PT, R4, 0x228, PT ;  /* 0x000002280400780c */ /* 0x000fc60003f24070 */
[----:B------:R-:W-:Y:S01]  /*0370*/  @!P0 FADD R5, R5, R14 ;  /* 0x0000000e05058221 */ /* 0x000fe20000000000 */
[----:B------:R-:W-:Y:S01]  /*0380*/  ISETP.GT.U32.AND P0, PT, R4, 0x208, PT ;  /* 0x000002080400780c */ /* 0x000fe20003f04070 */
[----:B------:R-:W2:Y:S01]  /*0390*/  @!P5 LDG.E.CONSTANT R6, desc[UR4][R2.64+0x580] ;  /* 0x000580040206d981 */ /* 0x000ea2000c1e9900 */
[----:B------:R-:W-:Y:S01]  /*03a0*/  ISETP.NE.OR P1, PT, R0, RZ, P1 ;  /* 0x000000ff0000720c */ /* 0x000fe20000f25670 */
[----:B------:R-:W-:Y:S01]  /*03b0*/  @!P4 FADD R5, R5, R16 ;  /* 0x000000100505c221 */ /* 0x000fe20000000000 */
[----:B------:R-:W-:Y:S01]  /*03c0*/  ISETP.GT.U32.AND P4, PT, R4, 0x1e8, PT ;  /* 0x000001e80400780c */ /* 0x000fe20003f84070 */
[----:B------:R-:W3:Y:S01]  /*03d0*/  @!P6 LDG.E.CONSTANT R8, desc[UR4][R2.64+0x600] ;  /* 0x000600040208e981 */ /* 0x000ee2000c1e9900 */
[----:B------:R-:W-:Y:S01]  /*03e0*/  ISETP.NE.OR P0, PT, R0, RZ, P0 ;  /* 0x000000ff0000720c */ /* 0x000fe20000705670 */
[----:B------:R-:W-:Y:S01]  /*03f0*/  @!P3 FADD R5, R5, R18 ;  /* 0x000000120505b221 */ /* 0x000fe20000000000 */
        /* <DEDUP_REMOVED lines=64> */
[----:B--2---:R-:W-:-:S04]  /*0800*/  @!P5 FADD R5, R5, R6 ;  /* 0x000000060505d221 */ /* 0x004fc80000000000 */
[----:B---3--:R-:W-:-:S04]  /*0810*/  @!P6 FADD R5, R5, R8 ;  /* 0x000000080505e221 */ /* 0x008fc80000000000 */
[----:B----4-:R-:W-:-:S04]  /*0820*/  @!P2 FADD R5, R5, R10 ;  /* 0x0000000a0505a221 */ /* 0x010fc80000000000 */
[----:B-----5:R-:W-:-:S04]  /*0830*/  @!P1 FADD R5, R5, R12 ;  /* 0x0000000c05059221 */ /* 0x020fc80000000000 */
[----:B------:R-:W-:-:S04]  /*0840*/  @!P0 FADD R5, R5, R14 ;  /* 0x0000000e05058221 */ /* 0x000fc80000000000 */
[----:B------:R-:W-:Y:S01]  /*0850*/  @!P4 FADD R5, R5, R16 ;  /* 0x000000100505c221 */ /* 0x000fe20000000000 */
[----:B------:R-:W-:-:S03]  /*0860*/  VOTE.ANY R6, PT, PT ;  /* 0x0000000000067806 */ /* 0x000fc600038e0100 */
[----:B------:R-:W-:-:S05]  /*0870*/  @!P3 FADD R5, R5, R18 ;  /* 0x000000120505b221 */ /* 0x000fca0000000000 */
[----:B------:R-:W0:Y:S02]  /*0880*/  SHFL.DOWN PT, R8, R5, 0x10, 0x1f ;  /* 0x0a001f0005087f89 */ /* 0x000e2400000e0000 */
[----:B0-----:R-:W-:-:S05]  /*0890*/  FADD R7, R8, R5 ;  /* 0x0000000508077221 */ /* 0x001fca0000000000 */
[----:B------:R-:W0:Y:S02]  /*08a0*/  SHFL.DOWN PT, R2, R7, 0x8, 0x1f ;  /* 0x09001f0007027f89 */ /* 0x000e2400000e0000 */
[----:B0-----:R-:W-:-:S05]  /*08b0*/  FADD R3, R7, R2 ;  /* 0x0000000207037221 */ /* 0x001fca0000000000 */
[----:B------:R-:W0:Y:S02]  /*08c0*/  SHFL.DOWN PT, R2, R3, 0x4, 0x1f ;  /* 0x08801f0003027f89 */ /* 0x000e2400000e0000 */
[----:B0-----:R-:W-:-:S05]  /*08d0*/  FADD R9, R3, R2 ;  /* 0x0000000203097221 */ /* 0x001fca0000000000 */
[----:B------:R-:W0:Y:S01]  /*08e0*/  SHFL.DOWN PT, R2, R9, 0x2, 0x1f ;  /* 0x08401f0009027f89 */ /* 0x000e2200000e0000 */
[----:B------:R-:W-:Y:S01]  /*08f0*/  ISETP.NE.AND P0, PT, R4, RZ, PT ;  /* 0x000000ff0400720c */ /* 0x000fe20003f05270 */
[----:B0-----:R-:W-:-:S05]  /*0900*/  FADD R11, R9, R2 ;  /* 0x00000002090b7221 */ /* 0x001fca0000000000 */
[----:B------:R-:W0:Y:S02]  /*0910*/  SHFL.DOWN PT, R2, R11, 0x1, 0x1f ;  /* 0x08201f000b027f89 */ /* 0x000e2400000e0000 */
[----:B0-----:R-:W-:-:S06]  /*0920*/  FADD R13, R11, R2 ;  /* 0x000000020b0d7221 */ /* 0x001fcc0000000000 */
[----:B------:R-:W0:Y:S01]  /*0930*/  SHFL.IDX PT, R13, R13, RZ, 0x1f ;  /* 0x00001fff0d0d7589 */ /* 0x000e2200000e0000 */
[----:B------:R-:W-:Y:S05]  /*0940*/  @P0 EXIT ;  /* 0x000000000000094d */ /* 0x000fea0003800000 */
[----:B------:R-:W1:Y:S02]  /*0950*/  LDC.64 R2, c[0x0][0x388] ;  /* 0x0000e200ff027b82 */ /* 0x000e640000000a00 */
[----:B-1----:R-:W-:-:S05]  /*0960*/  IMAD.WIDE.U32 R2, R0, 0x4, R2 ;  /* 0x0000000400027825 */ /* 0x002fca00078e0002 */
[----:B0-----:R-:W-:Y:S01]  /*0970*/  STG.E desc[UR4][R2.64], R13 ;  /* 0x0000000d02007986 */ /* 0x001fe2000c101904 */
[----:B------:R-:W-:Y:S05]  /*0980*/  EXIT ;  /* 0x000000000000794d */ /* 0x000fea0003800000 */
.L_x_119:
        /* <DEDUP_REMOVED lines=15> */
.L_x_222:


//--------------------- .text.fused_nn_contrib_conv2d_winograd_without_weight_transform_add_nn_relu_3_kernel0 --------------------------
	.section	.text.fused_nn_contrib_conv2d_winograd_without_weight_transform_add_nn_relu_3_kernel0,"ax",@progbits
	.align	128
        .global         fused_nn_contrib_conv2d_winograd_without_weight_transform_add_nn_relu_3_kernel0
        .type           fused_nn_contrib_conv2d_winograd_without_weight_transform_add_nn_relu_3_kernel0,@function
        .size           fused_nn_contrib_conv2d_winograd_without_weight_transform_add_nn_relu_3_kernel0,(.L_x_223 - fused_nn_contrib_conv2d_winograd_without_weight_transform_add_nn_relu_3_kernel0)
        .other          fused_nn_contrib_conv2d_winograd_without_weight_transform_add_nn_relu_3_kernel0,@"STO_CUDA_ENTRY STV_DEFAULT"
fused_nn_contrib_conv2d_winograd_without_weight_transform_add_nn_relu_3_kernel0:
.text.fused_nn_contrib_conv2d_winograd_without_weight_transform_add_nn_relu_3_kernel0:
[----:B------:R-:W-:Y:S01]  /*0000*/  LDC R1, c[0x0][0x37c] ;  /* 0x0000df00ff017b82 */ /* 0x000fe20000000800 */
[----:B------:R-:W0:Y:S07]  /*0010*/  S2R R27, SR_CTAID.X ;  /* 0x00000000001b7919 */ /* 0x000e2e0000002500 */
[----:B------:R-:W1:Y:S01]  /*0020*/  LDC.64 R4, c[0x0][0x380] ;  /* 0x0000e000ff047b82 */ /* 0x000e620000000a00 */
[----:B------:R-:W2:Y:S01]  /*0030*/  LDCU.64 UR4, c[0x0][0x358] ;  /* 0x00006b00ff0477ac */ /* 0x000ea20008000a00 */
[----:B------:R-:W0:Y:S02]  /*0040*/  S2R R0, SR_TID.X ;  /* 0x0000000000007919 */ /* 0x000e240000002100 */
[----:B0-----:R-:W-:-:S05]  /*0050*/  LEA R27, R27, R0, 0x7 ;  /* 0x000000001b1b7211 */ /* 0x001fca00078e38ff */
[----:B------:R-:W-:-:S04]  /*0060*/  IMAD.HI.U32 R0, R27, 0x5397829d, RZ ;  /* 0x5397829d1b007827 */ /* 0x000fc800078e00ff */
[----:B------:R-:W-:Y:S01]  /*0070*/  IMAD.HI.U32 R2, R27, -0x6db6db6d, RZ ;  /* 0x924924931b027827 */ /* 0x000fe200078e00ff */
[----:B------:R-:W-:-:S04]  /*0080*/  SHF.R.U32.HI R0, RZ, 0x6, R0 ;  /* 0x00000006ff007819 */ /* 0x000fc80000011600 */
[----:B------:R-:W-:Y:S01]  /*0090*/  SHF.R.U32.HI R2, RZ, 0x3, R2 ;  /* 0x00000003ff027819 */ /* 0x000fe20000011602 */
[----:B------:R-:W-:-:S04]  /*00a0*/  IMAD R6, R0, -0xc4, R27 ;  /* 0xffffff3c00067824 */ /* 0x000fc800078e021b */
[----:B------:R-:W-:Y:S01]  /*00b0*/  IMAD R21, R2, -0xe, R27 ;  /* 0xfffffff202157824 */ /* 0x000fe200078e021b */
[----:B------:R-:W-:-:S03]  /*00c0*/  ISETP.GE.U32.AND P4, PT, R6, 0xe, PT ;  /* 0x0000000e0600780c */ /* 0x000fc60003f86070 */
[----:B------:R-:W-:Y:S01]  /*00d0*/  IMAD R3, R2, 0x38, R21 ;  /* 0x0000003802037824 */ /* 0x000fe200078e0215 */
[----:B------:R-:W-:-:S04]  /*00e0*/  ISETP.EQ.OR P1, PT, R21, RZ, !P4 ;  /* 0x000000ff1500720c */ /* 0x000fc80006722670 */
[----:B------:R-:W-:Y:S01]  /*00f0*/  SHF.L.U32 R3, R3, 0x2, RZ ;  /* 0x0000000203037819 */ /* 0x000fe200000006ff */
[----:B------:R-:W-:Y:S01]  /*0100*/  HFMA2 R2, -RZ, RZ, 0, 0 ;  /* 0x00000000ff027431 */ /* 0x000fe200000001ff */
[----:B------:R-:W-:-:S03]  /*0110*/  CS2R R34, SRZ ;  /* 0x0000000000227805 */ /* 0x000fc6000001ff00 */
[----:B-1----:R-:W-:-:S05]  /*0120*/  IMAD.WIDE.U32 R30, R3, 0x4, R4 ;  /* 0x00000004031e7825 */ /* 0x002fca00078e0004 */
[----:B--2---:R-:W2:Y:S04]  /*0130*/  @!P1 LDG.E.CONSTANT R8, desc[UR4][R30.64+-0xe4] ;  /* 0xffff1c041e089981 */ /* 0x004ea8000c1e9900 */
[----:B------:R-:W3:Y:S04]  /*0140*/  @P4 LDG.E.CONSTANT R34, desc[UR4][R30.64+-0xdc] ;  /* 0xffff24041e224981 */ /* 0x000ee8000c1e9900 */
[----:B------:R-:W4:Y:S01]  /*0150*/  @P4 LDG.E.CONSTANT R2, desc[UR4][R30.64+-0xe0] ;  /* 0xffff20041e024981 */ /* 0x000f22000c1e9900 */
[----:B------:R-:W-:Y:S02]  /*0160*/  MOV R36, RZ ;  /* 0x000000ff00247202 */ /* 0x000fe40000000f00 */
[C---:B------:R-:W-:Y:S01]  /*0170*/  ISETP.GE.U32.AND P0, PT, R21.reuse, 0xd, PT ;  /* 0x0000000d1500780c */ /* 0x040fe20003f06070 */
[----:B------:R-:W-:Y:S01]  /*0180*/  HFMA2 R33, -RZ, RZ, 0, 0 ;  /* 0x00000000ff217431 */ /* 0x000fe200000001ff */
[----:B------:R-:W-:Y:S01]  /*0190*/  ISETP.NE.AND P2, PT, R21, RZ, PT ;  /* 0x000000ff1500720c */ /* 0x000fe20003f45270 */
[----:B------:R-:W-:Y:S01]  /*01a0*/  HFMA2 R0, -RZ, RZ, 0, 0 ;  /* 0x00000000ff007431 */ /* 0x000fe200000001ff */
[----:B------:R-:W-:Y:S01]  /*01b0*/  ISETP.LT.U32.OR P3, PT, R6, 0xe, P0 ;  /* 0x0000000e0600780c */ /* 0x000fe20000761470 */
[----:B------:R-:W5:Y:S01]  /*01c0*/  @P4 LDG.E.CONSTANT R36, desc[UR4][R30.64+-0xd8] ;  /* 0xffff28041e244981 */ /* 0x000f62000c1e9900 */
[----:B------:R-:W-:Y:S01]  /*01d0*/  MOV R29, RZ ;  /* 0x000000ff001d7202 */ /* 0x000fe20000000f00 */
[----:B------:R-:W-:-:S02]  /*01e0*/  IMAD.WIDE R4, R3, 0x4, R4 ;  /* 0x0000000403047825 */ /* 0x000fc400078e0204 */
[----:B------:R-:W5:Y:S04]  /*01f0*/  LDG.E.CONSTANT R68, desc[UR4][R30.64+0x4] ;  /* 0x000004041e447981 */ /* 0x000f68000c1e9900 */
[----:B------:R-:W5:Y:S04]  /*0200*/  @P4 LDG.E.CONSTANT R33, desc[UR4][R30.64+-0xd4] ;  /* 0xffff2c041e214981 */ /* 0x000f68000c1e9900 */
[----:B------:R-:W5:Y:S04]  /*0210*/  @!P3 LDG.E.CONSTANT R29, desc[UR4][R30.64+-0xd0] ;  /* 0xffff30041e1db981 */ /* 0x000f68000c1e9900 */
[----:B------:R-:W5:Y:S04]  /*0220*/  @P2 LDG.E.CONSTANT R0, desc[UR4][R30.64+-0x4] ;  /* 0xfffffc041e002981 */ /* 0x000f68000c1e9900 */
[----:B------:R0:W5:Y:S04]  /*0230*/  LDG.E.CONSTANT R3, desc[UR4][R4.64] ;  /* 0x0000000404037981 */ /* 0x000168000c1e9900 */
[----:B------:R-:W5:Y:S01]  /*0240*/  LDG.E.CONSTANT R32, desc[UR4][R30.64+0x8] ;  /* 0x000008041e207981 */ /* 0x000f62000c1e9900 */
[----:B------:R-:W-:Y:S01]  /*0250*/  ISETP.GT.U32.AND P4, PT, R21, 0xc, PT ;  /* 0x0000000c1500780c */ /* 0x000fe20003f84070 */
[----:B------:R-:W-:-:S02]  /*0260*/  HFMA2 R49, -RZ, RZ, 0, 0 ;  /* 0x00000000ff317431 */ /* 0x000fc400000001ff */
[----:B------:R-:W5:Y:S01]  /*0270*/  LDG.E.CONSTANT R28, desc[UR4][R30.64+0xc] ;  /* 0x00000c041e1c7981 */ /* 0x000f62000c1e9900 */
[----:B------:R-:W-:-:S03]  /*0280*/  MOV R26, RZ ;  /* 0x000000ff001a7202 */ /* 0x000fc60000000f00 */
[----:B------:R-:W5:Y:S04]  /*0290*/  LDG.E.CONSTANT R42, desc[UR4][R30.64+0xe0] ;  /* 0x0000e0041e2a7981 */ /* 0x000f68000c1e9900 */
[----:B------:R-:W5:Y:S04]  /*02a0*/  @P2 LDG.E.CONSTANT R26, desc[UR4][R30.64+0xdc] ;  /* 0x0000dc041e1a2981 */ /* 0x000f68000c1e9900 */
[----:B------:R-:W5:Y:S04]  /*02b0*/  @!P4 LDG.E.CONSTANT R49, desc[UR4][R30.64+0x10] ;  /* 0x000010041e31c981 */ /* 0x000f68000c1e9900 */
[----:B------:R-:W5:Y:S04]  /*02c0*/  LDG.E.CONSTANT R22, desc[UR4][R30.64+0xe4] ;  /* 0x0000e4041e167981 */ /* 0x000f68000c1e9900 */
[----:B------:R-:W5:Y:S01]  /*02d0*/  LDG.E.CONSTANT R10, desc[UR4][R30.64+0xe8] ;  /* 0x0000e8041e0a7981 */ /* 0x000f62000c1e9900 */
[----:B------:R-:W-:-:S03]  /*02e0*/  CS2R R16, SRZ ;  /* 0x0000000000107805 */ /* 0x000fc6000001ff00 */
[----:B------:R-:W5:Y:S01]  /*02f0*/  LDG.E.CONSTANT R25, desc[UR4][R30.64+0xec] ;  /* 0x0000ec041e197981 */ /* 0x000f62000c1e9900 */
[----:B------:R-:W-:-:S03]  /*0300*/  MOV R23, RZ ;  /* 0x000000ff00177202 */ /* 0x000fc60000000f00 */
[----:B------:R-:W5:Y:S04]  /*0310*/  LDG.E.CONSTANT R24, desc[UR4][R30.64+0x1c0] ;  /* 0x0001c0041e187981 */ /* 0x000f68000c1e9900 */
[----:B------:R-:W5:Y:S04]  /*0320*/  @!P4 LDG.E.CONSTANT R17, desc[UR4][R30.64+0xf0] ;  /* 0x0000f0041e11c981 */ /* 0x000f68000c1e9900 */
[----:B------:R-:W5:Y:S04]  /*0330*/  LDG.E.CONSTANT R15, desc[UR4][R30.64+0x1c4] ;  /* 0x0001c4041e0f7981 */ /* 0x000f68000c1e9900 */
[----:B------:R-:W5:Y:S04]  /*0340*/  @P2 LDG.E.CONSTANT R23, desc[UR4][R30.64+0x1bc] ;  /* 0x0001bc041e172981 */ /* 0x000f68000c1e9900 */
[----:B------:R-:W5:Y:S04]  /*0350*/  LDG.E.CONSTANT R13, desc[UR4][R30.64+0x1c8] ;  /* 0x0001c8041e0d7981 */ /* 0x000f68000c1e9900 */
[----:B------:R-:W5:Y:S04]  /*0360*/  LDG.E.CONSTANT R9, desc[UR4][R30.64+0x1cc] ;  /* 0x0001cc041e097981 */ /* 0x000f68000c1e9900 */
[----:B------:R-:W5:Y:S04]  /*0370*/  LDG.E.CONSTANT R14, desc[UR4][R30.64+0x2a0] ;  /* 0x0002a0041e0e7981 */ /* 0x000f68000c1e9900 */
[----:B------:R-:W5:Y:S04]  /*0380*/  LDG.E.CONSTANT R11, desc[UR4][R30.64+0x2a4] ;  /* 0x0002a4041e0b7981 */ /* 0x000f68000c1e9900 */
[----:B------:R-:W5:Y:S04]  /*0390*/  LDG.E.CONSTANT R7, desc[UR4][R30.64+0x2a8] ;  /* 0x0002a8041e077981 */ /* 0x000f68000c1e9900 */
[----:B------:R-:W5:Y:S01]  /*03a0*/  LDG.E.CONSTANT R19, desc[UR4][R30.64+0x2ac] ;  /* 0x0002ac041e137981 */ /* 0x000f62000c1e9900 */
[----:B------:R-:W-:-:S03]  /*03b0*/  HFMA2 R12, -RZ, RZ, 0, 0 ;  /* 0x00000000ff0c7431 */ /* 0x000fc600000001ff */
[----:B------:R-:W5:Y:S01]  /*03c0*/  @!P4 LDG.E.CONSTANT R16, desc[UR4][R30.64+0x1d0] ;  /* 0x0001d0041e10c981 */ /* 0x000f62000c1e9900 */
[----:B------:R-:W-:-:S03]  /*03d0*/  ISETP.GT.U32.AND P5, PT, R6, 0xb5, PT ;  /* 0x000000b50600780c */ /* 0x000fc60003fa4070 */
[----:B------:R-:W5:Y:S01]  /*03e0*/  @P2 LDG.E.CONSTANT R12, desc[UR4][R30.64+0x29c] ;  /* 0x00029c041e0c2981 */ /* 0x000f62000c1e9900 */
[----:B------:R-:W-:Y:S01]  /*03f0*/  ISETP.EQ.OR P3, PT, R21, RZ, P5 ;  /* 0x000000ff1500720c */ /* 0x000fe20002f62670 */
[----:B------:R-:W-:Y:S01]  /*0400*/  HFMA2 R18, -RZ, RZ, 0, 0 ;  /* 0x00000000ff127431 */ /* 0x000fe200000001ff */
[----:B------:R-:W-:Y:S02]  /*0410*/  CS2R R20, SRZ ;  /* 0x0000000000147805 */ /* 0x000fe4000001ff00 */
[----:B------:R-:W-:Y:S02]  /*0420*/  MOV R6, RZ ;  /* 0x000000ff00067202 */ /* 0x000fe40000000f00 */
[----:B0-----:R-:W-:-:S03]  /*0430*/  CS2R R4, SRZ ;  /* 0x0000000000047805 */ /* 0x001fc6000001ff00 */
[----:B------:R-:W5:Y:S04]  /*0440*/  @!P5 LDG.E.CONSTANT R21, desc[UR4][R30.64+0x380] ;  /* 0x000380041e15d981 */ /* 0x000f68000c1e9900 */
[----:B------:R-:W5:Y:S04]  /*0450*/  @!P5 LDG.E.CONSTANT R18, desc[UR4][R30.64+0x384] ;  /* 0x000384041e12d981 */ /* 0x000f68000c1e9900 */
[----:B------:R-:W5:Y:S04]  /*0460*/  @!P5 LDG.E.CONSTANT R20, desc[UR4][R30.64+0x388] ;  /* 0x000388041e14d981 */ /* 0x000f68000c1e9900 */
[----:B------:R-:W5:Y:S04]  /*0470*/  @!P5 LDG.E.CONSTANT R6, desc[UR4][R30.64+0x38c] ;  /* 0x00038c041e06d981 */ /* 0x000f68000c1e9900 */
[----:B------:R-:W5:Y:S01]  /*0480*/  @!P3 LDG.E.CONSTANT R5, desc[UR4][R30.64+0x37c] ;  /* 0x00037c041e05b981 */ /* 0x000f62000c1e9900 */
[----:B--2---:R-:W-:Y:S01]  /*0490*/  @!P1 FADD R35, RZ, R8 ;  /* 0x00000008ff239221 */ /* 0x004fe20000000000 */
[----:B------:R-:W-:Y:S01]  /*04a0*/  PLOP3.LUT P1, PT, PT, PT, PT, 0x8, 0x80 ;  /* 0x000000000080781c */ /* 0x000fe20003f2e170 */
[----:B---3--:R-:W-:-:S02]  /*04b0*/  FADD R38, R34, R34 ;  /* 0x0000002222267221 */ /* 0x008fc40000000000 */
[----:B----4-:R-:W-:Y:S01]  /*04c0*/  FFMA R35, R2, -1.5, R35 ;  /* 0xbfc0000002237823 */ /* 0x010fe20000000023 */
[----:B------:R-:W-:-:S03]  /*04d0*/  @!P5 PLOP3.LUT P1, PT, P0, PT, PT, 0x8, 0x80 ;  /* 0x000000000080d81c */ /* 0x000fc6000072e170 */
[----:B------:R-:W-:Y:S01]  /*04e0*/  FADD R35, R35, -R38 ;  /* 0x8000002623237221 */ /* 0x000fe20000000000 */
[C-C-:B------:R-:W-:Y:S01]  /*04f0*/  FADD R38, R2.reuse, R2.reuse ;  /* 0x0000000202267221 */ /* 0x140fe20000000000 */
[--C-:B------:R-:W-:Y:S01]  /*0500*/  FADD R39, RZ, -R2.reuse ;  /* 0x80000002ff277221 */ /* 0x100fe20000000000 */
[----:B------:R-:W-:Y:S01]  /*0510*/  FADD R37, RZ, R2 ;  /* 0x00000002ff257221 */ /* 0x000fe20000000000 */
[----:B------:R-:W-:Y:S01]  /*0520*/  FFMA R45, R2, 0.5, RZ ;  /* 0x3f000000022d7823 */ /* 0x000fe200000000ff */
[----:B------:R-:W-:Y:S01]  /*0530*/  FADD R43, RZ, -R38 ;  /* 0x80000026ff2b7221 */ /* 0x000fe20000000000 */
[----:B------:R-:W-:Y:S01]  /*0540*/  MOV R8, RZ ;  /* 0x000000ff00087202 */ /* 0x000fe20000000f00 */
[C---:B------:R-:W-:Y:S01]  /*0550*/  FFMA R41, R34.reuse, 0.5, R39 ;  /* 0x3f00000022297823 */ /* 0x040fe20000000027 */
[C-C-:B------:R-:W-:Y:S01]  /*0560*/  FFMA R39, R34.reuse, -2.5, R37.reuse ;  /* 0xc020000022277823 */ /* 0x140fe20000000025 */
[--C-:B------:R-:W-:Y:S01]  /*0570*/  FADD R45, R45, -R34.reuse ;  /* 0x800000222d2d7221 */ /* 0x100fe20000000000 */
[----:B------:R-:W-:Y:S01]  /*0580*/  FFMA R37, R34, -1.5, R37 ;  /* 0xbfc0000022257823 */ /* 0x000fe20000000025 */
[----:B------:R-:W-:Y:S01]  /*0590*/  FADD R43, R43, -R34 ;  /* 0x800000222b2b7221 */ /* 0x000fe20000000000 */
[C---:B-----5:R-:W-:Y:S01]  /*05a0*/  FADD R34, R36.reuse, R36 ;  /* 0x0000002424227221 */ /* 0x060fe20000000000 */
[----:B------:R-:W2:Y:S01]  /*05b0*/  @!P4 LDG.E.CONSTANT R8, desc[UR4][R30.64+0x2b0] ;  /* 0x0002b0041e08c981 */ /* 0x000ea2000c1e9900 */
[C---:B------:R-:W-:Y:S01]  /*05c0*/  FFMA R2, R36.reuse, 0.5, R39 ;  /* 0x3f00000024027823 */ /* 0x040fe20000000027 */
[----:B------:R-:W-:Y:S01]  /*05d0*/  FFMA R38, R36, -0.5, R45 ;  /* 0xbf00000024267823 */ /* 0x000fe2000000002d */
[----:B------:R-:W-:Y:S01]  /*05e0*/  FADD R40, -R34, R37 ;  /* 0x0000002522287221 */ /* 0x000fe20000000100 */
[----:B------:R0:W3:Y:S03]  /*05f0*/  @P1 LDG.E.CONSTANT R4, desc[UR4][R30.64+0x390] ;  /* 0x000390041e041981 */ /* 0x0000e6000c1e9900 */
[----:B------:R-:W-:Y:S01]  /*0600*/  FFMA R40, R33, 1.5, R40 ;  /* 0x3fc0000021287823 */ /* 0x000fe20000000028 */
[C---:B0-----:R-:W-:Y:S01]  /*0610*/  FFMA R30, R36.reuse, 2.5, R41 ;  /* 0x40200000241e7823 */ /* 0x041fe20000000029 */
[----:B------:R-:W-:Y:S01]  /*0620*/  FFMA R36, R36, 1.5, R35 ;  /* 0x3fc0000024247823 */ /* 0x000fe20000000023 */
[----:B------:R-:W-:-:S03]  /*0630*/  FADD R34, R43, R34 ;  /* 0x000000222b227221 */ /* 0x000fc60000000000 */
[----:B------:R-:W-:Y:S01]  /*0640*/  FADD R31, R36, R33 ;  /* 0x00000021241f7221 */ /* 0x000fe20000000000 */
[----:B------:R-:W-:Y:S01]  /*0650*/  FADD R37, R40, R29 ;  /* 0x0000001d28257221 */ /* 0x000fe20000000000 */
[--C-:B------:R-:W-:Y:S01]  /*0660*/  FADD R57, RZ, R0.reuse ;  /* 0x00000000ff397221 */ /* 0x100fe20000000000 */
[--C-:B------:R-:W-:Y:S01]  /*0670*/  FADD R67, RZ, -R0.reuse ;  /* 0x80000000ff437221 */ /* 0x100fe20000000000 */
[C---:B------:R-:W-:Y:S01]  /*0680*/  FFMA R29, R0.reuse, 0.5, RZ ;  /* 0x3f000000001d7823 */ /* 0x040fe200000000ff */
[C---:B------:R-:W-:Y:S01]  /*0690*/  FFMA R31, R0.reuse, -1.5, R31 ;  /* 0xbfc00000001f7823 */ /* 0x040fe2000000001f */
[----:B------:R-:W-:Y:S01]  /*06a0*/  FADD R0, R0, R0 ;  /* 0x0000000000007221 */ /* 0x000fe20000000000 */
[--C-:B------:R-:W-:Y:S01]  /*06b0*/  FADD R43, R2, R33.reuse ;  /* 0x00000021022b7221 */ /* 0x100fe20000000000 */
[--C-:B------:R-:W-:Y:S01]  /*06c0*/  FADD R35, R30, R33.reuse ;  /* 0x000000211e237221 */ /* 0x100fe20000000000 */
[----:B------:R-:W-:Y:S01]  /*06d0*/  FADD R39, R34, R33 ;  /* 0x0000002122277221 */ /* 0x000fe20000000000 */
[C---:B------:R-:W-:Y:S01]  /*06e0*/  FMUL R34, R3.reuse, 1.5 ;  /* 0x3fc0000003227820 */ /* 0x040fe20000400000 */
[C---:B------:R-:W-:Y:S01]  /*06f0*/  FMUL R2, R3.reuse, 0.5 ;  /* 0x3f00000003027820 */ /* 0x040fe20000400000 */
[----:B------:R-:W-:Y:S01]  /*0700*/  FMUL R30, R68, 0.5 ;  /* 0x3f000000441e7820 */ /* 0x000fe20000400000 */
[--C-:B------:R-:W-:Y:S01]  /*0710*/  FADD R69, RZ, R3.reuse ;  /* 0x00000003ff457221 */ /* 0x100fe20000000000 */
[--C-:B------:R-:W-:Y:S01]  /*0720*/  FADD R51, RZ, -R3.reuse ;  /* 0x80000003ff337221 */ /* 0x100fe20000000000 */
[----:B------:R-:W-:Y:S01]  /*0730*/  FADD R3, R3, R3 ;  /* 0x0000000303037221 */ /* 0x000fe20000000000 */
[----:B------:R-:W-:Y:S01]  /*0740*/  FADD R0, RZ, -R0 ;  /* 0x80000000ff007221 */ /* 0x000fe20000000000 */
[----:B------:R-:W-:Y:S01]  /*0750*/  FADD R41, R38, R33 ;  /* 0x0000002126297221 */ /* 0x000fe20000000000 */
[----:B------:R-:W-:Y:S01]  /*0760*/  FFMA R62, R2, -1.5, R29 ;  /* 0xbfc00000023e7823 */ /* 0x000fe2000000001d */
[----:B------:R-:W-:Y:S01]  /*0770*/  FADD R33, R30, R30 ;  /* 0x0000001e1e217221 */ /* 0x000fe20000000000 */
[----:B------:R-:W-:Y:S01]  /*0780*/  FADD R48, R68, R68 ;  /* 0x0000004444307221 */ /* 0x000fe20000000000 */
[----:B------:R-:W-:Y:S01]  /*0790*/  FADD R59, RZ, -R3 ;  /* 0x80000003ff3b7221 */ /* 0x000fe20000000000 */
[C---:B------:R-:W-:Y:S01]  /*07a0*/  FADD R57, -R34.reuse, R57 ;  /* 0x0000003922397221 */ /* 0x040fe20000000100 */
[C---:B------:R-:W-:Y:S01]  /*07b0*/  FADD R67, R34.reuse, R67 ;  /* 0x0000004322437221 */ /* 0x040fe20000000000 */
[----:B------:R-:W-:Y:S01]  /*07c0*/  FADD R29, R34, R35 ;  /* 0x00000023221d7221 */ /* 0x000fe20000000000 */
[C---:B------:R-:W-:Y:S01]  /*07d0*/  FFMA R45, R3.reuse, 2, RZ ;  /* 0x40000000032d7823 */ /* 0x040fe200000000ff */
[C---:B------:R-:W-:Y:S01]  /*07e0*/  FFMA R61, R3.reuse, 1.5, R0 ;  /* 0x3fc00000033d7823 */ /* 0x040fe20000000000 */
[----:B------:R-:W-:Y:S01]  /*07f0*/  FFMA R63, R3, -0.5, RZ ;  /* 0xbf000000033f7823 */ /* 0x000fe200000000ff */
[--C-:B------:R-:W-:Y:S01]  /*0800*/  FADD R47, R2, R2.reuse ;  /* 0x00000002022f7221 */ /* 0x100fe20000000000 */
[----:B------:R-:W-:Y:S01]  /*0810*/  FADD R35, RZ, R3 ;  /* 0x00000003ff237221 */ /* 0x000fe20000000000 */
[----:B------:R-:W-:Y:S01]  /*0820*/  FADD R62, R62, -R33 ;  /* 0x800000213e3e7221 */ /* 0x000fe20000000000 */
[--C-:B------:R-:W-:Y:S01]  /*0830*/  FADD R3, RZ, R2.reuse ;  /* 0x00000002ff037221 */ /* 0x100fe20000000000 */
[C---:B------:R-:W-:Y:S01]  /*0840*/  FADD R43, -R34.reuse, R43 ;  /* 0x0000002b222b7221 */ /* 0x040fe20000000100 */
[C---:B------:R-:W-:Y:S01]  /*0850*/  FFMA R41, R34.reuse, -0.5, R41 ;  /* 0xbf00000022297823 */ /* 0x040fe20000000029 */
[C---:B------:R-:W-:Y:S01]  /*0860*/  FFMA R39, R34.reuse, 2, R39 ;  /* 0x4000000022277823 */ /* 0x040fe20000000027 */
[C---:B------:R-:W-:Y:S01]  /*0870*/  FADD R37, -R34.reuse, R37 ;  /* 0x0000002522257221 */ /* 0x040fe20000000100 */
[----:B------:R-:W-:Y:S01]  /*0880*/  FFMA R31, R34, 1.5, R31 ;  /* 0x3fc00000221f7823 */ /* 0x000fe2000000001f */
[C---:B------:R-:W-:Y:S01]  /*0890*/  FMUL R46, R68.reuse, 1.5 ;  /* 0x3fc00000442e7820 */ /* 0x040fe20000400000 */
[----:B------:R-:W-:Y:S01]  /*08a0*/  FADD R33, RZ, -R2 ;  /* 0x80000002ff217221 */ /* 0x000fe20000000000 */
[--C-:B------:R-:W-:Y:S01]  /*08b0*/  FADD R52, -R68, R59.reuse ;  /* 0x0000003b44347221 */ /* 0x100fe20000000100 */
[----:B------:R-:W-:Y:S01]  /*08c0*/  FFMA R38, R48, 2.5, R59 ;  /* 0x4020000030267823 */ /* 0x000fe2000000003b */
[----:B------:R-:W-:Y:S01]  /*08d0*/  FFMA R55, R2, 0.5, RZ ;  /* 0x3f00000002377823 */ /* 0x000fe200000000ff */
[----:B------:R-:W-:Y:S01]  /*08e0*/  FADD R47, RZ, -R47 ;  /* 0x8000002fff2f7221 */ /* 0x000fe20000000000 */
[----:B------:R-:W-:Y:S01]  /*08f0*/  FADD R57, R57, -R48 ;  /* 0x8000003039397221 */ /* 0x000fe20000000000 */
[C---:B------:R-:W-:Y:S01]  /*0900*/  FADD R67, R48.reuse, R67 ;  /* 0x0000004330437221 */ /* 0x040fe20000000000 */
[C---:B------:R-:W-:Y:S01]  /*0910*/  FADD R45, R48.reuse, R45 ;  /* 0x0000002d302d7221 */ /* 0x040fe20000000000 */
[C---:B------:R-:W-:Y:S01]  /*0920*/  FADD R36, R48.reuse, R63 ;  /* 0x0000003f30247221 */ /* 0x040fe20000000000 */
[C---:B------:R-:W-:Y:S01]  /*0930*/  FFMA R59, R48.reuse, 1.5, R59 ;  /* 0x3fc00000303b7823 */ /* 0x040fe2000000003b */
[C---:B------:R-:W-:Y:S01]  /*0940*/  FFMA R34, R48.reuse, 2, R61 ;  /* 0x4000000030227823 */ /* 0x040fe2000000003d */
[--C-:B------:R-:W-:Y:S01]  /*0950*/  FFMA R48, R48, -0.5, R35.reuse ;  /* 0xbf00000030307823 */ /* 0x100fe20000000023 */
[----:B------:R-:W-:Y:S01]  /*0960*/  FADD R50, R68, R35 ;  /* 0x0000002344327221 */ /* 0x000fe20000000000 */
[----:B------:R-:W-:Y:S01]  /*0970*/  FADD R53, R32, R32 ;  /* 0x0000002020357221 */ /* 0x000fe20000000000 */
[C---:B------:R-:W-:Y:S01]  /*0980*/  FFMA R44, R68.reuse, -2.5, R69 ;  /* 0xc0200000442c7823 */ /* 0x040fe20000000045 */
[C---:B------:R-:W-:Y:S01]  /*0990*/  FFMA R54, R68.reuse, 2.5, R51 ;  /* 0x4020000044367823 */ /* 0x040fe20000000033 */
[----:B------:R-:W-:Y:S01]  /*09a0*/  FADD R35, -R68, R3 ;  /* 0x0000000344237221 */ /* 0x000fe20000000100 */
[----:B------:R-:W-:Y:S01]  /*09b0*/  FADD R56, -R46, R69 ;  /* 0x000000452e387221 */ /* 0x000fe20000000100 */
[--C-:B------:R-:W-:Y:S01]  /*09c0*/  FADD R68, R68, R33.reuse ;  /* 0x0000002144447221 */ /* 0x100fe20000000000 */
[C---:B------:R-:W-:Y:S01]  /*09d0*/  FFMA R66, R30.reuse, 0.5, R33 ;  /* 0x3f0000001e427823 */ /* 0x040fe20000000021 */
[--C-:B------:R-:W-:Y:S01]  /*09e0*/  FADD R69, R69, -R30.reuse ;  /* 0x8000001e45457221 */ /* 0x100fe20000000000 */
[C---:B------:R-:W-:Y:S01]  /*09f0*/  FADD R58, -R30.reuse, R55 ;  /* 0x000000371e3a7221 */ /* 0x040fe20000000100 */
[C-C-:B------:R-:W-:Y:S01]  /*0a00*/  FFMA R60, R30.reuse, -2.5, R3.reuse ;  /* 0xc02000001e3c7823 */ /* 0x140fe20000000003 */
[C---:B------:R-:W-:Y:S01]  /*0a10*/  FFMA R40, R30.reuse, -1.5, R3 ;  /* 0xbfc000001e287823 */ /* 0x040fe20000000003 */
[----:B------:R-:W-:Y:S01]  /*0a20*/  FADD R47, -R30, R47 ;  /* 0x0000002f1e2f7221 */ /* 0x000fe20000000100 */
[----:B------:R-:W-:Y:S01]  /*0a30*/  FADD R33, R51, R30 ;  /* 0x0000001e33217221 */ /* 0x000fe20000000000 */
[C---:B------:R-:W-:Y:S01]  /*0a40*/  FFMA R2, R46.reuse, 1.5, R37 ;  /* 0x3fc000002e027823 */ /* 0x040fe20000000025 */
[----:B------:R-:W-:Y:S01]  /*0a50*/  FADD R30, R46, R41 ;  /* 0x000000292e1e7221 */ /* 0x000fe20000000000 */
[----:B------:R-:W-:Y:S01]  /*0a60*/  FMUL R37, R32, 0.5 ;  /* 0x3f00000020257820 */ /* 0x000fe20000400000 */
[----:B------:R-:W-:Y:S01]  /*0a70*/  FADD R41, R53, R53 ;  /* 0x0000003535297221 */ /* 0x000fe20000000000 */
[C---:B------:R-:W-:Y:S01]  /*0a80*/  FADD R64, R46.reuse, R51 ;  /* 0x000000332e407221 */ /* 0x040fe20000000000 */
[C---:B------:R-:W-:Y:S01]  /*0a90*/  FFMA R3, R46.reuse, 2.5, R43 ;  /* 0x402000002e037823 */ /* 0x040fe2000000002b */
[C---:B------:R-:W-:Y:S01]  /*0aa0*/  FFMA R29, R46.reuse, -0.5, R29 ;  /* 0xbf0000002e1d7823 */ /* 0x040fe2000000001d */
[C---:B------:R-:W-:Y:S01]  /*0ab0*/  FADD R0, R46.reuse, R39 ;  /* 0x000000272e007221 */ /* 0x040fe20000000000 */
[----:B------:R-:W-:Y:S01]  /*0ac0*/  FFMA R31, R46, 2, R31 ;  /* 0x400000002e1f7823 */ /* 0x000fe2000000001f */
[C---:B------:R-:W-:Y:S01]  /*0ad0*/  FFMA R46, R32.reuse, 2.5, R33 ;  /* 0x40200000202e7823 */ /* 0x040fe20000000021 */
[C---:B------:R-:W-:Y:S01]  /*0ae0*/  FFMA R69, R32.reuse, -2.5, R69 ;  /* 0xc020000020457823 */ /* 0x040fe20000000045 */
[----:B------:R-:W-:Y:S01]  /*0af0*/  FMUL R32, R32, 1.5 ;  /* 0x3fc0000020207820 */ /* 0x000fe20000400000 */
[----:B------:R-:W-:Y:S01]  /*0b00*/  FFMA R43, R37, -0.5, R58 ;  /* 0xbf000000252b7823 */ /* 0x000fe2000000003a */
[----:B------:R-:W-:Y:S01]  /*0b10*/  FADD R45, R45, -R41 ;  /* 0x800000292d2d7221 */ /* 0x000fe20000000000 */
[----:B------:R-:W-:Y:S01]  /*0b20*/  FADD R59, R41, R59 ;  /* 0x0000003b293b7221 */ /* 0x000fe20000000000 */
[C---:B------:R-:W-:Y:S01]  /*0b30*/  FADD R54, -R37.reuse, R54 ;  /* 0x0000003625367221 */ /* 0x040fe20000000100 */
[----:B------:R-:W-:Y:S01]  /*0b40*/  FADD R44, R44, R37 ;  /* 0x000000252c2c7221 */ /* 0x000fe20000000000 */
[C---:B------:R-:W-:Y:S01]  /*0b50*/  FFMA R51, R37.reuse, 1.5, R62 ;  /* 0x3fc0000025337823 */ /* 0x040fe2000000003e */
[C---:B------:R-:W-:Y:S01]  /*0b60*/  FADD R35, -R37.reuse, R35 ;  /* 0x0000002325237221 */ /* 0x040fe20000000100 */
[C---:B------:R-:W-:Y:S01]  /*0b70*/  FADD R33, R37.reuse, R68 ;  /* 0x0000004425217221 */ /* 0x040fe20000000000 */
[C---:B------:R-:W-:Y:S01]  /*0b80*/  FFMA R63, R37.reuse, 2.5, R66 ;  /* 0x40200000253f7823 */ /* 0x040fe20000000042 */
[C---:B------:R-:W-:Y:S01]  /*0b90*/  FFMA R55, R37.reuse, 0.5, R60 ;  /* 0x3f00000025377823 */ /* 0x040fe2000000003c */
[----:B------:R-:W-:Y:S01]  /*0ba0*/  FADD R58, R37, R37 ;  /* 0x00000025253a7221 */ /* 0x000fe20000000000 */
[C---:B------:R-:W-:Y:S01]  /*0bb0*/  FADD R56, -R53.reuse, R56 ;  /* 0x0000003835387221 */ /* 0x040fe20000000100 */
[C---:B------:R-:W-:Y:S01]  /*0bc0*/  FADD R64, R53.reuse, R64 ;  /* 0x0000004035407221 */ /* 0x040fe20000000000 */
[----:B------:R-:W-:Y:S01]  /*0bd0*/  FADD R39, R52, R53 ;  /* 0x0000003534277221 */ /* 0x000fe20000000000 */
[C---:B------:R-:W-:Y:S01]  /*0be0*/  FADD R37, -R53.reuse, R50 ;  /* 0x0000003235257221 */ /* 0x040fe20000000100 */
[C---:B------:R-:W-:Y:S01]  /*0bf0*/  FFMA R65, R53.reuse, -2.5, R48 ;  /* 0xc020000035417823 */ /* 0x040fe20000000030 */
[C---:B------:R-:W-:Y:S01]  /*0c00*/  FFMA R61, R53.reuse, -0.5, R38 ;  /* 0xbf000000353d7823 */ /* 0x040fe20000000026 */
[C---:B------:R-:W-:Y:S01]  /*0c10*/  FFMA R41, R53.reuse, 0.5, R36 ;  /* 0x3f00000035297823 */ /* 0x040fe20000000024 */
[----:B------:R-:W-:Y:S01]  /*0c20*/  FFMA R53, R53, -1.5, R34 ;  /* 0xbfc0000035357823 */ /* 0x000fe20000000022 */
[C---:B------:R-:W-:Y:S01]  /*0c30*/  FADD R34, R32.reuse, R32 ;  /* 0x0000002020227221 */ /* 0x040fe20000000000 */
[C---:B------:R-:W-:Y:S01]  /*0c40*/  FADD R57, R32.reuse, R57 ;  /* 0x0000003920397221 */ /* 0x040fe20000000000 */
[C---:B------:R-:W-:Y:S01]  /*0c50*/  FADD R67, -R32.reuse, R67 ;  /* 0x0000004320437221 */ /* 0x040fe20000000100 */
[----:B------:R-:W-:Y:S01]  /*0c60*/  FFMA R3, R32, -0.5, R3 ;  /* 0xbf00000020037823 */ /* 0x000fe20000000003 */
[----:B------:R-:W-:Y:S01]  /*0c70*/  FADD R0, R0, -R34 ;  /* 0x8000002200007221 */ /* 0x000fe20000000000 */
[----:B------:R-:W-:Y:S01]  /*0c80*/  FADD R2, R34, R2 ;  /* 0x0000000222027221 */ /* 0x000fe20000000000 */
[C---:B------:R-:W-:Y:S01]  /*0c90*/  FFMA R29, R32.reuse, -2.5, R29 ;  /* 0xc0200000201d7823 */ /* 0x040fe2000000001d */
[C---:B------:R-:W-:Y:S01]  /*0ca0*/  FFMA R30, R32.reuse, 0.5, R30 ;  /* 0x3f000000201e7823 */ /* 0x040fe2000000001e */
[----:B------:R-:W-:Y:S01]  /*0cb0*/  FFMA R31, R32, -1.5, R31 ;  /* 0xbfc00000201f7823 */ /* 0x000fe2000000001f */
[----:B------:R-:W-:Y:S01]  /*0cc0*/  FADD R40, -R58, R40 ;  /* 0x000000283a287221 */ /* 0x000fe20000000100 */
[----:B------:R-:W-:Y:S01]  /*0cd0*/  FADD R47, R47, R58 ;  /* 0x0000003a2f2f7221 */ /* 0x000fe20000000000 */
[C---:B------:R-:W-:Y:S01]  /*0ce0*/  FADD R34, R28.reuse, R28 ;  /* 0x0000001c1c227221 */ /* 0x040fe20000000000 */
[C---:B------:R-:W-:Y:S01]  /*0cf0*/  FMUL R32, R28.reuse, 0.5 ;  /* 0x3f0000001c207820 */ /* 0x040fe20000400000 */
[C---:B------:R-:W-:Y:S01]  /*0d00*/  FADD R58, -R28.reuse, R33 ;  /* 0x000000211c3a7221 */ /* 0x040fe20000000100 */
[C---:B------:R-:W-:Y:S01]  /*0d10*/  FMUL R33, R28.reuse, 1.5 ;  /* 0x3fc000001c217820 */ /* 0x040fe20000400000 */
[----:B------:R-:W-:Y:S01]  /*0d20*/  FADD R53, R53, -R34 ;  /* 0x8000002235357221 */ /* 0x000fe20000000000 */
[----:B------:R-:W-:Y:S01]  /*0d30*/  FADD R51, R51, R32 ;  /* 0x0000002033337221 */ /* 0x000fe20000000000 */
[C---:B------:R-:W-:Y:S01]  /*0d40*/  FADD R57, R28.reuse, R57 ;  /* 0x000000391c397221 */ /* 0x040fe20000000000 */
[C---:B------:R-:W-:Y:S01]  /*0d50*/  FADD R67, -R28.reuse, R67 ;  /* 0x000000431c437221 */ /* 0x040fe20000000100 */
[----:B------:R-:W-:Y:S01]  /*0d60*/  FFMA R60, R33, -1.5, R2 ;  /* 0xbfc00000213c7823 */ /* 0x000fe20000000002 */
[C---:B------:R-:W-:Y:S01]  /*0d70*/  FADD R54, -R28.reuse, R54 ;  /* 0x000000361c367221 */ /* 0x040fe20000000100 */
[C---:B------:R-:W-:Y:S01]  /*0d80*/  FADD R46, R28.reuse, R46 ;  /* 0x0000002e1c2e7221 */ /* 0x040fe20000000000 */
[C---:B------:R-:W-:Y:S01]  /*0d90*/  FADD R44, R28.reuse, R44 ;  /* 0x0000002c1c2c7221 */ /* 0x040fe20000000000 */
[C---:B------:R-:W-:Y:S01]  /*0da0*/  FADD R68, -R28.reuse, R69 ;  /* 0x000000451c447221 */ /* 0x040fe20000000100 */
[C---:B------:R-:W-:Y:S01]  /*0db0*/  FADD R48, R28.reuse, R39 ;  /* 0x000000271c307221 */ /* 0x040fe20000000000 */
[C---:B------:R-:W-:Y:S01]  /*0dc0*/  FADD R66, -R28.reuse, R37 ;  /* 0x000000251c427221 */ /* 0x040fe20000000100 */
[----:B------:R-:W-:Y:S01]  /*0dd0*/  FADD R50, R28, R35 ;  /* 0x000000231c327221 */ /* 0x000fe20000000000 */
[C---:B------:R-:W-:Y:S01]  /*0de0*/  FADD R63, R32.reuse, R63 ;  /* 0x0000003f203f7221 */ /* 0x040fe20000000000 */
[C---:B------:R-:W-:Y:S01]  /*0df0*/  FADD R55, R32.reuse, R55 ;  /* 0x0000003720377221 */ /* 0x040fe20000000000 */
[C---:B------:R-:W-:Y:S01]  /*0e00*/  FADD R43, R32.reuse, R43 ;  /* 0x0000002b202b7221 */ /* 0x040fe20000000000 */
[C---:B------:R-:W-:Y:S01]  /*0e10*/  FFMA R40, R32.reuse, 1.5, R40 ;  /* 0x3fc0000020287823 */ /* 0x040fe20000000028 */
[----:B------:R-:W-:Y:S01]  /*0e20*/  FADD R47, R32, R47 ;  /* 0x0000002f202f7221 */ /* 0x000fe20000000000 */
[C---:B------:R-:W-:Y:S01]  /*0e30*/  FFMA R38, R26.reuse, 0.5, R67 ;  /* 0x3f0000001a267823 */ /* 0x040fe20000000043 */
[--C-:B------:R-:W-:Y:S01]  /*0e40*/  FADD R51, R51, -R26.reuse ;  /* 0x8000001a33337221 */ /* 0x100fe20000000000 */
[C-C-:B------:R-:W-:Y:S01]  /*0e50*/  FFMA R28, R26.reuse, -2.5, R57.reuse ;  /* 0xc02000001a1c7823 */ /* 0x140fe20000000039 */
[C---:B------:R-:W-:Y:S01]  /*0e60*/  FFMA R52, R26.reuse, -1.5, R57 ;  /* 0xbfc000001a347823 */ /* 0x040fe20000000039 */
[--C-:B------:R-:W-:Y:S01]  /*0e70*/  FADD R53, R53, -R26.reuse ;  /* 0x8000001a35357221 */ /* 0x100fe20000000000 */
[----:B------:R-:W-:Y:S01]  /*0e80*/  FADD R26, R26, R26 ;  /* 0x0000001a1a1a7221 */ /* 0x000fe20000000000 */
[----:B------:R-:W-:Y:S01]  /*0e90*/  FADD R32, -R33, R3 ;  /* 0x0000000321207221 */ /* 0x000fe20000000100 */
[----:B------:R-:W-:Y:S01]  /*0ea0*/  FADD R31, R31, -R33 ;  /* 0x800000211f1f7221 */ /* 0x000fe20000000000 */
[----:B------:R-:W-:Y:S01]  /*0eb0*/  FADD R3, R42, R42 ;  /* 0x0000002a2a037221 */ /* 0x000fe20000000000 */
[----:B------:R-:W-:Y:S01]  /*0ec0*/  FFMA R60, R49, -1.5, R60 ;  /* 0xbfc00000313c7823 */ /* 0x000fe2000000003c */
[C---:B------:R-:W-:Y:S01]  /*0ed0*/  FADD R61, -R34.reuse, R61 ;  /* 0x0000003d223d7221 */ /* 0x040fe20000000100 */
[C---:B------:R-:W-:Y:S01]  /*0ee0*/  FADD R65, -R34.reuse, R65 ;  /* 0x0000004122417221 */ /* 0x040fe20000000100 */
[C---:B------:R-:W-:Y:S01]  /*0ef0*/  FADD R45, -R34.reuse, R45 ;  /* 0x0000002d222d7221 */ /* 0x040fe20000000100 */
[C---:B------:R-:W-:Y:S01]  /*0f00*/  FADD R41, -R34.reuse, R41 ;  /* 0x0000002922297221 */ /* 0x040fe20000000100 */
[----:B------:R-:W-:Y:S01]  /*0f10*/  FFMA R59, R34, -1.5, R59 ;  /* 0xbfc00000223b7823 */ /* 0x000fe2000000003b */
[C---:B------:R-:W-:Y:S01]  /*0f20*/  FADD R36, -R33.reuse, R30 ;  /* 0x0000001e21247221 */ /* 0x040fe20000000100 */
[C---:B------:R-:W-:Y:S01]  /*0f30*/  FADD R34, -R33.reuse, R29 ;  /* 0x0000001d21227221 */ /* 0x040fe20000000100 */
[----:B------:R-:W-:Y:S01]  /*0f40*/  FADD R30, -R33, R0 ;  /* 0x00000000211e7221 */ /* 0x000fe20000000100 */
[----:B------:R-:W-:Y:S01]  /*0f50*/  FADD R26, R31, -R26 ;  /* 0x8000001a1f1a7221 */ /* 0x000fe20000000000 */
[----:B------:R-:W-:Y:S01]  /*0f60*/  FADD R2, R22, R22 ;  /* 0x0000001616027221 */ /* 0x000fe20000000000 */
[----:B------:R-:W-:Y:S01]  /*0f70*/  FADD R0, R10, R10 ;  /* 0x0000000a0a007221 */ /* 0x000fe20000000000 */
[----:B------:R-:W-:Y:S01]  /*0f80*/  FADD R57, -R3, R60 ;  /* 0x0000003c03397221 */ /* 0x000fe20000000100 */
[C---:B------:R-:W-:Y:S01]  /*0f90*/  FADD R56, R33.reuse, R56 ;  /* 0x0000003821387221 */ /* 0x040fe20000000000 */
[----:B------:R-:W-:Y:S01]  /*0fa0*/  FADD R64, -R33, R64 ;  /* 0x0000004021407221 */ /* 0x000fe20000000100 */
[C---:B------:R-:W-:Y:S01]  /*0fb0*/  FADD R29, -R3.reuse, R32 ;  /* 0x00000020031d7221 */ /* 0x040fe20000000100 */
[C---:B------:R-:W-:Y:S01]  /*0fc0*/  FADD R33, R3.reuse, R34 ;  /* 0x0000002203217221 */ /* 0x040fe20000000000 */
[C---:B------:R-:W-:Y:S01]  /*0fd0*/  FFMA R39, R3.reuse, -0.5, R36 ;  /* 0xbf00000003277823 */ /* 0x040fe20000000024 */
[C---:B------:R-:W-:Y:S01]  /*0fe0*/  FFMA R35, R3.reuse, 2, R30 ;  /* 0x4000000003237823 */ /* 0x040fe2000000001e */
[----:B------:R-:W-:Y:S01]  /*0ff0*/  FFMA R3, R3, 1.5, R26 ;  /* 0x3fc0000003037823 */ /* 0x000fe2000000001a */
[----:B------:R-:W-:Y:S01]  /*1000*/  FADD R37, R0, R0 ;  /* 0x0000000000257221 */ /* 0x000fe20000000000 */
[C---:B------:R-:W-:Y:S01]  /*1010*/  FFMA R30, R2.reuse, 1.5, R57 ;  /* 0x3fc00000021e7823 */ /* 0x040fe20000000039 */
[C---:B------:R-:W-:Y:S01]  /*1020*/  FFMA R31, R2.reuse, 2.5, R29 ;  /* 0x40200000021f7823 */ /* 0x040fe2000000001d */
[C---:B------:R-:W-:Y:S01]  /*1030*/  FFMA R33, R2.reuse, -0.5, R33 ;  /* 0xbf00000002217823 */ /* 0x040fe20000000021 */
[C---:B------:R-:W-:Y:S01]  /*1040*/  FADD R39, R2.reuse, R39 ;  /* 0x0000002702277221 */ /* 0x040fe20000000000 */
[C---:B------:R-:W-:Y:S01]  /*1050*/  FADD R26, R2.reuse, R35 ;  /* 0x00000023021a7221 */ /* 0x040fe20000000000 */
[----:B------:R-:W-:Y:S01]  /*1060*/  FFMA R29, R2, 2, R3 ;  /* 0x40000000021d7823 */ /* 0x000fe20000000003 */
[----:B------:R-:W-:Y:S01]  /*1070*/  FADD R36, R37, R30 ;  /* 0x0000001e25247221 */ /* 0x000fe20000000000 */
[----:B------:R-:W-:Y:S01]  /*1080*/  FADD R3, R25, R25 ;  /* 0x0000001919037221 */ /* 0x000fe20000000000 */
[C---:B------:R-:W-:Y:S01]  /*1090*/  FFMA R30, R0.reuse, -0.5, R31 ;  /* 0xbf000000001e7823 */ /* 0x040fe2000000001f */
[C---:B------:R-:W-:Y:S01]  /*10a0*/  FFMA R32, R0.reuse, -2.5, R33 ;  /* 0xc020000000207823 */ /* 0x040fe20000000021 */
[----:B------:R-:W-:Y:S01]  /*10b0*/  FFMA R34, R0, 0.5, R39 ;  /* 0x3f00000000227823 */ /* 0x000fe20000000027 */
[----:B------:R-:W-:Y:S01]  /*10c0*/  FADD R26, R26, -R37 ;  /* 0x800000251a1a7221 */ /* 0x000fe20000000000 */
[----:B------:R-:W-:Y:S01]  /*10d0*/  FFMA R0, R0, -1.5, R29 ;  /* 0xbfc0000000007823 */ /* 0x000fe2000000001d */
[----:B------:R-:W-:Y:S01]  /*10e0*/  FMUL R2, R24, 1.5 ;  /* 0x3fc0000018027820 */ /* 0x000fe20000400000 */
[----:B------:R-:W-:Y:S01]  /*10f0*/  FADD R37, R17, R17 ;  /* 0x0000001111257221 */ /* 0x000fe20000000000 */
[C---:B------:R-:W-:Y:S01]  /*1100*/  FFMA R36, R3.reuse, -1.5, R36 ;  /* 0xbfc0000003247823 */ /* 0x040fe20000000024 */
[C---:B------:R-:W-:Y:S01]  /*1110*/  FADD R29, -R3.reuse, R30 ;  /* 0x0000001e031d7221 */ /* 0x040fe20000000100 */
[----:B------:R-:W-:Y:S01]  /*1120*/  FADD R0, R0, -R3 ;  /* 0x8000000300007221 */ /* 0x000fe20000000000 */
[----:B------:R-:W-:Y:S01]  /*1130*/  FADD R33, R2, R2 ;  /* 0x0000000202217221 */ /* 0x000fe20000000000 */
[C---:B------:R-:W-:Y:S01]  /*1140*/  FADD R31, -R3.reuse, R32 ;  /* 0x00000020031f7221 */ /* 0x040fe20000000100 */
[C---:B------:R-:W-:Y:S01]  /*1150*/  FADD R26, -R3.reuse, R26 ;  /* 0x0000001a031a7221 */ /* 0x040fe20000000100 */
[----:B------:R-:W-:Y:S01]  /*1160*/  FADD R35, -R3, R34 ;  /* 0x0000002203237221 */ /* 0x000fe20000000100 */
[----:B------:R-:W-:Y:S01]  /*1170*/  FADD R37, R36, -R37 ;  /* 0x8000002524257221 */ /* 0x000fe20000000000 */
[----:B------:R-:W-:Y:S01]  /*1180*/  FADD R30, R2, R29 ;  /* 0x0000001d021e7221 */ /* 0x000fe20000000000 */
[----:B------:R-:W-:Y:S01]  /*1190*/  FMUL R3, R15, 1.5 ;  /* 0x3fc000000f037820 */ /* 0x000fe20000400000 */
[----:B------:R-:W-:Y:S01]  /*11a0*/  FFMA R29, R23, 1.5, R0 ;  /* 0x3fc00000171d7823 */ /* 0x000fe20000000000 */
[----:B------:R-:W-:Y:S01]  /*11b0*/  FADD R34, R26, -R33 ;  /* 0x800000211a227221 */ /* 0x000fe20000000000 */
[C---:B------:R-:W-:Y:S01]  /*11c0*/  FADD R32, -R2.reuse, R31 ;  /* 0x0000001f02207221 */ /* 0x040fe20000000100 */
[C---:B------:R-:W-:Y:S01]  /*11d0*/  FFMA R36, R2.reuse, 0.5, R35 ;  /* 0x3f00000002247823 */ /* 0x040fe20000000023 */
[C---:B------:R-:W-:Y:S01]  /*11e0*/  FADD R60, R2.reuse, R37 ;  /* 0x00000025023c7221 */ /* 0x040fe20000000000 */
[----:B------:R-:W-:Y:S01]  /*11f0*/  FFMA R26, R2, -1.5, R29 ;  /* 0xbfc00000021a7823 */ /* 0x000fe2000000001d */
[C---:B------:R-:W-:Y:S01]  /*1200*/  FADD R31, R3.reuse, R3 ;  /* 0x00000003031f7221 */ /* 0x040fe20000000000 */
[C---:B------:R-:W-:Y:S01]  /*1210*/  FFMA R37, R3.reuse, -2.5, R30 ;  /* 0xc020000003257823 */ /* 0x040fe2000000001e */
[C---:B------:R-:W-:Y:S01]  /*1220*/  FFMA R33, R3.reuse, 0.5, R32 ;  /* 0x3f00000003217823 */ /* 0x040fe20000000020 */
[C---:B------:R-:W-:Y:S01]  /*1230*/  FADD R29, -R3.reuse, R36 ;  /* 0x00000024031d7221 */ /* 0x040fe20000000100 */
[C---:B------:R-:W-:Y:S01]  /*1240*/  FADD R34, -R3.reuse, R34 ;  /* 0x0000002203227221 */ /* 0x040fe20000000100 */
[----:B------:R-:W-:-:S02]  /*1250*/  FFMA R60, R3, -1.5, R60 ;  /* 0xbfc00000033c7823 */ /* 0x000fc4000000003c */
[----:B------:R-:W0:Y:S01]  /*1260*/  LDC.64 R2, c[0x0][0x388] ;  /* 0x0000e200ff027b82 */ /* 0x000e220000000a00 */
[----:B------:R-:W-:Y:S01]  /*1270*/  FMUL R0, R13, 1.5 ;  /* 0x3fc000000d007820 */ /* 0x000fe20000400000 */
[----:B------:R-:W-:Y:S01]  /*1280*/  FADD R35, R26, -R31 ;  /* 0x8000001f1a237221 */ /* 0x000fe20000000000 */
[----:B------:R-:W-:Y:S02]  /*1290*/  FMUL R31, R9, 1.5 ;  /* 0x3fc00000091f7820 */ /* 0x000fe40000400000 */
[C---:B------:R-:W-:Y:S01]  /*12a0*/  FFMA R30, R0.reuse, 0.5, R37 ;  /* 0x3f000000001e7823 */ /* 0x040fe20000000025 */
[C---:B------:R-:W-:Y:S01]  /*12b0*/  FADD R39, R0.reuse, R0 ;  /* 0x0000000000277221 */ /* 0x040fe20000000000 */
[C---:B------:R-:W-:Y:S01]  /*12c0*/  FFMA R32, R0.reuse, 2.5, R33 ;  /* 0x4020000000207823 */ /* 0x040fe20000000021 */
[----:B------:R-:W-:Y:S01]  /*12d0*/  FFMA R36, R0, -0.5, R29 ;  /* 0xbf00000000247823 */ /* 0x000fe2000000001d */
[----:B------:R-:W-:Y:S01]  /*12e0*/  FADD R33, R31, R30 ;  /* 0x0000001e1f217221 */ /* 0x000fe20000000000 */
[----:B------:R-:W-:Y:S01]  /*12f0*/  FADD R34, R34, R39 ;  /* 0x0000002722227221 */ /* 0x000fe20000000000 */
[----:B------:R-:W-:Y:S01]  /*1300*/  FADD R26, -R39, R60 ;  /* 0x0000003c271a7221 */ /* 0x000fe20000000100 */
[----:B------:R-:W-:Y:S01]  /*1310*/  FFMA R0, R0, 1.5, R35 ;  /* 0x3fc0000000007823 */ /* 0x000fe20000000023 */
[----:B------:R-:W-:Y:S01]  /*1320*/  FMUL R37, R42, 2.5 ;  /* 0x402000002a257820 */ /* 0x000fe20000400000 */
[----:B------:R-:W-:Y:S01]  /*1330*/  FADD R30, R14, R33 ;  /* 0x000000210e1e7221 */ /* 0x000fe20000000000 */
[C---:B------:R-:W-:Y:S01]  /*1340*/  FADD R39, R31.reuse, R32 ;  /* 0x000000201f277221 */ /* 0x040fe20000000000 */
[C---:B------:R-:W-:Y:S01]  /*1350*/  FADD R29, R31.reuse, R36 ;  /* 0x000000241f1d7221 */ /* 0x040fe20000000000 */
[C---:B------:R-:W-:Y:S01]  /*1360*/  FADD R34, R31.reuse, R34 ;  /* 0x000000221f227221 */ /* 0x040fe20000000000 */
[----:B------:R-:W-:Y:S01]  /*1370*/  FFMA R33, R31, 1.5, R26 ;  /* 0x3fc000001f217823 */ /* 0x000fe2000000001a */
[----:B------:R-:W-:Y:S01]  /*1380*/  FADD R31, R0, R31 ;  /* 0x0000001f001f7221 */ /* 0x000fe20000000000 */
[----:B------:R-:W-:Y:S01]  /*1390*/  FMUL R35, R22, 2.5 ;  /* 0x4020000016237820 */ /* 0x000fe20000400000 */
[----:B------:R-:W-:Y:S01]  /*13a0*/  FADD R0, -R37, R44 ;  /* 0x0000002c25007221 */ /* 0x000fe20000000100 */
[----:B------:R-:W-:Y:S01]  /*13b0*/  FMUL R26, R10, 2.5 ;  /* 0x402000000a1a7820 */ /* 0x000fe20000400000 */
[----:B0-----:R-:W-:-:S04]  /*13c0*/  IMAD.WIDE.U32 R2, R27, 0x4, R2 ;  /* 0x000000041b027825 */ /* 0x001fc800078e0002 */
[----:B------:R-:W-:Y:S01]  /*13d0*/  FFMA R27, R35, 2.5, R0 ;  /* 0x40200000231b7823 */ /* 0x000fe20000000000 */
[----:B------:R-:W-:-:S03]  /*13e0*/  FMUL R0, R25, 2.5 ;  /* 0x4020000019007820 */ /* 0x000fc60000400000 */
[----:B------:R-:W-:Y:S01]  /*13f0*/  FFMA R27, R26, -0.5, R27 ;  /* 0xbf0000001a1b7823 */ /* 0x000fe2000000001b */
[----:B------:R-:W-:Y:S01]  /*1400*/  FFMA R30, R11, -2.5, R30 ;  /* 0xc02000000b1e7823 */ /* 0x000fe2000000001e */
[----:B------:R-:W-:Y:S02]  /*1410*/  FMUL R36, R24, 0.5 ;  /* 0x3f00000018247820 */ /* 0x000fe40000400000 */
[----:B------:R-:W-:Y:S01]  /*1420*/  FADD R27, -R0, R27 ;  /* 0x0000001b001b7221 */ /* 0x000fe20000000100 */
[----:B------:R-:W-:Y:S01]  /*1430*/  FFMA R30, R7, 0.5, R30 ;  /* 0x3f000000071e7823 */ /* 0x000fe2000000001e */
[----:B------:R-:W-:Y:S02]  /*1440*/  FMUL R32, R15, 0.5 ;  /* 0x3f0000000f207820 */ /* 0x000fe40000400000 */
[----:B------:R-:W-:Y:S01]  /*1450*/  FADD R27, R36, R27 ;  /* 0x0000001b241b7221 */ /* 0x000fe20000000000 */
[----:B------:R-:W-:Y:S01]  /*1460*/  FADD R57, R19, R30 ;  /* 0x0000001e13397221 */ /* 0x000fe20000000000 */
[----:B------:R-:W-:-:S02]  /*1470*/  FMUL R30, R13, 0.5 ;  /* 0x3f0000000d1e7820 */ /* 0x000fc40000400000 */
[----:B------:R-:W-:-:S04]  /*1480*/  FFMA R27, R32, -2.5, R27 ;  /* 0xc0200000201b7823 */ /* 0x000fc8000000001b */
[----:B------:R-:W-:Y:S01]  /*1490*/  FFMA R60, R30, 0.5, R27 ;  /* 0x3f0000001e3c7823 */ /* 0x000fe2000000001b */
[----:B------:R-:W-:Y:S01]  /*14a0*/  FMUL R27, R9, 0.5 ;  /* 0x3f000000091b7820 */ /* 0x000fe20000400000 */
[----:B------:R0:W-:Y:S03]  /*14b0*/  STG.E desc[UR4][R2.64+0xc400], R57 ;  /* 0x00c4003902007986 */ /* 0x0001e6000c101904 */
[----:B0-----:R-:W-:-:S04]  /*14c0*/  FADD R57, R27, R60 ;  /* 0x0000003c1b397221 */ /* 0x001fc80000000000 */
[----:B------:R-:W-:-:S04]  /*14d0*/  FADD R60, R14, R57 ;  /* 0x000000390e3c7221 */ /* 0x000fc80000000000 */
[----:B------:R-:W-:-:S04]  /*14e0*/  FFMA R60, R11, -2.5, R60 ;  /* 0xc02000000b3c7823 */ /* 0x000fc8000000003c */
[----:B------:R-:W-:-:S04]  /*14f0*/  FFMA R60, R7, 0.5, R60 ;  /* 0x3f000000073c7823 */ /* 0x000fc8000000003c */
[----:B------:R-:W-:Y:S01]  /*1500*/  FADD R57, R19, R60 ;  /* 0x0000003c13397221 */ /* 0x000fe20000000000 */
[----:B------:R-:W-:-:S04]  /*1510*/  FADD R60, R37, R46 ;  /* 0x0000002e253c7221 */ /* 0x000fc80000000000 */
[----:B------:R-:W-:-:S04]  /*1520*/  FFMA R67, R35, -0.5, R60 ;  /* 0xbf00000023437823 */ /* 0x000fc8000000003c */
[----:B------:R-:W-:-:S04]  /*1530*/  FFMA R67, R26, -2.5, R67 ;  /* 0xc02000001a437823 */ /* 0x000fc80000000043 */
[----:B------:R-:W-:-:S04]  /*1540*/  FADD R67, -R0, R67 ;  /* 0x0000004300437221 */ /* 0x000fc80000000100 */
[----:B------:R-:W-:-:S04]  /*1550*/  FADD R67, -R36, R67 ;  /* 0x0000004324437221 */ /* 0x000fc80000000100 */
[----:B------:R-:W-:-:S04]  /*1560*/  FFMA R67, R32, 0.5, R67 ;  /* 0x3f00000020437823 */ /* 0x000fc80000000043 */
[----:B------:R-:W-:-:S04]  /*1570*/  FFMA R60, R30, 2.5, R67 ;  /* 0x402000001e3c7823 */ /* 0x000fc80000000043 */
[----:B------:R-:W-:Y:S01]  /*1580*/  FADD R67, R27, R60 ;  /* 0x0000003c1b437221 */ /* 0x000fe20000000000 */
[----:B------:R-:W-:-:S03]  /*1590*/  FADD R60, -R14, R39 ;  /* 0x000000270e3c7221 */ /* 0x000fc60000000100 */
[----:B------:R-:W-:Y:S01]  /*15a0*/  FADD R62, -R14, R67 ;  /* 0x000000430e3e7221 */ /* 0x000fe20000000100 */
[----:B------:R-:W-:-:S03]  /*15b0*/  FFMA R60, R11, 0.5, R60 ;  /* 0x3f0000000b3c7823 */ /* 0x000fc6000000003c */
[----:B------:R-:W-:Y:S01]  /*15c0*/  FFMA R62, R11, 0.5, R62 ;  /* 0x3f0000000b3e7823 */ /* 0x000fe2000000003e */
[----:B------:R0:W-:Y:S01]  /*15d0*/  STG.E desc[UR4][R2.64+0x55c00], R57 ;  /* 0x055c003902007986 */ /* 0x0001e2000c101904 */
[C---:B------:R-:W-:Y:S02]  /*15e0*/  FFMA R60, R7.reuse, 2.5, R60 ;  /* 0x40200000073c7823 */ /* 0x040fe4000000003c */
[----:B------:R-:W-:Y:S02]  /*15f0*/  FFMA R62, R7, 2.5, R62 ;  /* 0x40200000073e7823 */ /* 0x000fe4000000003e */
[----:B------:R-:W-:Y:S01]  /*1600*/  FADD R67, R19, R60 ;  /* 0x0000003c13437221 */ /* 0x000fe20000000000 */
[----:B------:R-:W-:Y:S01]  /*1610*/  FFMA R60, R37, -0.5, R50 ;  /* 0xbf000000253c7823 */ /* 0x000fe20000000032 */
[----:B------:R-:W-:Y:S01]  /*1620*/  FADD R69, R19, R62 ;  /* 0x0000003e13457221 */ /* 0x000fe20000000000 */
[----:B0-----:R-:W-:Y:S01]  /*1630*/  FADD R57, R56, R49 ;  /* 0x0000003138397221 */ /* 0x001fe20000000000 */
[C---:B------:R-:W-:Y:S01]  /*1640*/  FFMA R56, R37.reuse, 1.5, R28 ;  /* 0x3fc0000025387823 */ /* 0x040fe2000000001c */
[----:B------:R-:W-:-:S02]  /*1650*/  FFMA R28, R37, 2, R48 ;  /* 0x40000000251c7823 */ /* 0x000fc40000000030 */
[----:B------:R-:W-:Y:S01]  /*1660*/  FADD R62, -R37, R57 ;  /* 0x00000039253e7221 */ /* 0x000fe20000000100 */
[C---:B------:R-:W-:Y:S01]  /*1670*/  FADD R39, R35.reuse, R60 ;  /* 0x0000003c23277221 */ /* 0x040fe20000000000 */
[C---:B------:R-:W-:Y:S01]  /*1680*/  FADD R37, R35.reuse, R28 ;  /* 0x0000001c23257221 */ /* 0x040fe20000000000 */
[----:B------:R0:W-:Y:S01]  /*1690*/  STG.E desc[UR4][R2.64+0x18800], R67 ;  /* 0x0188004302007986 */ /* 0x0001e2000c101904 */
[C---:B------:R-:W-:Y:S01]  /*16a0*/  FFMA R28, R35.reuse, 1.5, R62 ;  /* 0x3fc00000231c7823 */ /* 0x040fe2000000003e */
[----:B------:R-:W-:Y:S01]  /*16b0*/  FFMA R35, R35, 2, R56 ;  /* 0x4000000023237823 */ /* 0x000fe20000000038 */
[C-C-:B------:R-:W-:Y:S01]  /*16c0*/  FADD R56, R49.reuse, R49.reuse ;  /* 0x0000003131387221 */ /* 0x140fe20000000000 */
[----:B------:R-:W-:Y:S01]  /*16d0*/  FADD R64, R64, -R49 ;  /* 0x8000003140407221 */ /* 0x000fe20000000000 */
[----:B------:R-:W-:Y:S01]  /*16e0*/  FFMA R49, R49, 0.5, R40 ;  /* 0x3f00000031317823 */ /* 0x000fe20000000028 */
[----:B------:R1:W-:Y:S01]  /*16f0*/  STG.E desc[UR4][R2.64+0x62000], R69 ;  /* 0x0620004502007986 */ /* 0x0003e2000c101904 */
[C---:B------:R-:W-:Y:S01]  /*1700*/  FADD R40, R42.reuse, R42 ;  /* 0x0000002a2a287221 */ /* 0x040fe20000000000 */
[----:B------:R-:W-:Y:S01]  /*1710*/  FADD R59, R59, -R56 ;  /* 0x800000383b3b7221 */ /* 0x000fe20000000000 */
[C---:B0-----:R-:W-:Y:S01]  /*1720*/  FMUL R67, R42.reuse, 0.5 ;  /* 0x3f0000002a437820 */ /* 0x041fe20000400000 */
[C---:B------:R-:W-:Y:S01]  /*1730*/  FADD R56, -R42.reuse, R55 ;  /* 0x000000372a387221 */ /* 0x040fe20000000100 */
[----:B------:R-:W-:Y:S01]  /*1740*/  FMUL R55, R42, 1.5 ;  /* 0x3fc000002a377820 */ /* 0x000fe20000400000 */
[C---:B------:R-:W-:Y:S01]  /*1750*/  FADD R45, R40.reuse, R45 ;  /* 0x0000002d282d7221 */ /* 0x040fe20000000000 */
[C---:B-1----:R-:W-:Y:S01]  /*1760*/  FADD R69, R67.reuse, R67 ;  /* 0x0000004343457221 */ /* 0x042fe20000000000 */
[----:B------:R-:W-:Y:S01]  /*1770*/  FADD R47, R40, R47 ;  /* 0x0000002f282f7221 */ /* 0x000fe20000000000 */
[----:B------:R-:W-:Y:S01]  /*1780*/  FADD R62, R42, R63 ;  /* 0x0000003f2a3e7221 */ /* 0x000fe20000000000 */
[C---:B------:R-:W-:Y:S01]  /*1790*/  FADD R54, R67.reuse, R54 ;  /* 0x0000003643367221 */ /* 0x040fe20000000000 */
[----:B------:R-:W-:Y:S01]  /*17a0*/  FADD R66, R66, -R69 ;  /* 0x8000004542427221 */ /* 0x000fe20000000000 */
[C---:B------:R-:W-:Y:S01]  /*17b0*/  FADD R68, -R67.reuse, R68 ;  /* 0x0000004443447221 */ /* 0x040fe20000000100 */
[C---:B------:R-:W-:Y:S01]  /*17c0*/  FFMA R58, R67.reuse, 0.5, R58 ;  /* 0x3f000000433a7823 */ /* 0x040fe2000000003a */
[----:B------:R-:W-:Y:S01]  /*17d0*/  FADD R64, R67, R64 ;  /* 0x0000004043407221 */ /* 0x000fe20000000000 */
[C---:B------:R-:W-:Y:S01]  /*17e0*/  FADD R61, -R42.reuse, R61 ;  /* 0x0000003d2a3d7221 */ /* 0x040fe20000000100 */
[C---:B------:R-:W-:Y:S01]  /*17f0*/  FADD R60, R42.reuse, R65 ;  /* 0x000000412a3c7221 */ /* 0x040fe20000000000 */
[----:B------:R-:W-:Y:S01]  /*1800*/  FADD R40, -R42, R59 ;  /* 0x0000003b2a287221 */ /* 0x000fe20000000100 */
[----:B------:R-:W-:Y:S01]  /*1810*/  FMUL R63, R22, 0.5 ;  /* 0x3f000000163f7820 */ /* 0x000fe20000400000 */
[----:B------:R-:W-:Y:S01]  /*1820*/  FADD R42, -R42, R49 ;  /* 0x000000312a2a7221 */ /* 0x000fe20000000100 */
[C---:B------:R-:W-:Y:S01]  /*1830*/  FFMA R49, R55.reuse, -0.5, R50 ;  /* 0xbf00000037317823 */ /* 0x040fe20000000032 */
[--C-:B------:R-:W-:Y:S01]  /*1840*/  FADD R44, R44, -R55.reuse ;  /* 0x800000372c2c7221 */ /* 0x100fe20000000000 */
[--C-:B------:R-:W-:Y:S01]  /*1850*/  FADD R46, R46, R55.reuse ;  /* 0x000000372e2e7221 */ /* 0x100fe20000000000 */
[----:B------:R-:W-:Y:S01]  /*1860*/  FFMA R48, R55, 2, R48 ;  /* 0x4000000037307823 */ /* 0x000fe20000000030 */
[----:B------:R-:W-:Y:S01]  /*1870*/  FADD R50, R57, -R55 ;  /* 0x8000003739327221 */ /* 0x000fe20000000000 */
[C---:B------:R-:W-:Y:S01]  /*1880*/  FADD R51, R55.reuse, R51 ;  /* 0x0000003337337221 */ /* 0x040fe20000000000 */
[----:B------:R-:W-:Y:S01]  /*1890*/  FFMA R52, R55, 1.5, R52 ;  /* 0x3fc0000037347823 */ /* 0x000fe20000000034 */
[----:B------:R-:W-:Y:S01]  /*18a0*/  FADD R53, R53, R55 ;  /* 0x0000003735357221 */ /* 0x000fe20000000000 */
[C---:B------:R-:W-:Y:S01]  /*18b0*/  FFMA R54, R63.reuse, -2.5, R54 ;  /* 0xc02000003f367823 */ /* 0x040fe20000000036 */
[C---:B------:R-:W-:Y:S01]  /*18c0*/  FFMA R55, R63.reuse, 0.5, R68 ;  /* 0x3f0000003f377823 */ /* 0x040fe20000000044 */
[C---:B------:R-:W-:Y:S01]  /*18d0*/  FADD R57, -R63.reuse, R66 ;  /* 0x000000423f397221 */ /* 0x040fe20000000100 */
[C---:B------:R-:W-:Y:S01]  /*18e0*/  FADD R58, -R63.reuse, R58 ;  /* 0x0000003a3f3a7221 */ /* 0x040fe20000000100 */
[C---:B------:R-:W-:Y:S01]  /*18f0*/  FFMA R59, R63.reuse, -1.5, R64 ;  /* 0xbfc000003f3b7823 */ /* 0x040fe20000000040 */
[C---:B------:R-:W-:Y:S01]  /*1900*/  FADD R60, -R63.reuse, R60 ;  /* 0x0000003c3f3c7221 */ /* 0x040fe20000000100 */
[----:B------:R-:W-:Y:S01]  /*1910*/  FADD R62, -R63, R62 ;  /* 0x0000003e3f3e7221 */ /* 0x000fe20000000100 */
[----:B------:R-:W-:Y:S01]  /*1920*/  FFMA R38, R67, -1.5, R38 ;  /* 0xbfc0000043267823 */ /* 0x000fe20000000026 */
[----:B------:R-:W-:Y:S01]  /*1930*/  FADD R63, R63, R63 ;  /* 0x0000003f3f3f7221 */ /* 0x000fe20000000000 */
[C---:B------:R-:W-:Y:S01]  /*1940*/  FADD R41, -R67.reuse, R41 ;  /* 0x0000002943297221 */ /* 0x040fe20000000100 */
[----:B------:R-:W-:Y:S01]  /*1950*/  FADD R43, -R67, R43 ;  /* 0x0000002b432b7221 */ /* 0x000fe20000000100 */
[----:B------:R-:W-:Y:S01]  /*1960*/  FMUL R67, R10, 2.5 ;  /* 0x402000000a437820 */ /* 0x000fe20000400000 */
[----:B------:R-:W-:Y:S01]  /*1970*/  FADD R38, R38, -R63 ;  /* 0x8000003f26267221 */ /* 0x000fe20000000000 */
[----:B------:R-:W-:Y:S01]  /*1980*/  FMUL R63, R22, 1.5 ;  /* 0x3fc00000163f7820 */ /* 0x000fe20000400000 */
[C---:B------:R-:W-:Y:S01]  /*1990*/  FFMA R39, R26.reuse, 0.5, R39 ;  /* 0x3f0000001a277823 */ /* 0x040fe20000000027 */
[----:B------:R-:W-:Y:S01]  /*19a0*/  FFMA R35, R26, -1.5, R35 ;  /* 0xbfc000001a237823 */ /* 0x000fe20000000023 */
[C---:B------:R-:W-:Y:S01]  /*19b0*/  FMUL R64, R22.reuse, 2.5 ;  /* 0x4020000016407820 */ /* 0x040fe20000400000 */
[C---:B------:R-:W-:Y:S01]  /*19c0*/  FADD R41, R22.reuse, R41 ;  /* 0x0000002916297221 */ /* 0x040fe20000000000 */
[C---:B------:R-:W-:Y:S01]  /*19d0*/  FADD R45, R22.reuse, R45 ;  /* 0x0000002d162d7221 */ /* 0x040fe20000000000 */
[C---:B------:R-:W-:Y:S01]  /*19e0*/  FADD R43, R22.reuse, R43 ;  /* 0x0000002b162b7221 */ /* 0x040fe20000000000 */
[----:B------:R-:W-:Y:S01]  /*19f0*/  FADD R47, R22, R47 ;  /* 0x0000002f162f7221 */ /* 0x000fe20000000000 */
[----:B------:R-:W-:Y:S01]  /*1a00*/  FADD R26, R26, R26 ;  /* 0x0000001a1a1a7221 */ /* 0x000fe20000000000 */
[----:B------:R-:W-:Y:S01]  /*1a10*/  FADD R22, R22, R22 ;  /* 0x0000001616167221 */ /* 0x000fe20000000000 */
[C---:B------:R-:W-:Y:S01]  /*1a20*/  FADD R60, -R67.reuse, R60 ;  /* 0x0000003c433c7221 */ /* 0x040fe20000000100 */
[----:B------:R-:W-:Y:S01]  /*1a30*/  FADD R62, -R67, R62 ;  /* 0x0000003e433e7221 */ /* 0x000fe20000000100 */
[C---:B------:R-:W-:Y:S01]  /*1a40*/  FMUL R65, R10.reuse, 0.5 ;  /* 0x3f0000000a417820 */ /* 0x040fe20000400000 */
[----:B------:R-:W-:Y:S01]  /*1a50*/  FMUL R67, R10, 1.5 ;  /* 0x3fc000000a437820 */ /* 0x000fe20000400000 */
[C---:B------:R-:W-:Y:S01]  /*1a60*/  FFMA R44, R63.reuse, 2.5, R44 ;  /* 0x402000003f2c7823 */ /* 0x040fe2000000002c */
[C---:B------:R-:W-:Y:S01]  /*1a70*/  FFMA R46, R63.reuse, -0.5, R46 ;  /* 0xbf0000003f2e7823 */ /* 0x040fe2000000002e */
[C---:B------:R-:W-:Y:S01]  /*1a80*/  FADD R48, R63.reuse, R48 ;  /* 0x000000303f307221 */ /* 0x040fe20000000000 */
[C---:B------:R-:W-:Y:S01]  /*1a90*/  FADD R49, R63.reuse, R49 ;  /* 0x000000313f317221 */ /* 0x040fe20000000000 */
[C---:B------:R-:W-:Y:S01]  /*1aa0*/  FFMA R50, R63.reuse, 1.5, R50 ;  /* 0x3fc000003f327823 */ /* 0x040fe20000000032 */
[----:B------:R-:W-:Y:S01]  /*1ab0*/  FADD R40, R40, R63 ;  /* 0x0000003f28287221 */ /* 0x000fe20000000000 */
[C---:B------:R-:W-:Y:S01]  /*1ac0*/  FADD R42, R63.reuse, R42 ;  /* 0x0000002a3f2a7221 */ /* 0x040fe20000000000 */
[----:B------:R-:W-:Y:S01]  /*1ad0*/  FFMA R52, R63, 2, R52 ;  /* 0x400000003f347823 */ /* 0x000fe20000000034 */
[----:B------:R-:W-:Y:S01]  /*1ae0*/  FADD R37, R37, -R26 ;  /* 0x8000001a25257221 */ /* 0x000fe20000000000 */
[----:B------:R-:W-:Y:S01]  /*1af0*/  FADD R63, R26, R28 ;  /* 0x0000001c1a3f7221 */ /* 0x000fe20000000000 */
[----:B------:R-:W-:Y:S01]  /*1b00*/  FADD R10, R10, R10 ;  /* 0x0000000a0a0a7221 */ /* 0x000fe20000000000 */
[C---:B------:R-:W-:Y:S01]  /*1b10*/  FADD R51, R22.reuse, R51 ;  /* 0x0000003316337221 */ /* 0x040fe20000000000 */
[----:B------:R-:W-:Y:S01]  /*1b20*/  FADD R53, R22, R53 ;  /* 0x0000003516357221 */ /* 0x000fe20000000000 */
[----:B------:R-:W-:Y:S01]  /*1b30*/  FADD R22, R65, R65 ;  /* 0x0000004141167221 */ /* 0x000fe20000000000 */
[----:B------:R-:W-:Y:S01]  /*1b40*/  FADD R69, R67, R67 ;  /* 0x0000004343457221 */ /* 0x000fe20000000000 */
[C---:B------:R-:W-:Y:S01]  /*1b50*/  FADD R61, R64.reuse, R61 ;  /* 0x0000003d403d7221 */ /* 0x040fe20000000000 */
[----:B------:R-:W-:Y:S01]  /*1b60*/  FADD R56, R64, R56 ;  /* 0x0000003840387221 */ /* 0x000fe20000000000 */
[C---:B------:R-:W-:Y:S01]  /*1b70*/  FADD R26, R65.reuse, R41 ;  /* 0x00000029411a7221 */ /* 0x040fe20000000000 */
[C---:B------:R-:W-:Y:S01]  /*1b80*/  FADD R64, -R10.reuse, R45 ;  /* 0x0000002d0a407221 */ /* 0x040fe20000000100 */
[C---:B------:R-:W-:Y:S01]  /*1b90*/  FADD R40, R10.reuse, R40 ;  /* 0x000000280a287221 */ /* 0x040fe20000000000 */
[C---:B------:R-:W-:Y:S01]  /*1ba0*/  FADD R66, -R10.reuse, R47 ;  /* 0x0000002f0a427221 */ /* 0x040fe20000000100 */
[----:B------:R-:W-:Y:S01]  /*1bb0*/  FADD R42, R10, R42 ;  /* 0x0000002a0a2a7221 */ /* 0x000fe20000000000 */
[C---:B------:R-:W-:Y:S01]  /*1bc0*/  FADD R39, -R0.reuse, R39 ;  /* 0x0000002700277221 */ /* 0x040fe20000000100 */
[C---:B------:R-:W-:Y:S01]  /*1bd0*/  FADD R37, -R0.reuse, R37 ;  /* 0x0000002500257221 */ /* 0x040fe20000000100 */
[----:B------:R-:W-:Y:S01]  /*1be0*/  FFMA R63, R0, -1.5, R63 ;  /* 0xbfc00000003f7823 */ /* 0x000fe2000000003f */
[----:B------:R-:W-:Y:S01]  /*1bf0*/  FFMA R38, R65, 1.5, R38 ;  /* 0x3fc0000041267823 */ /* 0x000fe20000000026 */
[----:B------:R-:W-:Y:S01]  /*1c00*/  FADD R10, -R67, R51 ;  /* 0x00000033430a7221 */ /* 0x000fe20000000100 */
[----:B------:R-:W-:Y:S01]  /*1c10*/  FMUL R41, R25, 0.5 ;  /* 0x3f00000019297820 */ /* 0x000fe20000400000 */
[----:B------:R-:W-:Y:S01]  /*1c20*/  FADD R0, R35, -R0 ;  /* 0x8000000023007221 */ /* 0x000fe20000000000 */
[----:B------:R-:W-:Y:S01]  /*1c30*/  FADD R59, -R22, R59 ;  /* 0x0000003b163b7221 */ /* 0x000fe20000000100 */
[----:B------:R-:W-:Y:S01]  /*1c40*/  FADD R50, R69, R50 ;  /* 0x0000003245327221 */ /* 0x000fe20000000000 */
[----:B------:R-:W-:Y:S01]  /*1c50*/  FMUL R35, R25, 1.5 ;  /* 0x3fc0000019237820 */ /* 0x000fe20000400000 */
[----:B------:R-:W-:Y:S01]  /*1c60*/  FADD R57, R57, R22 ;  /* 0x0000001639397221 */ /* 0x000fe20000000000 */
[----:B------:R-:W-:Y:S01]  /*1c70*/  FADD R48, R48, -R69 ;  /* 0x8000004530307221 */ /* 0x000fe20000000000 */
[C---:B------:R-:W-:Y:S01]  /*1c80*/  FFMA R54, R65.reuse, 0.5, R54 ;  /* 0x3f00000041367823 */ /* 0x040fe20000000036 */
[C---:B------:R-:W-:Y:S01]  /*1c90*/  FFMA R55, R65.reuse, 2.5, R55 ;  /* 0x4020000041377823 */ /* 0x040fe20000000037 */
[----:B------:R-:W-:Y:S01]  /*1ca0*/  FFMA R58, R65, -0.5, R58 ;  /* 0xbf000000413a7823 */ /* 0x000fe2000000003a */
[C---:B------:R-:W-:Y:S01]  /*1cb0*/  FFMA R44, R67.reuse, -0.5, R44 ;  /* 0xbf000000432c7823 */ /* 0x040fe2000000002c */
[C---:B------:R-:W-:Y:S01]  /*1cc0*/  FFMA R46, R67.reuse, -2.5, R46 ;  /* 0xc0200000432e7823 */ /* 0x040fe2000000002e */
[C---:B------:R-:W-:Y:S01]  /*1cd0*/  FFMA R49, R67.reuse, 0.5, R49 ;  /* 0x3f00000043317823 */ /* 0x040fe20000000031 */
[----:B------:R-:W-:Y:S01]  /*1ce0*/  FFMA R52, R67, -1.5, R52 ;  /* 0xbfc0000043347823 */ /* 0x000fe20000000034 */
[C---:B------:R-:W-:Y:S01]  /*1cf0*/  FADD R22, -R65.reuse, R61 ;  /* 0x0000003d41167221 */ /* 0x040fe20000000100 */
[C---:B------:R-:W-:Y:S01]  /*1d00*/  FADD R56, -R65.reuse, R56 ;  /* 0x0000003841387221 */ /* 0x040fe20000000100 */
[----:B------:R-:W-:Y:S01]  /*1d10*/  FADD R28, R65, R43 ;  /* 0x0000002b411c7221 */ /* 0x000fe20000000000 */
[----:B------:R-:W-:Y:S01]  /*1d20*/  FADD R68, R53, -R67 ;  /* 0x8000004335447221 */ /* 0x000fe20000000000 */
[----:B------:R-:W-:Y:S01]  /*1d30*/  FADD R38, R38, R41 ;  /* 0x0000002926267221 */ /* 0x000fe20000000000 */
[----:B------:R-:W-:Y:S01]  /*1d40*/  FADD R10, -R25, R10 ;  /* 0x0000000a190a7221 */ /* 0x000fe20000000100 */
[----:B------:R-:W-:Y:S01]  /*1d50*/  FFMA R59, R41, 1.5, R59 ;  /* 0x3fc00000293b7823 */ /* 0x000fe2000000003b */
[----:B------:R-:W-:Y:S01]  /*1d60*/  FFMA R50, R35, -1.5, R50 ;  /* 0xbfc0000023327823 */ /* 0x000fe20000000032 */
[----:B------:R-:W-:Y:S01]  /*1d70*/  FADD R40, R40, -R35 ;  /* 0x8000002328287221 */ /* 0x000fe20000000000 */
[C---:B------:R-:W-:Y:S01]  /*1d80*/  FADD R54, R41.reuse, R54 ;  /* 0x0000003629367221 */ /* 0x040fe20000000000 */
[C---:B------:R-:W-:Y:S01]  /*1d90*/  FADD R55, R41.reuse, R55 ;  /* 0x0000003729377221 */ /* 0x040fe20000000000 */
[C---:B------:R-:W-:Y:S01]  /*1da0*/  FADD R57, R41.reuse, R57 ;  /* 0x0000003929397221 */ /* 0x040fe20000000000 */
[----:B------:R-:W-:Y:S01]  /*1db0*/  FADD R58, R41, R58 ;  /* 0x0000003a293a7221 */ /* 0x000fe20000000000 */
[C---:B------:R-:W-:Y:S01]  /*1dc0*/  FADD R44, -R35.reuse, R44 ;  /* 0x0000002c232c7221 */ /* 0x040fe20000000100 */
[C---:B------:R-:W-:Y:S01]  /*1dd0*/  FADD R46, -R35.reuse, R46 ;  /* 0x0000002e232e7221 */ /* 0x040fe20000000100 */
[C---:B------:R-:W-:Y:S01]  /*1de0*/  FADD R48, -R35.reuse, R48 ;  /* 0x0000003023307221 */ /* 0x040fe20000000100 */
[C---:B------:R-:W-:Y:S01]  /*1df0*/  FADD R49, -R35.reuse, R49 ;  /* 0x0000003123317221 */ /* 0x040fe20000000100 */
[C---:B------:R-:W-:Y:S01]  /*1e00*/  FADD R42, -R35.reuse, R42 ;  /* 0x0000002a232a7221 */ /* 0x040fe20000000100 */
[----:B------:R-:W-:Y:S01]  /*1e10*/  FADD R52, -R35, R52 ;  /* 0x0000003423347221 */ /* 0x000fe20000000100 */
[C---:B------:R-:W-:Y:S01]  /*1e20*/  FADD R22, -R25.reuse, R22 ;  /* 0x0000001619167221 */ /* 0x040fe20000000100 */
[C---:B------:R-:W-:Y:S01]  /*1e30*/  FADD R26, -R25.reuse, R26 ;  /* 0x0000001a191a7221 */ /* 0x040fe20000000100 */
[C---:B------:R-:W-:Y:S01]  /*1e40*/  FADD R35, -R25.reuse, R56 ;  /* 0x0000003819237221 */ /* 0x040fe20000000100 */
[C---:B------:R-:W-:Y:S01]  /*1e50*/  FADD R64, -R25.reuse, R64 ;  /* 0x0000004019407221 */ /* 0x040fe20000000100 */
[C---:B------:R-:W-:Y:S01]  /*1e60*/  FADD R60, -R25.reuse, R60 ;  /* 0x0000003c193c7221 */ /* 0x040fe20000000100 */
[C---:B------:R-:W-:Y:S01]  /*1e70*/  FADD R41, -R25.reuse, R62 ;  /* 0x0000003e19297221 */ /* 0x040fe20000000100 */
[C---:B------:R-:W-:Y:S01]  /*1e80*/  FADD R43, -R25.reuse, R28 ;  /* 0x0000001c192b7221 */ /* 0x040fe20000000100 */
[C---:B------:R-:W-:Y:S01]  /*1e90*/  FADD R66, -R25.reuse, R66 ;  /* 0x0000004219427221 */ /* 0x040fe20000000100 */
[----:B------:R-:W-:Y:S01]  /*1ea0*/  FADD R68, -R25, R68 ;  /* 0x0000004419447221 */ /* 0x000fe20000000100 */
[C---:B------:R-:W-:Y:S01]  /*1eb0*/  FFMA R25, R23.reuse, 0.5, R0 ;  /* 0x3f00000017197823 */ /* 0x040fe20000000000 */
[C---:B------:R-:W-:Y:S01]  /*1ec0*/  FFMA R38, R23.reuse, 2.5, R38 ;  /* 0x4020000017267823 */ /* 0x040fe20000000026 */
[C---:B------:R-:W-:Y:S01]  /*1ed0*/  FFMA R45, R23.reuse, -0.5, R10 ;  /* 0xbf000000172d7823 */ /* 0x040fe2000000000a */
[----:B------:R-:W-:Y:S01]  /*1ee0*/  FADD R51, R23, R23 ;  /* 0x0000001717337221 */ /* 0x000fe20000000000 */
[C---:B------:R-:W-:Y:S01]  /*1ef0*/  FFMA R63, R17.reuse, -2.5, R63 ;  /* 0xc0200000113f7823 */ /* 0x040fe2000000003f */
[C---:B------:R-:W-:Y:S01]  /*1f00*/  FFMA R59, R17.reuse, 0.5, R59 ;  /* 0x3f000000113b7823 */ /* 0x040fe2000000003b */
[----:B------:R-:W-:Y:S01]  /*1f10*/  FFMA R50, R17, -1.5, R50 ;  /* 0xbfc0000011327823 */ /* 0x000fe20000000032 */
[--C-:B------:R-:W-:Y:S01]  /*1f20*/  FADD R40, R40, -R17.reuse ;  /* 0x8000001128287221 */ /* 0x100fe20000000000 */
[----:B------:R-:W-:Y:S01]  /*1f30*/  FMUL R23, R24, 2.5 ;  /* 0x4020000018177820 */ /* 0x000fe20000400000 */
[----:B------:R-:W-:Y:S01]  /*1f40*/  FADD R10, R36, R36 ;  /* 0x00000024240a7221 */ /* 0x000fe20000000000 */
[----:B------:R-:W-:Y:S01]  /*1f50*/  FADD R17, R42, -R17 ;  /* 0x800000112a117221 */ /* 0x000fe20000000000 */
[----:B------:R-:W-:Y:S01]  /*1f60*/  FADD R47, R24, R24 ;  /* 0x00000018182f7221 */ /* 0x000fe20000000000 */
[----:B------:R-:W-:Y:S01]  /*1f70*/  FADD R53, R36, R36 ;  /* 0x0000002424357221 */ /* 0x000fe20000000000 */
[----:B------:R-:W-:Y:S01]  /*1f80*/  FADD R52, -R51, R52 ;  /* 0x0000003433347221 */ /* 0x000fe20000000100 */
[----:B------:R-:W-:Y:S01]  /*1f90*/  FADD R0, R68, R51 ;  /* 0x0000003344007221 */ /* 0x000fe20000000000 */
[----:B------:R-:W-:Y:S01]  /*1fa0*/  FADD R24, R23, R23 ;  /* 0x0000001717187221 */ /* 0x000fe20000000000 */
[----:B------:R-:W-:Y:S01]  /*1fb0*/  FADD R37, R37, -R10 ;  /* 0x8000000a25257221 */ /* 0x000fe20000000000 */
[----:B------:R-:W-:Y:S01]  /*1fc0*/  FADD R51, R47, R47 ;  /* 0x0000002f2f337221 */ /* 0x000fe20000000000 */
[----:B------:R-:W-:Y:S01]  /*1fd0*/  FADD R66, R53, R66 ;  /* 0x0000004235427221 */ /* 0x000fe20000000000 */
[C---:B------:R-:W-:Y:S01]  /*1fe0*/  FADD R35, -R36.reuse, R35 ;  /* 0x0000002324237221 */ /* 0x040fe20000000100 */
[C---:B------:R-:W-:Y:S01]  /*1ff0*/  FADD R41, R36.reuse, R41 ;  /* 0x0000002924297221 */ /* 0x040fe20000000000 */
[C---:B------:R-:W-:Y:S01]  /*2000*/  FFMA R43, R36.reuse, -0.5, R43 ;  /* 0xbf000000242b7823 */ /* 0x040fe2000000002b */
[----:B------:R-:W-:Y:S01]  /*2010*/  FADD R17, -R36, R17 ;  /* 0x0000001124117221 */ /* 0x000fe20000000100 */
[----:B------:R-:W-:Y:S01]  /*2020*/  FMUL R10, R15, 0.5 ;  /* 0x3f0000000f0a7820 */ /* 0x000fe20000400000 */
[----:B------:R-:W-:Y:S01]  /*2030*/  FADD R57, R57, -R24 ;  /* 0x8000001839397221 */ /* 0x000fe20000000000 */
[C---:B------:R-:W-:Y:S01]  /*2040*/  FADD R44, -R47.reuse, R44 ;  /* 0x0000002c2f2c7221 */ /* 0x040fe20000000100 */
[C---:B------:R-:W-:Y:S01]  /*2050*/  FADD R46, R47.reuse, R46 ;  /* 0x0000002e2f2e7221 */ /* 0x040fe20000000000 */
[C---:B------:R-:W-:Y:S01]  /*2060*/  FADD R22, R47.reuse, R22 ;  /* 0x000000162f167221 */ /* 0x040fe20000000000 */
[C---:B------:R-:W-:Y:S01]  /*2070*/  FADD R60, -R47.reuse, R60 ;  /* 0x0000003c2f3c7221 */ /* 0x040fe20000000100 */
[C---:B------:R-:W-:Y:S01]  /*2080*/  FFMA R26, R47.reuse, 0.5, R26 ;  /* 0x3f0000002f1a7823 */ /* 0x040fe2000000001a */
[C---:B------:R-:W-:Y:S01]  /*2090*/  FFMA R49, R47.reuse, -0.5, R49 ;  /* 0xbf0000002f317823 */ /* 0x040fe20000000031 */
[C---:B------:R-:W-:Y:S01]  /*20a0*/  FADD R50, -R47.reuse, R50 ;  /* 0x000000322f327221 */ /* 0x040fe20000000100 */
[C---:B------:R-:W-:Y:S01]  /*20b0*/  FADD R40, R47.reuse, R40 ;  /* 0x000000282f287221 */ /* 0x040fe20000000000 */
[C---:B------:R-:W-:Y:S01]  /*20c0*/  FFMA R52, R47.reuse, 1.5, R52 ;  /* 0x3fc000002f347823 */ /* 0x040fe20000000034 */
[----:B------:R-:W-:Y:S01]  /*20d0*/  FFMA R0, R47, -1.5, R0 ;  /* 0xbfc000002f007823 */ /* 0x000fe20000000000 */
[----:B------:R-:W-:Y:S01]  /*20e0*/  FADD R64, R64, -R51 ;  /* 0x8000003340407221 */ /* 0x000fe20000000000 */
[----:B------:R-:W-:Y:S01]  /*20f0*/  FADD R48, R51, R48 ;  /* 0x0000003033307221 */ /* 0x000fe20000000000 */
[C---:B------:R-:W-:Y:S01]  /*2100*/  FFMA R39, R36.reuse, 0.5, R39 ;  /* 0x3f00000024277823 */ /* 0x040fe20000000027 */
[C---:B------:R-:W-:Y:S01]  /*2110*/  FADD R63, R36.reuse, R63 ;  /* 0x0000003f243f7221 */ /* 0x040fe20000000000 */
[----:B------:R-:W-:Y:S01]  /*2120*/  FFMA R25, R36, -1.5, R25 ;  /* 0xbfc0000024197823 */ /* 0x000fe20000000019 */
[----:B------:R-:W-:Y:S01]  /*2130*/  FADD R24, R32, R32 ;  /* 0x0000002020187221 */ /* 0x000fe20000000000 */
[C---:B------:R-:W-:Y:S01]  /*2140*/  FADD R28, R10.reuse, R10 ;  /* 0x0000000a0a1c7221 */ /* 0x040fe20000000000 */
[C---:B------:R-:W-:Y:S01]  /*2150*/  FFMA R35, R10.reuse, 2.5, R35 ;  /* 0x402000000a237823 */ /* 0x040fe20000000023 */
[C---:B------:R-:W-:Y:S01]  /*2160*/  FFMA R41, R10.reuse, -0.5, R41 ;  /* 0xbf0000000a297823 */ /* 0x040fe20000000029 */
[C---:B------:R-:W-:Y:S01]  /*2170*/  FADD R43, R10.reuse, R43 ;  /* 0x0000002b0a2b7221 */ /* 0x040fe20000000000 */
[C---:B------:R-:W-:Y:S01]  /*2180*/  FADD R66, R10.reuse, R66 ;  /* 0x000000420a427221 */ /* 0x040fe20000000000 */
[----:B------:R-:W-:Y:S01]  /*2190*/  FFMA R17, R10, 1.5, R17 ;  /* 0x3fc000000a117823 */ /* 0x000fe20000000011 */
[----:B------:R-:W-:Y:S01]  /*21a0*/  FADD R47, R15, R15 ;  /* 0x0000000f0f2f7221 */ /* 0x000fe20000000000 */
[----:B------:R-:W-:Y:S01]  /*21b0*/  FADD R59, R23, R59 ;  /* 0x0000003b173b7221 */ /* 0x000fe20000000000 */
[----:B------:R-:W-:Y:S01]  /*21c0*/  FMUL R51, R15, 2.5 ;  /* 0x402000000f337820 */ /* 0x000fe20000400000 */
[----:B------:R-:W-:Y:S01]  /*21d0*/  FMUL R10, R13, 2.5 ;  /* 0x402000000d0a7820 */ /* 0x000fe20000400000 */
[----:B------:R-:W-:Y:S01]  /*21e0*/  FFMA R45, R36, 1.5, R45 ;  /* 0x3fc00000242d7823 */ /* 0x000fe2000000002d */
[C---:B------:R-:W-:Y:S01]  /*21f0*/  FADD R54, R23.reuse, R54 ;  /* 0x0000003617367221 */ /* 0x040fe20000000000 */
[C---:B------:R-:W-:Y:S01]  /*2200*/  FADD R55, -R23.reuse, R55 ;  /* 0x0000003717377221 */ /* 0x040fe20000000100 */
[----:B------:R-:W-:Y:S01]  /*2210*/  FFMA R58, R23, 0.5, R58 ;  /* 0x3f000000173a7823 */ /* 0x000fe2000000003a */
[C---:B------:R-:W-:Y:S01]  /*2220*/  FADD R39, -R32.reuse, R39 ;  /* 0x0000002720277221 */ /* 0x040fe20000000100 */
[C---:B------:R-:W-:Y:S01]  /*2230*/  FADD R37, -R32.reuse, R37 ;  /* 0x0000002520257221 */ /* 0x040fe20000000100 */
[----:B------:R-:W-:Y:S01]  /*2240*/  FFMA R63, R32, -1.5, R63 ;  /* 0xbfc00000203f7823 */ /* 0x000fe2000000003f */
[----:B------:R-:W-:Y:S01]  /*2250*/  FADD R25, R25, -R24 ;  /* 0x8000001819197221 */ /* 0x000fe20000000000 */
[----:B------:R-:W-:Y:S01]  /*2260*/  FADD R53, R47, R47 ;  /* 0x0000002f2f357221 */ /* 0x000fe20000000000 */
[----:B------:R-:W-:Y:S01]  /*2270*/  FFMA R38, R23, -1.5, R38 ;  /* 0xbfc0000017267823 */ /* 0x000fe20000000026 */
[C---:B------:R-:W-:Y:S01]  /*2280*/  FADD R24, -R51.reuse, R57 ;  /* 0x0000003933187221 */ /* 0x040fe20000000100 */
[C---:B------:R-:W-:Y:S01]  /*2290*/  FFMA R59, R51.reuse, -1.5, R59 ;  /* 0xbfc00000333b7823 */ /* 0x040fe2000000003b */
[----:B------:R-:W-:Y:S01]  /*22a0*/  FADD R32, R10, R10 ;  /* 0x0000000a0a207221 */ /* 0x000fe20000000000 */
[----:B------:R-:W-:Y:S01]  /*22b0*/  FADD R45, R28, R45 ;  /* 0x0000002d1c2d7221 */ /* 0x000fe20000000000 */
[C---:B------:R-:W-:Y:S01]  /*22c0*/  FFMA R15, R51.reuse, -2.5, R54 ;  /* 0xc0200000330f7823 */ /* 0x040fe20000000036 */
[C---:B------:R-:W-:Y:S01]  /*22d0*/  FFMA R55, R51.reuse, 0.5, R55 ;  /* 0x3f00000033377823 */ /* 0x040fe20000000037 */
[C---:B------:R-:W-:Y:S01]  /*22e0*/  FADD R23, -R51.reuse, R58 ;  /* 0x0000003a33177221 */ /* 0x040fe20000000100 */
[----:B------:R-:W-:Y:S01]  /*22f0*/  FADD R51, R51, R51 ;  /* 0x0000003333337221 */ /* 0x000fe20000000000 */
[----:B------:R-:W-:Y:S01]  /*2300*/  FADD R42, R30, R30 ;  /* 0x0000001e1e2a7221 */ /* 0x000fe20000000000 */
[----:B------:R-:W-:Y:S01]  /*2310*/  FADD R28, R0, -R53 ;  /* 0x80000035001c7221 */ /* 0x000fe20000000000 */
[----:B------:R-:W-:Y:S01]  /*2320*/  FADD R24, R24, R32 ;  /* 0x0000002018187221 */ /* 0x000fe20000000000 */
[----:B------:R-:W-:Y:S01]  /*2330*/  FADD R0, -R32, R59 ;  /* 0x0000003b20007221 */ /* 0x000fe20000000100 */
[C---:B------:R-:W-:Y:S01]  /*2340*/  FFMA R32, R30.reuse, -0.5, R39 ;  /* 0xbf0000001e207823 */ /* 0x040fe20000000027 */
[C---:B------:R-:W-:Y:S01]  /*2350*/  FFMA R35, R30.reuse, -0.5, R35 ;  /* 0xbf0000001e237823 */ /* 0x040fe20000000023 */
[C---:B------:R-:W-:Y:S01]  /*2360*/  FFMA R41, R30.reuse, -2.5, R41 ;  /* 0xc02000001e297823 */ /* 0x040fe20000000029 */
[C---:B------:R-:W-:Y:S01]  /*2370*/  FFMA R43, R30.reuse, 0.5, R43 ;  /* 0x3f0000001e2b7823 */ /* 0x040fe2000000002b */
[C---:B------:R-:W-:Y:S01]  /*2380*/  FFMA R36, R30.reuse, 1.5, R25 ;  /* 0x3fc000001e247823 */ /* 0x040fe20000000019 */
[----:B------:R-:W-:Y:S01]  /*2390*/  FFMA R45, R30, -1.5, R45 ;  /* 0xbfc000001e2d7823 */ /* 0x000fe2000000002d */
[----:B------:R-:W-:Y:S01]  /*23a0*/  FADD R51, R38, -R51 ;  /* 0x8000003326337221 */ /* 0x000fe20000000000 */
[----:B------:R-:W-:Y:S01]  /*23b0*/  FADD R13, R13, R13 ;  /* 0x0000000d0d0d7221 */ /* 0x000fe20000000000 */
[----:B------:R-:W-:Y:S01]  /*23c0*/  FADD R30, -R42, R63 ;  /* 0x0000003f2a1e7221 */ /* 0x000fe20000000100 */
[C---:B------:R-:W-:Y:S01]  /*23d0*/  FFMA R44, R47.reuse, 2.5, R44 ;  /* 0x402000002f2c7823 */ /* 0x040fe2000000002c */
[C---:B------:R-:W-:Y:S01]  /*23e0*/  FFMA R46, R47.reuse, -0.5, R46 ;  /* 0xbf0000002f2e7823 */ /* 0x040fe2000000002e */
[C---:B------:R-:W-:Y:S01]  /*23f0*/  FFMA R22, R47.reuse, -2.5, R22 ;  /* 0xc02000002f167823 */ /* 0x040fe20000000016 */
[C---:B------:R-:W-:Y:S01]  /*2400*/  FFMA R60, R47.reuse, 0.5, R60 ;  /* 0x3f0000002f3c7823 */ /* 0x040fe2000000003c */
[C---:B------:R-:W-:Y:S01]  /*2410*/  FADD R26, -R47.reuse, R26 ;  /* 0x0000001a2f1a7221 */ /* 0x040fe20000000100 */
[C---:B------:R-:W-:Y:S01]  /*2420*/  FADD R49, R47.reuse, R49 ;  /* 0x000000312f317221 */ /* 0x040fe20000000000 */
[C---:B------:R-:W-:Y:S01]  /*2430*/  FADD R64, -R47.reuse, R64 ;  /* 0x000000402f407221 */ /* 0x040fe20000000100 */
[C---:B------:R-:W-:Y:S01]  /*2440*/  FADD R48, R47.reuse, R48 ;  /* 0x000000302f307221 */ /* 0x040fe20000000000 */
[C---:B------:R-:W-:Y:S01]  /*2450*/  FFMA R50, R47.reuse, 1.5, R50 ;  /* 0x3fc000002f327823 */ /* 0x040fe20000000032 */
[----:B------:R-:W-:Y:S01]  /*2460*/  FFMA R40, R47, -1.5, R40 ;  /* 0xbfc000002f287823 */ /* 0x000fe20000000028 */
[----:B------:R-:W-:Y:S01]  /*2470*/  FADD R38, R37, R42 ;  /* 0x0000002a25267221 */ /* 0x000fe20000000000 */
[C---:B------:R-:W-:Y:S01]  /*2480*/  FFMA R15, R10.reuse, 0.5, R15 ;  /* 0x3f0000000a0f7823 */ /* 0x040fe2000000000f */
[C---:B------:R-:W-:Y:S01]  /*2490*/  FFMA R47, R10.reuse, 2.5, R55 ;  /* 0x402000000a2f7823 */ /* 0x040fe20000000037 */
[C---:B------:R-:W-:Y:S01]  /*24a0*/  FFMA R23, R10.reuse, -0.5, R23 ;  /* 0xbf0000000a177823 */ /* 0x040fe20000000017 */
[----:B------:R-:W-:Y:S01]  /*24b0*/  FADD R25, R13, R13 ;  /* 0x0000000d0d197221 */ /* 0x000fe20000000000 */
[----:B------:R-:W-:Y:S01]  /*24c0*/  FFMA R10, R10, 1.5, R51 ;  /* 0x3fc000000a0a7823 */ /* 0x000fe20000000033 */
[----:B------:R-:W-:Y:S01]  /*24d0*/  FFMA R37, R27, 1.5, R30 ;  /* 0x3fc000001b257823 */ /* 0x000fe2000000001e */
[----:B------:R-:W-:Y:S01]  /*24e0*/  FADD R17, R42, R17 ;  /* 0x000000112a117221 */ /* 0x000fe20000000000 */
[C---:B------:R-:W-:Y:S01]  /*24f0*/  FMUL R51, R9.reuse, 2.5 ;  /* 0x4020000009337820 */ /* 0x040fe20000400000 */
[----:B------:R-:W-:Y:S01]  /*2500*/  FMUL R30, R9, 0.5 ;  /* 0x3f000000091e7820 */ /* 0x000fe20000400000 */
[----:B------:R-:W-:Y:S01]  /*2510*/  FADD R52, R53, R52 ;  /* 0x0000003435347221 */ /* 0x000fe20000000000 */
[----:B------:R-:W-:Y:S01]  /*2520*/  FADD R64, R64, R25 ;  /* 0x0000001940407221 */ /* 0x000fe20000000000 */
[C---:B------:R-:W-:Y:S01]  /*2530*/  FADD R48, -R25.reuse, R48 ;  /* 0x0000003019307221 */ /* 0x040fe20000000100 */
[C---:B------:R-:W-:Y:S01]  /*2540*/  FADD R50, R25.reuse, R50 ;  /* 0x0000003219327221 */ /* 0x040fe20000000000 */
[----:B------:R-:W-:Y:S01]  /*2550*/  FADD R40, -R25, R40 ;  /* 0x0000002819287221 */ /* 0x000fe20000000100 */
[----:B------:R-:W-:Y:S01]  /*2560*/  FADD R55, R9, R9 ;  /* 0x0000000909377221 */ /* 0x000fe20000000000 */
[----:B------:R-:W-:Y:S01]  /*2570*/  FFMA R25, R13, 0.5, R49 ;  /* 0x3f0000000d197823 */ /* 0x000fe20000000031 */
[----:B------:R-:W-:Y:S01]  /*2580*/  FFMA R67, R51, 1.5, R0 ;  /* 0x3fc0000033437823 */ /* 0x000fe20000000000 */
[----:B------:R-:W-:Y:S01]  /*2590*/  FFMA R61, R30, -1.5, R17 ;  /* 0xbfc000001e3d7823 */ /* 0x000fe20000000011 */
[C---:B------:R-:W-:Y:S01]  /*25a0*/  FFMA R52, R13.reuse, -1.5, R52 ;  /* 0xbfc000000d347823 */ /* 0x040fe20000000034 */
[C---:B------:R-:W-:Y:S01]  /*25b0*/  FFMA R28, R13.reuse, 1.5, R28 ;  /* 0x3fc000000d1c7823 */ /* 0x040fe2000000001c */
[----:B------:R-:W-:Y:S01]  /*25c0*/  FMUL R0, R14, 1.5 ;  /* 0x3fc000000e007820 */ /* 0x000fe20000400000 */
[C---:B------:R-:W-:Y:S01]  /*25d0*/  FFMA R44, R13.reuse, -0.5, R44 ;  /* 0xbf0000000d2c7823 */ /* 0x040fe2000000002c */
[C---:B------:R-:W-:Y:S01]  /*25e0*/  FFMA R46, R13.reuse, -2.5, R46 ;  /* 0xc02000000d2e7823 */ /* 0x040fe2000000002e */
[C---:B------:R-:W-:Y:S01]  /*25f0*/  FFMA R53, R13.reuse, 0.5, R22 ;  /* 0x3f0000000d357823 */ /* 0x040fe20000000016 */
[C---:B------:R-:W-:Y:S01]  /*2600*/  FFMA R59, R13.reuse, 2.5, R60 ;  /* 0x402000000d3b7823 */ /* 0x040fe2000000003c */
[----:B------:R-:W-:Y:S01]  /*2610*/  FFMA R26, R13, -0.5, R26 ;  /* 0xbf0000000d1a7823 */ /* 0x000fe2000000001a */
[----:B------:R-:W-:Y:S01]  /*2620*/  FADD R69, -R30, R45 ;  /* 0x0000002d1e457221 */ /* 0x000fe20000000100 */
[----:B------:R-:W-:Y:S01]  /*2630*/  FADD R66, -R42, R66 ;  /* 0x000000422a427221 */ /* 0x000fe20000000100 */
[C---:B------:R-:W-:Y:S01]  /*2640*/  FADD R13, R27.reuse, R32 ;  /* 0x000000201b0d7221 */ /* 0x040fe20000000000 */
[----:B------:R-:W-:Y:S01]  /*2650*/  FADD R22, R27, R38 ;  /* 0x000000261b167221 */ /* 0x000fe20000000000 */
[----:B------:R-:W-:Y:S01]  /*2660*/  FADD R49, R51, R23 ;  /* 0x0000001733317221 */ /* 0x000fe20000000000 */
[----:B------:R-:W-:Y:S01]  /*2670*/  FADD R45, R16, R16 ;  /* 0x00000010102d7221 */ /* 0x000fe20000000000 */
[C---:B------:R-:W-:Y:S01]  /*2680*/  FFMA R50, R55.reuse, -1.5, R50 ;  /* 0xbfc0000037327823 */ /* 0x040fe20000000032 */
[C---:B------:R-:W-:Y:S01]  /*2690*/  FFMA R40, R55.reuse, 1.5, R40 ;  /* 0x3fc0000037287823 */ /* 0x040fe20000000028 */
[----:B------:R-:W-:Y:S01]  /*26a0*/  FADD R27, R36, R27 ;  /* 0x0000001b241b7221 */ /* 0x000fe20000000000 */
[----:B------:R-:W-:Y:S01]  /*26b0*/  FADD R23, R10, R51 ;  /* 0x000000330a177221 */ /* 0x000fe20000000000 */
[----:B------:R-:W-:Y:S01]  /*26c0*/  FADD R17, -R55, R25 ;  /* 0x0000001937117221 */ /* 0x000fe20000000100 */
[C---:B------:R-:W-:Y:S01]  /*26d0*/  FFMA R65, R16.reuse, 0.5, R37 ;  /* 0x3f00000010417823 */ /* 0x040fe20000000025 */
[C---:B------:R-:W-:Y:S01]  /*26e0*/  FFMA R67, R16.reuse, 2.5, R67 ;  /* 0x4020000010437823 */ /* 0x040fe20000000043 */
[C---:B------:R-:W-:Y:S01]  /*26f0*/  FFMA R61, R16.reuse, -0.5, R61 ;  /* 0xbf000000103d7823 */ /* 0x040fe2000000003d */
[----:B------:R-:W-:Y:S01]  /*2700*/  FFMA R63, R16, 1.5, R33 ;  /* 0x3fc00000103f7823 */ /* 0x000fe20000000021 */
[C---:B------:R-:W-:Y:S01]  /*2710*/  FADD R39, R51.reuse, R15 ;  /* 0x0000000f33277221 */ /* 0x040fe20000000000 */
[C---:B------:R-:W-:Y:S01]  /*2720*/  FADD R47, R51.reuse, R47 ;  /* 0x0000002f332f7221 */ /* 0x040fe20000000000 */
[----:B------:R-:W-:Y:S01]  /*2730*/  FADD R24, R51, R24 ;  /* 0x0000001833187221 */ /* 0x000fe20000000000 */
[C---:B------:R-:W-:Y:S01]  /*2740*/  FADD R10, -R55.reuse, R48 ;  /* 0x00000030370a7221 */ /* 0x040fe20000000100 */
[C---:B------:R-:W-:Y:S01]  /*2750*/  FADD R25, -R55.reuse, R52 ;  /* 0x0000003437197221 */ /* 0x040fe20000000100 */
[----:B------:R-:W-:Y:S01]  /*2760*/  FADD R28, R28, R55 ;  /* 0x000000371c1c7221 */ /* 0x000fe20000000000 */
[----:B------:R-:W-:Y:S01]  /*2770*/  FADD R16, R0, R0 ;  /* 0x0000000000107221 */ /* 0x000fe20000000000 */
[----:B------:R-:W-:Y:S01]  /*2780*/  FADD R51, -R30, R35 ;  /* 0x000000231e337221 */ /* 0x000fe20000000100 */
[C---:B------:R-:W-:Y:S01]  /*2790*/  FADD R15, -R55.reuse, R44 ;  /* 0x0000002c370f7221 */ /* 0x040fe20000000100 */
[C---:B------:R-:W-:Y:S01]  /*27a0*/  FADD R9, -R55.reuse, R46 ;  /* 0x0000002e37097221 */ /* 0x040fe20000000100 */
[C---:B------:R-:W-:Y:S01]  /*27b0*/  FADD R53, R55.reuse, R53 ;  /* 0x0000003537357221 */ /* 0x040fe20000000000 */
[C---:B------:R-:W-:Y:S01]  /*27c0*/  FADD R59, R55.reuse, R59 ;  /* 0x0000003b373b7221 */ /* 0x040fe20000000000 */
[C---:B------:R-:W-:Y:S01]  /*27d0*/  FADD R57, R55.reuse, R26 ;  /* 0x0000001a37397221 */ /* 0x040fe20000000000 */
[----:B------:R-:W-:Y:S01]  /*27e0*/  FADD R64, R55, R64 ;  /* 0x0000004037407221 */ /* 0x000fe20000000000 */
[----:B------:R-:W-:Y:S01]  /*27f0*/  FADD R37, R14, R14 ;  /* 0x0000000e0e257221 */ /* 0x000fe20000000000 */
[----:B------:R-:W-:Y:S01]  /*2800*/  FADD R66, -R30, R66 ;  /* 0x000000421e427221 */ /* 0x000fe20000000100 */
[----:B------:R-:W-:Y:S01]  /*2810*/  FADD R35, -R45, R50 ;  /* 0x000000322d237221 */ /* 0x000fe20000000100 */
[----:B------:R-:W-:Y:S01]  /*2820*/  FADD R55, R40, R45 ;  /* 0x0000002d28377221 */ /* 0x000fe20000000000 */
[--C-:B------:R-:W-:Y:S01]  /*2830*/  FADD R45, R27, R12.reuse ;  /* 0x0000000c1b2d7221 */ /* 0x100fe20000000000 */
[--C-:B------:R-:W-:Y:S01]  /*2840*/  FADD R33, R23, R12.reuse ;  /* 0x0000000c17217221 */ /* 0x100fe20000000000 */
[--C-:B------:R-:W-:Y:S01]  /*2850*/  FADD R23, R69, R12.reuse ;  /* 0x0000000c45177221 */ /* 0x100fe20000000000 */
[----:B------:R-:W-:Y:S01]  /*2860*/  FFMA R25, R12, 1.5, R25 ;  /* 0x3fc000000c197823 */ /* 0x000fe20000000019 */
[--C-:B------:R-:W-:Y:S01]  /*2870*/  FADD R27, R28, R12.reuse ;  /* 0x0000000c1c1b7221 */ /* 0x100fe20000000000 */
[----:B------:R-:W-:Y:S01]  /*2880*/  FADD R31, R31, R12 ;  /* 0x0000000c1f1f7221 */ /* 0x000fe20000000000 */
[----:B------:R-:W-:Y:S01]  /*2890*/  FADD R10, R10, -R16 ;  /* 0x800000100a0a7221 */ /* 0x000fe20000000000 */
[C---:B------:R-:W-:Y:S01]  /*28a0*/  FADD R12, -R37.reuse, R22 ;  /* 0x00000016250c7221 */ /* 0x040fe20000000100 */
[C---:B------:R-:W-:Y:S01]  /*28b0*/  FADD R16, -R37.reuse, R24 ;  /* 0x0000001825107221 */ /* 0x040fe20000000100 */
[C---:B------:R-:W-:Y:S01]  /*28c0*/  FADD R22, -R37.reuse, R64 ;  /* 0x0000004025167221 */ /* 0x040fe20000000100 */
[----:B------:R-:W-:Y:S01]  /*28d0*/  FADD R24, -R37, R66 ;  /* 0x0000004225187221 */ /* 0x000fe20000000100 */
[----:B------:R-:W-:Y:S01]  /*28e0*/  FADD R34, R34, -R37 ;  /* 0x8000002522227221 */ /* 0x000fe20000000000 */
[----:B------:R-:W-:Y:S01]  /*28f0*/  FMUL R37, R11, 1.5 ;  /* 0x3fc000000b257820 */ /* 0x000fe20000400000 */
[----:B------:R-:W-:Y:S01]  /*2900*/  FADD R42, -R0, R9 ;  /* 0x00000009002a7221 */ /* 0x000fe20000000100 */
[C---:B------:R-:W-:Y:S01]  /*2910*/  FADD R41, -R30.reuse, R41 ;  /* 0x000000291e297221 */ /* 0x040fe20000000100 */
[----:B------:R-:W-:Y:S01]  /*2920*/  FADD R43, -R30, R43 ;  /* 0x0000002b1e2b7221 */ /* 0x000fe20000000100 */
[----:B------:R-:W-:Y:S01]  /*2930*/  FADD R66, R37, R37 ;  /* 0x0000002525427221 */ /* 0x000fe20000000000 */
[C---:B------:R-:W-:Y:S01]  /*2940*/  FFMA R25, R0.reuse, -1.5, R25 ;  /* 0xbfc0000000197823 */ /* 0x040fe20000000019 */
[----:B------:R-:W-:Y:S01]  /*2950*/  FMUL R9, R7, 1.5 ;  /* 0x3fc0000007097820 */ /* 0x000fe20000400000 */
[C---:B------:R-:W-:Y:S01]  /*2960*/  FADD R64, R0.reuse, R35 ;  /* 0x0000002300407221 */ /* 0x040fe20000000000 */
[C---:B------:R-:W-:Y:S01]  /*2970*/  FADD R40, R0.reuse, R15 ;  /* 0x0000000f00287221 */ /* 0x040fe20000000000 */
[C---:B------:R-:W-:Y:S01]  /*2980*/  FFMA R44, R0.reuse, 0.5, R17 ;  /* 0x3f000000002c7823 */ /* 0x040fe20000000011 */
[C---:B------:R-:W-:Y:S01]  /*2990*/  FADD R45, -R0.reuse, R45 ;  /* 0x0000002d002d7221 */ /* 0x040fe20000000100 */
[C---:B------:R-:W-:Y:S01]  /*29a0*/  FADD R33, -R0.reuse, R33 ;  /* 0x0000002100217221 */ /* 0x040fe20000000100 */
[C---:B------:R-:W-:Y:S01]  /*29b0*/  FADD R23, -R0.reuse, R23 ;  /* 0x0000001700177221 */ /* 0x040fe20000000100 */
[----:B------:R-:W-:Y:S01]  /*29c0*/  FADD R27, -R0, R27 ;  /* 0x0000001b001b7221 */ /* 0x000fe20000000100 */
[----:B------:R-:W-:Y:S01]  /*29d0*/  FADD R31, R31, -R0 ;  /* 0x800000001f1f7221 */ /* 0x000fe20000000000 */
[C---:B------:R-:W-:Y:S01]  /*29e0*/  FADD R46, R14.reuse, R39 ;  /* 0x000000270e2e7221 */ /* 0x040fe20000000000 */
[C---:B------:R-:W-:Y:S01]  /*29f0*/  FADD R48, -R14.reuse, R47 ;  /* 0x0000002f0e307221 */ /* 0x040fe20000000100 */
[C---:B------:R-:W-:Y:S01]  /*2a00*/  FFMA R50, R14.reuse, 0.5, R13 ;  /* 0x3f0000000e327823 */ /* 0x040fe2000000000d */
[C---:B------:R-:W-:Y:S01]  /*2a10*/  FFMA R52, R14.reuse, 0.5, R49 ;  /* 0x3f0000000e347823 */ /* 0x040fe20000000031 */
[C---:B------:R-:W-:Y:S01]  /*2a20*/  FADD R54, R14.reuse, R53 ;  /* 0x000000350e367221 */ /* 0x040fe20000000000 */
[C---:B------:R-:W-:Y:S01]  /*2a30*/  FADD R56, -R14.reuse, R59 ;  /* 0x0000003b0e387221 */ /* 0x040fe20000000100 */
[C---:B------:R-:W-:Y:S01]  /*2a40*/  FFMA R58, R14.reuse, 0.5, R57 ;  /* 0x3f0000000e3a7823 */ /* 0x040fe20000000039 */
[C---:B------:R-:W-:Y:S01]  /*2a50*/  FADD R60, R14.reuse, R51 ;  /* 0x000000330e3c7221 */ /* 0x040fe20000000000 */
[C---:B------:R-:W-:Y:S01]  /*2a60*/  FADD R62, -R14.reuse, R41 ;  /* 0x000000290e3e7221 */ /* 0x040fe20000000100 */
[C---:B------:R-:W-:Y:S01]  /*2a70*/  FFMA R30, R14.reuse, 0.5, R43 ;  /* 0x3f0000000e1e7823 */ /* 0x040fe2000000002b */
[C---:B------:R-:W-:Y:S01]  /*2a80*/  FFMA R32, R14.reuse, 0.5, R29 ;  /* 0x3f0000000e207823 */ /* 0x040fe2000000001d */
[----:B------:R-:W-:Y:S01]  /*2a90*/  FADD R0, R25, -R66 ;  /* 0x8000004219007221 */ /* 0x000fe20000000000 */
[----:B------:R-:W-:Y:S01]  /*2aa0*/  FADD R10, -R37, R10 ;  /* 0x0000000a250a7221 */ /* 0x000fe20000000100 */
[----:B------:R-:W-:Y:S01]  /*2ab0*/  FADD R17, R9, R9 ;  /* 0x0000000909117221 */ /* 0x000fe20000000000 */
[C---:B------:R-:W-:Y:S01]  /*2ac0*/  FADD R26, R14.reuse, R65 ;  /* 0x000000410e1a7221 */ /* 0x040fe20000000000 */
[C---:B------:R-:W-:Y:S01]  /*2ad0*/  FADD R28, R14.reuse, R67 ;  /* 0x000000430e1c7221 */ /* 0x040fe20000000000 */
[C---:B------:R-:W-:Y:S01]  /*2ae0*/  FADD R36, R14.reuse, R55 ;  /* 0x000000370e247221 */ /* 0x040fe20000000000 */
[C---:B------:R-:W-:Y:S01]  /*2af0*/  FADD R38, R14.reuse, R61 ;  /* 0x0000003d0e267221 */ /* 0x040fe20000000000 */
[----:B------:R-:W-:Y:S01]  /*2b00*/  FFMA R25, R37, -1.5, R64 ;  /* 0xbfc0000025197823 */ /* 0x000fe20000000040 */
[----:B------:R-:W-:Y:S01]  /*2b10*/  FADD R14, R14, R63 ;  /* 0x0000003f0e0e7221 */ /* 0x000fe20000000000 */
[C---:B------:R-:W-:Y:S01]  /*2b20*/  FFMA R46, R11.reuse, -2.5, R46 ;  /* 0xc02000000b2e7823 */ /* 0x040fe2000000002e */
[C---:B------:R-:W-:Y:S01]  /*2b30*/  FFMA R48, R11.reuse, 0.5, R48 ;  /* 0x3f0000000b307823 */ /* 0x040fe20000000030 */
[C---:B------:R-:W-:Y:S01]  /*2b40*/  FADD R50, -R11.reuse, R50 ;  /* 0x000000320b327221 */ /* 0x040fe20000000100 */
[C---:B------:R-:W-:Y:S01]  /*2b50*/  FADD R52, -R11.reuse, R52 ;  /* 0x000000340b347221 */ /* 0x040fe20000000100 */
[C---:B------:R-:W-:Y:S01]  /*2b60*/  FFMA R54, R11.reuse, -2.5, R54 ;  /* 0xc02000000b367823 */ /* 0x040fe20000000036 */
[C---:B------:R-:W-:Y:S01]  /*2b70*/  FFMA R56, R11.reuse, 0.5, R56 ;  /* 0x3f0000000b387823 */ /* 0x040fe20000000038 */
[C---:B------:R-:W-:Y:S01]  /*2b80*/  FADD R58, -R11.reuse, R58 ;  /* 0x0000003a0b3a7221 */ /* 0x040fe20000000100 */
[C---:B------:R-:W-:Y:S01]  /*2b90*/  FFMA R60, R11.reuse, -2.5, R60 ;  /* 0xc02000000b3c7823 */ /* 0x040fe2000000003c */
[C---:B------:R-:W-:Y:S01]  /*2ba0*/  FFMA R62, R11.reuse, 0.5, R62 ;  /* 0x3f0000000b3e7823 */ /* 0x040fe2000000003e */
[C---:B------:R-:W-:Y:S01]  /*2bb0*/  FADD R12, -R11.reuse, R12 ;  /* 0x0000000c0b0c7221 */ /* 0x040fe20000000100 */
[C---:B------:R-:W-:Y:S01]  /*2bc0*/  FADD R16, -R11.reuse, R16 ;  /* 0x000000100b107221 */ /* 0x040fe20000000100 */
[C---:B------:R-:W-:Y:S01]  /*2bd0*/  FADD R22, -R11.reuse, R22 ;  /* 0x000000160b167221 */ /* 0x040fe20000000100 */
[C---:B------:R-:W-:Y:S01]  /*2be0*/  FADD R30, -R11.reuse, R30 ;  /* 0x0000001e0b1e7221 */ /* 0x040fe20000000100 */
[C---:B------:R-:W-:Y:S01]  /*2bf0*/  FADD R24, -R11.reuse, R24 ;  /* 0x000000180b187221 */ /* 0x040fe20000000100 */
[C---:B------:R-:W-:Y:S01]  /*2c00*/  FADD R32, -R11.reuse, R32 ;  /* 0x000000200b207221 */ /* 0x040fe20000000100 */
[C---:B------:R-:W-:Y:S01]  /*2c10*/  FADD R34, -R11.reuse, R34 ;  /* 0x000000220b227221 */ /* 0x040fe20000000100 */
[----:B------:R-:W-:Y:S01]  /*2c20*/  FADD R68, R11, R11 ;  /* 0x0000000b0b447221 */ /* 0x000fe20000000000 */
[----:B------:R-:W-:Y:S01]  /*2c30*/  FADD R15, R10, R17 ;  /* 0x000000110a0f7221 */ /* 0x000fe20000000000 */
[C---:B------:R-:W-:Y:S01]  /*2c40*/  FFMA R40, R37.reuse, -2.5, R40 ;  /* 0xc020000025287823 */ /* 0x040fe20000000028 */
[C---:B------:R-:W-:Y:S01]  /*2c50*/  FFMA R42, R37.reuse, 0.5, R42 ;  /* 0x3f000000252a7823 */ /* 0x040fe2000000002a */
[C---:B------:R-:W-:Y:S01]  /*2c60*/  FADD R44, -R37.reuse, R44 ;  /* 0x0000002c252c7221 */ /* 0x040fe20000000100 */
[C---:B------:R-:W-:Y:S01]  /*2c70*/  FADD R26, -R37.reuse, R26 ;  /* 0x0000001a251a7221 */ /* 0x040fe20000000100 */
[C---:B------:R-:W-:Y:S01]  /*2c80*/  FADD R28, -R37.reuse, R28 ;  /* 0x0000001c251c7221 */ /* 0x040fe20000000100 */
[C---:B------:R-:W-:Y:S01]  /*2c90*/  FADD R11, -R37.reuse, R36 ;  /* 0x00000024250b7221 */ /* 0x040fe20000000100 */
[----:B------:R-:W-:Y:S01]  /*2ca0*/  FADD R13, -R37, R38 ;  /* 0x00000026250d7221 */ /* 0x000fe20000000100 */
[----:B------:R-:W-:Y:S01]  /*2cb0*/  FADD R10, -R17, R25 ;  /* 0x00000019110a7221 */ /* 0x000fe20000000100 */
[----:B------:R-:W-:Y:S01]  /*2cc0*/  FADD R37, R14, -R37 ;  /* 0x800000250e257221 */ /* 0x000fe20000000000 */
[----:B------:R-:W-:Y:S01]  /*2cd0*/  FADD R17, R7, R7 ;  /* 0x0000000707117221 */ /* 0x000fe20000000000 */
[C---:B------:R-:W-:Y:S01]  /*2ce0*/  FADD R36, -R68.reuse, R45 ;  /* 0x0000002d44247221 */ /* 0x040fe20000000100 */
[C---:B------:R-:W-:Y:S01]  /*2cf0*/  FADD R64, -R68.reuse, R33 ;  /* 0x0000002144407221 */ /* 0x040fe20000000100 */
[C---:B------:R-:W-:Y:S01]  /*2d00*/  FADD R38, -R68.reuse, R23 ;  /* 0x0000001744267221 */ /* 0x040fe20000000100 */
[----:B------:R-:W-:Y:S01]  /*2d10*/  FADD R66, -R68, R27 ;  /* 0x0000001b44427221 */ /* 0x000fe20000000100 */
[----:B------:R-:W-:Y:S01]  /*2d20*/  FADD R14, R31, -R68 ;  /* 0x800000441f0e7221 */ /* 0x000fe20000000000 */
[C---:B------:R-:W-:Y:S01]  /*2d30*/  FADD R12, R17.reuse, R12 ;  /* 0x0000000c110c7221 */ /* 0x040fe20000000000 */
[C---:B------:R-:W-:Y:S01]  /*2d40*/  FADD R16, R17.reuse, R16 ;  /* 0x0000001011107221 */ /* 0x040fe20000000000 */
[C---:B------:R-:W-:Y:S01]  /*2d50*/  FADD R22, R17.reuse, R22 ;  /* 0x0000001611167221 */ /* 0x040fe20000000000 */
[C---:B------:R-:W-:Y:S01]  /*2d60*/  FADD R24, R17.reuse, R24 ;  /* 0x0000001811187221 */ /* 0x040fe20000000000 */
[C---:B------:R-:W-:Y:S01]  /*2d70*/  FADD R26, -R17.reuse, R26 ;  /* 0x0000001a111a7221 */ /* 0x040fe20000000100 */
[C---:B------:R-:W-:Y:S01]  /*2d80*/  FADD R28, -R17.reuse, R28 ;  /* 0x0000001c111c7221 */ /* 0x040fe20000000100 */
[C---:B------:R-:W-:Y:S01]  /*2d90*/  FADD R11, -R17.reuse, R11 ;  /* 0x0000000b110b7221 */ /* 0x040fe20000000100 */
[C---:B------:R-:W-:Y:S01]  /*2da0*/  FADD R13, -R17.reuse, R13 ;  /* 0x0000000d110d7221 */ /* 0x040fe20000000100 */
[----:B------:R-:W-:Y:S01]  /*2db0*/  FADD R34, R34, R17 ;  /* 0x0000001122227221 */ /* 0x000fe20000000000 */
[----:B------:R-:W-:Y:S01]  /*2dc0*/  FADD R68, -R17, R37 ;  /* 0x0000002511447221 */ /* 0x000fe20000000100 */
[----:B------:R-:W-:Y:S01]  /*2dd0*/  FMUL R17, R19, 1.5 ;  /* 0x3fc0000013117820 */ /* 0x000fe20000400000 */
[----:B------:R-:W-:-:S04]  /*2de0*/  FFMA R0, R9, 1.5, R0 ;  /* 0x3fc0000009007823 */ /* 0x000fc80000000000 */
[----:B------:R-:W-:Y:S01]  /*2df0*/  FADD R0, R17, R0 ;  /* 0x0000000011007221 */ /* 0x000fe20000000000 */
[----:B------:R-:W-:-:S03]  /*2e00*/  FFMA R42, R9, 2.5, R42 ;  /* 0x40200000092a7823 */ /* 0x000fc6000000002a */
[----:B------:R-:W-:Y:S01]  /*2e10*/  FADD R0, R0, R5 ;  /* 0x0000000500007221 */ /* 0x000fe20000000000 */
[----:B------:R-:W-:Y:S01]  /*2e20*/  FFMA R5, R17, 1.5, R10 ;  /* 0x3fc0000011057823 */ /* 0x000fe2000000000a */
[----:B------:R-:W-:Y:S01]  /*2e30*/  FFMA R40, R9, 0.5, R40 ;  /* 0x3f00000009287823 */ /* 0x000fe20000000028 */
[C---:B------:R-:W-:Y:S01]  /*2e40*/  FFMA R46, R7.reuse, 0.5, R46 ;  /* 0x3f000000072e7823 */ /* 0x040fe2000000002e */
[C---:B------:R-:W-:Y:S01]  /*2e50*/  FFMA R48, R7.reuse, 2.5, R48 ;  /* 0x4020000007307823 */ /* 0x040fe20000000030 */
[C---:B------:R-:W-:Y:S01]  /*2e60*/  FFMA R50, R7.reuse, -0.5, R50 ;  /* 0xbf00000007327823 */ /* 0x040fe20000000032 */
[C---:B------:R-:W-:Y:S01]  /*2e70*/  FFMA R52, R7.reuse, -0.5, R52 ;  /* 0xbf00000007347823 */ /* 0x040fe20000000034 */
[C---:B------:R-:W-:Y:S01]  /*2e80*/  FFMA R54, R7.reuse, 0.5, R54 ;  /* 0x3f00000007367823 */ /* 0x040fe20000000036 */
[C---:B------:R-:W-:Y:S01]  /*2e90*/  FFMA R56, R7.reuse, 2.5, R56 ;  /* 0x4020000007387823 */ /* 0x040fe20000000038 */
[C---:B------:R-:W-:Y:S01]  /*2ea0*/  FFMA R58, R7.reuse, -0.5, R58 ;  /* 0xbf000000073a7823 */ /* 0x040fe2000000003a */
[C---:B------:R-:W-:Y:S01]  /*2eb0*/  FFMA R60, R7.reuse, 0.5, R60 ;  /* 0x3f000000073c7823 */ /* 0x040fe2000000003c */
[C---:B------:R-:W-:Y:S01]  /*2ec0*/  FFMA R62, R7.reuse, 2.5, R62 ;  /* 0x40200000073e7823 */ /* 0x040fe2000000003e */
[C---:B------:R-:W-:Y:S01]  /*2ed0*/  FFMA R30, R7.reuse, -0.5, R30 ;  /* 0xbf000000071e7823 */ /* 0x040fe2000000001e */
[----:B------:R-:W-:Y:S01]  /*2ee0*/  FFMA R32, R7, -0.5, R32 ;  /* 0xbf00000007207823 */ /* 0x000fe20000000020 */
[----:B------:R-:W-:Y:S01]  /*2ef0*/  FFMA R44, R9, -0.5, R44 ;  /* 0xbf000000092c7823 */ /* 0x000fe2000000002c */
[----:B--2---:R-:W-:Y:S01]  /*2f00*/  FFMA R10, R8, 1.5, R5 ;  /* 0x3fc00000080a7823 */ /* 0x004fe20000000005 */
[----:B------:R-:W-:Y:S01]  /*2f10*/  FADD R7, R21, R21 ;  /* 0x0000001515077221 */ /* 0x000fe20000000000 */
[C---:B------:R-:W-:Y:S01]  /*2f20*/  FADD R15, R17.reuse, R15 ;  /* 0x0000000f110f7221 */ /* 0x040fe20000000000 */
[C---:B------:R-:W-:Y:S01]  /*2f30*/  FADD R42, R17.reuse, R42 ;  /* 0x0000002a112a7221 */ /* 0x040fe20000000000 */
[C---:B------:R-:W-:Y:S01]  /*2f40*/  FADD R40, R17.reuse, R40 ;  /* 0x0000002811287221 */ /* 0x040fe20000000000 */
[----:B------:R-:W-:Y:S01]  /*2f50*/  FADD R44, R17, R44 ;  /* 0x0000002c112c7221 */ /* 0x000fe20000000000 */
[----:B------:R-:W-:Y:S01]  /*2f60*/  FADD R27, R10, R21 ;  /* 0x000000150a1b7221 */ /* 0x000fe20000000000 */
[----:B------:R-:W-:Y:S01]  /*2f70*/  FADD R23, R15, -R7 ;  /* 0x800000070f177221 */ /* 0x000fe20000000000 */
[--C-:B------:R-:W-:Y:S01]  /*2f80*/  FADD R15, R42, -R21.reuse ;  /* 0x800000152a0f7221 */ /* 0x100fe20000000000 */
[----:B------:R-:W-:Y:S01]  /*2f90*/  FADD R7, R40, R21 ;  /* 0x0000001528077221 */ /* 0x000fe20000000000 */
[C---:B------:R-:W-:Y:S01]  /*2fa0*/  FFMA R0, R21.reuse, -1.5, R0 ;  /* 0xbfc0000015007823 */ /* 0x040fe20000000000 */
[----:B------:R-:W-:Y:S01]  /*2fb0*/  FADD R5, R18, R18 ;  /* 0x0000001212057221 */ /* 0x000fe20000000000 */
[----:B------:R-:W-:Y:S01]  /*2fc0*/  FFMA R25, R21, 0.5, R44 ;  /* 0x3f00000015197823 */ /* 0x000fe2000000002c */
[----:B------:R-:W-:Y:S01]  /*2fd0*/  FADD R10, R20, R20 ;  /* 0x00000014140a7221 */ /* 0x000fe20000000000 */
[----:B------:R-:W-:Y:S01]  /*2fe0*/  FFMA R27, R18, -1.5, R27 ;  /* 0xbfc00000121b7823 */ /* 0x000fe2000000001b */
[C---:B------:R-:W-:Y:S01]  /*2ff0*/  FADD R36, R9.reuse, R36 ;  /* 0x0000002409247221 */ /* 0x040fe20000000000 */
[C---:B------:R-:W-:Y:S01]  /*3000*/  FADD R64, R9.reuse, R64 ;  /* 0x0000004009407221 */ /* 0x040fe20000000000 */
[C---:B------:R-:W-:Y:S01]  /*3010*/  FADD R38, R9.reuse, R38 ;  /* 0x0000002609267221 */ /* 0x040fe20000000000 */
[----:B------:R-:W-:Y:S01]  /*3020*/  FADD R66, R9, R66 ;  /* 0x0000004209427221 */ /* 0x000fe20000000000 */
[----:B------:R-:W-:Y:S01]  /*3030*/  FADD R14, R14, R9 ;  /* 0x000000090e0e7221 */ /* 0x000fe20000000000 */
[C---:B------:R-:W-:Y:S01]  /*3040*/  FFMA R21, R18.reuse, 0.5, R15 ;  /* 0x3f00000012157823 */ /* 0x040fe2000000000f */
[----:B------:R-:W-:Y:S01]  /*3050*/  FFMA R9, R18, -2.5, R7 ;  /* 0xc020000012097823 */ /* 0x000fe20000000007 */
[----:B------:R-:W-:Y:S01]  /*3060*/  FADD R15, R0, -R5 ;  /* 0x80000005000f7221 */ /* 0x000fe20000000000 */
[--C-:B------:R-:W-:Y:S01]  /*3070*/  FADD R7, R23, -R18.reuse ;  /* 0x8000001217077221 */ /* 0x100fe20000000000 */
[----:B------:R-:W-:Y:S01]  /*3080*/  FADD R25, R25, -R18 ;  /* 0x8000001219197221 */ /* 0x000fe20000000000 */
[----:B------:R-:W-:Y:S01]  /*3090*/  FADD R5, -R10, R27 ;  /* 0x0000001b0a057221 */ /* 0x000fe20000000100 */
[C---:B------:R-:W-:Y:S01]  /*30a0*/  FADD R27, R17.reuse, R26 ;  /* 0x0000001a111b7221 */ /* 0x040fe20000000000 */
[C---:B------:R-:W-:Y:S01]  /*30b0*/  FADD R37, R17.reuse, R28 ;  /* 0x0000001c11257221 */ /* 0x040fe20000000000 */
[C---:B------:R-:W-:Y:S01]  /*30c0*/  FADD R49, R17.reuse, R11 ;  /* 0x0000000b11317221 */ /* 0x040fe20000000000 */
[----:B------:R-:W-:Y:S01]  /*30d0*/  FADD R61, R17, R13 ;  /* 0x0000000d113d7221 */ /* 0x000fe20000000000 */
[----:B------:R-:W-:Y:S01]  /*30e0*/  FFMA R65, R20, 0.5, R9 ;  /* 0x3f00000014417823 */ /* 0x000fe20000000009 */
[----:B------:R-:W-:Y:S01]  /*30f0*/  FADD R7, R7, R10 ;  /* 0x0000000a07077221 */ /* 0x000fe20000000000 */
[----:B------:R-:W-:Y:S01]  /*3100*/  FADD R17, R68, R17 ;  /* 0x0000001144117221 */ /* 0x000fe20000000000 */
[C---:B------:R-:W-:Y:S01]  /*3110*/  FFMA R67, R20.reuse, 2.5, R21 ;  /* 0x4020000014437823 */ /* 0x040fe20000000015 */
[C---:B------:R-:W-:Y:S01]  /*3120*/  FFMA R9, R20.reuse, -0.5, R25 ;  /* 0xbf00000014097823 */ /* 0x040fe20000000019 */
[----:B------:R-:W-:Y:S01]  /*3130*/  FFMA R63, R20, 1.5, R15 ;  /* 0x3fc00000143f7823 */ /* 0x000fe2000000000f */
[----:B------:R-:W-:Y:S01]  /*3140*/  FFMA R5, R6, 1.5, R5 ;  /* 0x3fc0000006057823 */ /* 0x000fe20000000005 */
        /* <DEDUP_REMOVED lines=21> */
[--C-:B------:R-:W-:Y:S01]  /*32a0*/  FADD R27, R27, R8.reuse ;  /* 0x000000081b1b7221 */ /* 0x100fe20000000000 */
[--C-:B------:R-:W-:Y:S01]  /*32b0*/  FADD R37, R37, R8.reuse ;  /* 0x0000000825257221 */ /* 0x100fe20000000000 */
[--C-:B------:R-:W-:Y:S01]  /*32c0*/  FADD R49, R49, R8.reuse ;  /* 0x0000000831317221 */ /* 0x100fe20000000000 */
[--C-:B------:R-:W-:Y:S01]  /*32d0*/  FADD R61, R61, R8.reuse ;  /* 0x000000083d3d7221 */ /* 0x100fe20000000000 */
[----:B------:R-:W-:Y:S01]  /*32e0*/  FADD R17, R17, R8 ;  /* 0x0000000811117221 */ /* 0x000fe20000000000 */
[--C-:B------:R-:W-:Y:S01]  /*32f0*/  FADD R65, R65, R6.reuse ;  /* 0x0000000641417221 */ /* 0x100fe20000000000 */
[--C-:B------:R-:W-:Y:S01]  /*3300*/  FADD R67, R67, R6.reuse ;  /* 0x0000000643437221 */ /* 0x100fe20000000000 */
[--C-:B------:R-:W-:Y:S01]  /*3310*/  FADD R7, R7, R6.reuse ;  /* 0x0000000607077221 */ /* 0x100fe20000000000 */
[--C-:B------:R-:W-:Y:S01]  /*3320*/  FADD R9, R9, R6.reuse ;  /* 0x0000000609097221 */ /* 0x100fe20000000000 */
[----:B------:R-:W-:Y:S01]  /*3330*/  FADD R63, R63, R6 ;  /* 0x000000063f3f7221 */ /* 0x000fe20000000000 */
[----:B---3--:R-:W-:Y:S01]  /*3340*/  FADD R5, R5, R4 ;  /* 0x0000000405057221 */ /* 0x008fe20000000000 */
        /* <DEDUP_REMOVED lines=33> */
.L_x_120:
        /* <DEDUP_REMOVED lines=10> */
.L_x_223:


//--------------------- .text.fused_nn_contrib_conv2d_winograd_without_weight_transform_add_nn_relu_2_kernel2 --------------------------
	.section	.text.fused_nn_contrib_conv2d_winograd_without_weight_transform_add_nn_relu_2_kernel2,"ax",@progbits
	.align	128
        .global         fused_nn_contrib_conv2d_winograd_without_weight_transform_add_nn_relu_2_kernel2
        .type           fused_nn_contrib_conv2d_winograd_without_weight_transform_add_nn_relu_2_kernel2,@function
        .size           fused_nn_contrib_conv2d_winograd_without_weight_transform_add_nn_relu_2_kernel2,(.L_x_224 - fused_nn_contrib_conv2d_winograd_without_weight_transform_add_nn_relu_2_kernel2)
        .other          fused_nn_contrib_conv2d_winograd_without_weight_transform_add_nn_relu_2_kernel2,@"STO_CUDA_ENTRY STV_DEFAULT"
fused_nn_contrib_conv2d_winograd_without_weight_transform_add_nn_relu_2_kernel2:
.text.fused_nn_contrib_conv2d_winograd_without_weight_transform_add_nn_relu_2_kernel2:
        /* <DEDUP_REMOVED lines=83> */
.L_x_121:
        /* <DEDUP_REMOVED lines=13> */
.L_x_224:


//--------------------- .text.fused_nn_contrib_conv2d_winograd_without_weight_transform_add_nn_relu_1_kernel1 --------------------------
	.section	.text.fused_nn_contrib_conv2d_winograd_without_weight_transform_add_nn_relu_1_kernel1,"ax",@progbits
	.align	128
        .global         fused_nn_contrib_conv2d_winograd_without_weight_transform_add_nn_relu_1_kernel1
        .type           fused_nn_contrib_conv2d_winograd_without_weight_transform_add_nn_relu_1_kernel1,@function
        .size           fused_nn_contrib_conv2d_winograd_without_weight_transform_add_nn_relu_1_kernel1,(.L_x_225 - fused_nn_contrib_conv2d_winograd_without_weight_transform_add_nn_relu_1_kernel1)
        .other          fused_nn_contrib_conv2d_winograd_without_weight_transform_add_nn_relu_1_kernel1,@"STO_CUDA_ENTRY STV_DEFAULT"
fused_nn_contrib_conv2d_winograd_without_weight_transform_add_nn_relu_1_kernel1:
.text.fused_nn_contrib_conv2d_winograd_without_weight_transform_add_nn_relu_1_kernel1:
[----:B------:R-:W-:Y:S01]  /*0000*/  LDC R1, c[0x0][0x37c] ;  /* 0x0000df00ff017b82 */ /* 0x000fe20000000800 */
[----:B------:R-:W0:Y:S07]  /*0010*/  S2R R0, SR_TID.X ;  /* 0x0000000000007919 */ /* 0x000e2e0000002100 */
[----:B------:R-:W1:Y:S01]  /*0020*/  LDC.64 R6, c[0x0][0x388] ;  /* 0x0000e200ff067b82 */ /* 0x000e620000000a00 */
[----:B------:R-:W-:Y:S01]  /*0030*/  HFMA2 R38, -RZ, RZ, 0, 0 ;  /* 0x00000000ff267431 */ /* 0x000fe200000001ff */
[----:B------:R-:W-:Y:S01]  /*0040*/  CS2R R34, SRZ ;  /* 0x0000000000227805 */ /* 0x000fe2000001ff00 */
[----:B------:R-:W2:Y:S01]  /*0050*/  S2R R3, SR_CTAID.Z ;  /* 0x0000000000037919 */ /* 0x000ea20000002700 */
[----:B------:R-:W-:-:S02]  /*0060*/  CS2R R32, SRZ ;  /* 0x0000000000207805 */ /* 0x000fc4000001ff00 */
[----:B------:R-:W-:Y:S02]  /*0070*/  CS2R R28, SRZ ;  /* 0x00000000001c7805 */ /* 0x000fe4000001ff00 */
[----:B------:R-:W-:Y:S01]  /*0080*/  CS2R R22, SRZ ;  /* 0x0000000000167805 */ /* 0x000fe2000001ff00 */
[----:B------:R-:W3:Y:S01]  /*0090*/  S2R R2, SR_CTAID.Y ;  /* 0x0000000000027919 */ /* 0x000ee20000002600 */
[----:B------:R-:W-:Y:S02]  /*00a0*/  CS2R R30, SRZ ;  /* 0x00000000001e7805 */ /* 0x000fe4000001ff00 */
[----:B------:R-:W-:Y:S02]  /*00b0*/  CS2R R24, SRZ ;  /* 0x0000000000187805 */ /* 0x000fe4000001ff00 */
[----:B------:R-:W-:Y:S02]  /*00c0*/  CS2R R36, SRZ ;  /* 0x0000000000247805 */ /* 0x000fe4000001ff00 */
[----:B------:R-:W-:Y:S01]  /*00d0*/  MOV R27, RZ ;  /* 0x000000ff001b7202 */ /* 0x000fe20000000f00 */
[----:B------:R-:W4:Y:S01]  /*00e0*/  LDCU.64 UR8, c[0x0][0x358] ;  /* 0x00006b00ff0877ac */ /* 0x000f220008000a00 */
[----:B------:R-:W-:Y:S01]  /*00f0*/  UMOV UR4, URZ ;  /* 0x000000ff00047c82 */ /* 0x000fe20008000000 */
[----:B0-----:R-:W-:-:S02]  /*0100*/  SHF.L.U32 R4, R0, 0x4, RZ ;  /* 0x0000000400047819 */ /* 0x001fc400000006ff */
[----:B------:R-:W-:Y:S02]  /*0110*/  IADD3 R11, PT, PT, R0, 0x2, RZ ;  /* 0x00000002000b7810 */ /* 0x000fe40007ffe0ff */
[C---:B------:R-:W-:Y:S01]  /*0120*/  IADD3 R10, PT, PT, R4.reuse, 0x620, RZ ;  /* 0x00000620040a7810 */ /* 0x040fe20007ffe0ff */
[----:B--2---:R-:W-:Y:S01]  /*0130*/  IMAD R5, R3, 0x3100, R0 ;  /* 0x0000310003057824 */ /* 0x004fe200078e0200 */
[C---:B------:R-:W-:Y:S02]  /*0140*/  IADD3 R8, PT, PT, R4.reuse, 0x310, RZ ;  /* 0x0000031004087810 */ /* 0x040fe40007ffe0ff */
[----:B------:R-:W-:Y:S01]  /*0150*/  LOP3.LUT R4, R4, 0x700, RZ, 0xc0, !PT ;  /* 0x0000070004047812 */ /* 0x000fe200078ec0ff */
[----:B-1----:R-:W-:Y:S01]  /*0160*/  IMAD.WIDE.U32 R6, R5, 0x4, R6 ;  /* 0x0000000405067825 */ /* 0x002fe200078e0006 */
[----:B------:R-:W-:Y:S02]  /*0170*/  LOP3.LUT R10, R10, 0x700, RZ, 0xc0, !PT ;  /* 0x000007000a0a7812 */ /* 0x000fe400078ec0ff */
[----:B------:R-:W-:-:S02]  /*0180*/  LOP3.LUT R8, R8, 0x700, RZ, 0xc0, !PT ;  /* 0x0000070008087812 */ /* 0x000fc400078ec0ff */
[--C-:B------:R-:W-:Y:S02]  /*0190*/  PRMT R13, R4, 0x5410, R3.reuse ;  /* 0x00005410040d7816 */ /* 0x100fe40000000003 */
[----:B------:R-:W-:Y:S02]  /*01a0*/  IADD3 R9, PT, PT, R0, 0x1, RZ ;  /* 0x0000000100097810 */ /* 0x000fe40007ffe0ff */
[--C-:B------:R-:W-:Y:S02]  /*01b0*/  PRMT R17, R10, 0x5410, R3.reuse ;  /* 0x000054100a117816 */ /* 0x100fe40000000003 */
[----:B------:R-:W-:Y:S02]  /*01c0*/  PRMT R15, R8, 0x5410, R3 ;  /* 0x00005410080f7816 */ /* 0x000fe40000000003 */
[----:B------:R-:W-:Y:S02]  /*01d0*/  LOP3.LUT R5, R0, 0xf, RZ, 0xc0, !PT ;  /* 0x0000000f00057812 */ /* 0x000fe400078ec0ff */
[----:B---3--:R-:W-:-:S02]  /*01e0*/  LEA R4, R2, R13, 0x4 ;  /* 0x0000000d02047211 */ /* 0x008fc400078e20ff */
[----:B------:R-:W-:Y:S02]  /*01f0*/  LOP3.LUT R11, R11, 0xf, RZ, 0xc0, !PT ;  /* 0x0000000f0b0b7812 */ /* 0x000fe400078ec0ff */
[----:B------:R-:W-:Y:S02]  /*0200*/  LOP3.LUT R9, R9, 0xf, RZ, 0xc0, !PT ;  /* 0x0000000f09097812 */ /* 0x000fe400078ec0ff */
[C---:B------:R-:W-:Y:S02]  /*0210*/  LEA R10, R2.reuse, R17, 0x4 ;  /* 0x00000011020a7211 */ /* 0x040fe400078e20ff */
[----:B------:R-:W-:Y:S02]  /*0220*/  LEA R8, R2, R15, 0x4 ;  /* 0x0000000f02087211 */ /* 0x000fe400078e20ff */
[----:B------:R-:W-:Y:S02]  /*0230*/  IADD3 R20, P0, PT, R6, 0x310, RZ ;  /* 0x0000031006147810 */ /* 0x000fe40007f1e0ff */
[----:B------:R-:W-:-:S02]  /*0240*/  IADD3 R6, PT, PT, R5, R4, RZ ;  /* 0x0000000405067210 */ /* 0x000fc40007ffe0ff */
[----:B------:R-:W-:Y:S02]  /*0250*/  IADD3 R5, PT, PT, R11, R10, RZ ;  /* 0x0000000a0b057210 */ /* 0x000fe40007ffe0ff */
[----:B------:R-:W-:Y:S02]  /*0260*/  IADD3 R4, PT, PT, R9, R8, RZ ;  /* 0x0000000809047210 */ /* 0x000fe40007ffe0ff */
[----:B----4-:R-:W-:-:S07]  /*0270*/  IADD3.X R21, PT, PT, RZ, R7, RZ, P0, !PT ;  /* 0x00000007ff157210 */ /* 0x010fce00007fe4ff */
.L_x_122:
[C---:B------:R-:W-:Y:S01]  /*0280*/  ISETP.GT.U32.AND P2, PT, R0.reuse, 0x7f, PT ;  /* 0x0000007f0000780c */ /* 0x040fe20003f44070 */
[----:B------:R-:W2:Y:S01]  /*0290*/  LDG.E.CONSTANT R16, desc[UR8][R20.64+-0x310] ;  /* 0xfffcf00814107981 */ /* 0x000ea2000c1e9900 */
[C---:B------:R-:W-:Y:S02]  /*02a0*/  ISETP.GT.U32.AND P0, PT, R0.reuse, 0x4e, PT ;  /* 0x0000004e0000780c */ /* 0x040fe40003f04070 */
[----:B------:R-:W-:Y:S01]  /*02b0*/  ISETP.GT.U32.AND P1, PT, R0, 0x1d, PT ;  /* 0x0000001d0000780c */ /* 0x000fe20003f24070 */
[----:B------:R-:W3:Y:S04]  /*02c0*/  LDG.E.CONSTANT R18, desc[UR8][R20.64+-0x24c] ;  /* 0xfffdb40814127981 */ /* 0x000ee8000c1e9900 */
[----:B------:R-:W4:Y:S04]  /*02d0*/  LDG.E.CONSTANT R40, desc[UR8][R20.64+-0x188] ;  /* 0xfffe780814287981 */ /* 0x000f28000c1e9900 */
[----:B------:R-:W0:Y:S01]  /*02e0*/  @!P2 LDC.64 R10, c[0x0][0x380] ;  /* 0x0000e000ff0aab82 */ /* 0x000e220000000a00 */
[----:B------:R-:W5:Y:S04]  /*02f0*/  LDG.E.CONSTANT R42, desc[UR8][R20.64+-0xc4] ;  /* 0xffff3c08142a7981 */ /* 0x000f68000c1e9900 */
[----:B------:R-:W5:Y:S03]  /*0300*/  LDG.E.CONSTANT R44, desc[UR8][R20.64] ;  /* 0x00000008142c7981 */ /* 0x000f66000c1e9900 */
[----:B------:R-:W1:Y:S01]  /*0310*/  @!P0 LDC.64 R8, c[0x0][0x380] ;  /* 0x0000e000ff088b82 */ /* 0x000e620000000a00 */
[----:B------:R-:W5:Y:S04]  /*0320*/  LDG.E.CONSTANT R17, desc[UR8][R20.64+0xc4] ;  /* 0x0000c40814117981 */ /* 0x000f68000c1e9900 */
[----:B------:R-:W5:Y:S03]  /*0330*/  LDG.E.CONSTANT R19, desc[UR8][R20.64+0x188] ;  /* 0x0001880814137981 */ /* 0x000f66000c1e9900 */
[----:B------:R-:W1:Y:S01]  /*0340*/  @!P1 LDC.64 R12, c[0x0][0x380] ;  /* 0x0000e000ff0c9b82 */ /* 0x000e620000000a00 */
[----:B------:R-:W5:Y:S01]  /*0350*/  LDG.E.CONSTANT R39, desc[UR8][R20.64+0x24c] ;  /* 0x00024c0814277981 */ /* 0x000f62000c1e9900 */
[----:B0-----:R-:W-:-:S06]  /*0360*/  @!P2 IMAD.WIDE.U32 R10, R6, 0x4, R10 ;  /* 0x00000004060aa825 */ /* 0x001fcc00078e000a */
[----:B------:R-:W2:Y:S01]  /*0370*/  @!P2 LDG.E.CONSTANT R10, desc[UR8][R10.64] ;  /* 0x000000080a0aa981 */ /* 0x000ea2000c1e9900 */
[----:B-1----:R-:W-:-:S06]  /*0380*/  @!P0 IMAD.WIDE.U32 R8, R4, 0x4, R8 ;  /* 0x0000000404088825 */ /* 0x002fcc00078e0008 */
[----:B------:R0:W3:Y:S01]  /*0390*/  @!P0 LDG.E.CONSTANT R8, desc[UR8][R8.64] ;  /* 0x0000000808088981 */ /* 0x0000e2000c1e9900 */
[----:B------:R-:W-:-:S06]  /*03a0*/  @!P1 IMAD.WIDE.U32 R12, R5, 0x4, R12 ;  /* 0x00000004050c9825 */ /* 0x000fcc00078e000c */
[----:B------:R-:W4:Y:S01]  /*03b0*/  @!P1 LDG.E.CONSTANT R12, desc[UR8][R12.64] ;  /* 0x000000080c0c9981 */ /* 0x000f22000c1e9900 */
[----:B------:R-:W1:Y:S01]  /*03c0*/  @!P0 S2R R15, SR_CgaCtaId ;  /* 0x00000000000f8919 */ /* 0x000e620000008800 */
[----:B------:R-:W0:Y:S01]  /*03d0*/  S2UR UR6, SR_CgaCtaId ;  /* 0x00000000000679c3 */ /* 0x000e220000008800 */
[----:B------:R-:W1:Y:S01]  /*03e0*/  @!P1 S2R R7, SR_CgaCtaId ;  /* 0x0000000000079919 */ /* 0x000e620000008800 */
[----:B------:R-:W-:Y:S01]  /*03f0*/  UMOV UR5, 0x400 ;  /* 0x0000040000057882 */ /* 0x000fe20000000000 */
[----:B------:R-:W-:Y:S01]  /*0400*/  @!P0 MOV R14, 0x400 ;  /* 0x00000400000e8802 */ /* 0x000fe20000000f00 */
[----:B0-----:R-:W-:Y:S02]  /*0410*/  ULEA UR7, UR6, UR5, 0x18 ;  /* 0x0000000506077291 */ /* 0x001fe4000f8ec0ff */
[----:B------:R-:W-:Y:S01]  /*0420*/  UIADD3 UR5, UPT, UPT, UR5, 0x200, URZ ;  /* 0x0000020005057890 */ /* 0x000fe2000fffe0ff */
[----:B-1----:R-:W-:Y:S02]  /*0430*/  @!P0 LEA R15, R15, R14, 0x18 ;  /* 0x0000000e0f0f8211 */ /* 0x002fe400078ec0ff */
[----:B------:R-:W-:Y:S01]  /*0440*/  @!P1 MOV R14, 0x400 ;  /* 0x00000400000e9802 */ /* 0x000fe20000000f00 */
[----:B------:R-:W-:Y:S01]  /*0450*/  ULEA UR5, UR6, UR5, 0x18 ;  /* 0x0000000506057291 */ /* 0x000fe2000f8ec0ff */
[----:B------:R-:W-:Y:S01]  /*0460*/  @!P2 LEA R9, R0, UR7, 0x2 ;  /* 0x000000070009ac11 */ /* 0x000fe2000f8e10ff */
[----:B------:R-:W-:Y:S01]  /*0470*/  BAR.SYNC.DEFER_BLOCKING 0x0 ;  /* 0x0000000000007b1d */ /* 0x000fe20000010000 */
[----:B------:R-:W-:-:S02]  /*0480*/  @!P1 LEA R7, R7, R14, 0x18 ;  /* 0x0000000e07079211 */ /* 0x000fc400078ec0ff */
[----:B------:R-:W-:-:S03]  /*0490*/  @!P0 LEA R15, R0, R15, 0x2 ;  /* 0x0000000f000f8211 */ /* 0x000fc600078e10ff */
[----:B--2---:R0:W-:Y:S02]  /*04a0*/  @!P2 STS [R9], R10 ;  /* 0x0000000a0900a388 */ /* 0x0041e40000000800 */
[C---:B0-----:R-:W-:Y:S02]  /*04b0*/  @!P1 LEA R9, R0.reuse, R7, 0x2 ;  /* 0x0000000700099211 */ /* 0x041fe400078e10ff */
[----:B------:R-:W-:Y:S01]  /*04c0*/  LEA R7, R0, UR5, 0x2 ;  /* 0x0000000500077c11 */ /* 0x000fe2000f8e10ff */
[----:B---3--:R-:W-:Y:S04]  /*04d0*/  @!P0 STS [R15+0xc4], R8 ;  /* 0x0000c4080f008388 */ /* 0x008fe80000000800 */
[----:B----4-:R-:W-:Y:S04]  /*04e0*/  @!P1 STS [R9+0x188], R12 ;  /* 0x0001880c09009388 */ /* 0x010fe80000000800 */
[----:B------:R-:W-:Y:S04]  /*04f0*/  STS [R7], R16 ;  /* 0x0000001007007388 */ /* 0x000fe80000000800 */
[----:B------:R-:W-:Y:S04]  /*0500*/  STS [R7+0xc4], R18 ;  /* 0x0000c41207007388 */ /* 0x000fe80000000800 */
[----:B------:R-:W-:Y:S04]  /*0510*/  STS [R7+0x188], R40 ;  /* 0x0001882807007388 */ /* 0x000fe80000000800 */
[----:B-----5:R-:W-:Y:S04]  /*0520*/  STS [R7+0x24c], R42 ;  /* 0x00024c2a07007388 */ /* 0x020fe80000000800 */
[----:B------:R-:W-:Y:S04]  /*0530*/  STS [R7+0x310], R44 ;  /* 0x0003102c07007388 */ /* 0x000fe80000000800 */
[----:B------:R-:W-:Y:S04]  /*0540*/  STS [R7+0x3d4], R17 ;  /* 0x0003d41107007388 */ /* 0x000fe80000000800 */
[----:B------:R-:W-:Y:S04]  /*0550*/  STS [R7+0x498], R19 ;  /* 0x0004981307007388 */ /* 0x000fe80000000800 */
[----:B------:R-:W-:Y:S01]  /*0560*/  STS [R7+0x55c], R39 ;  /* 0x00055c2707007388 */ /* 0x000fe20000000800 */
[----:B------:R-:W-:Y:S06]  /*0570*/  BAR.SYNC.DEFER_BLOCKING 0x0 ;  /* 0x0000000000007b1d */ /* 0x000fec0000010000 */
[----:B------:R-:W-:Y:S04]  /*0580*/  LDS R26, [R7] ;  /* 0x00000000071a7984 */ /* 0x000fe80000000800 */
[----:B------:R-:W0:Y:S04]  /*0590*/  LDS.128 R12, [UR7] ;  /* 0x00000007ff0c7984 */ /* 0x000e280008000c00 */
[----:B------:R-:W1:Y:S04]  /*05a0*/  LDS.128 R8, [UR7+0x20] ;  /* 0x00002007ff087984 */ /* 0x000e680008000c00 */
[----:B------:R-:W-:Y:S01]  /*05b0*/  LDS R40, [R7+0x55c] ;  /* 0x00055c0007287984 */ /* 0x000fe20000000800 */
[C---:B0-----:R-:W-:Y:S01]  /*05c0*/  FFMA R23, R26.reuse, R12, R23 ;  /* 0x0000000c1a177223 */ /* 0x041fe20000000017 */
[C---:B------:R-:W-:Y:S01]  /*05d0*/  FFMA R30, R26.reuse, R13, R30 ;  /* 0x0000000d1a1e7223 */ /* 0x040fe2000000001e */
[C---:B------:R-:W-:Y:S01]  /*05e0*/  FFMA R33, R26.reuse, R14, R33 ;  /* 0x0000000e1a217223 */ /* 0x040fe20000000021 */
[----:B------:R-:W-:-:S02]  /*05f0*/  FFMA R24, R26, R15, R24 ;  /* 0x0000000f1a187223 */ /* 0x000fc40000000018 */
[----:B------:R-:W0:Y:S01]  /*0600*/  LDS.128 R12, [UR7+0x10] ;  /* 0x00001007ff0c7984 */ /* 0x000e220008000c00 */
[C---:B-1----:R-:W-:Y:S01]  /*0610*/  FFMA R25, R26.reuse, R8, R25 ;  /* 0x000000081a197223 */ /* 0x042fe20000000019 */
[C---:B------:R-:W-:Y:S01]  /*0620*/  FFMA R28, R26.reuse, R9, R28 ;  /* 0x000000091a1c7223 */ /* 0x040fe2000000001c */
[C---:B------:R-:W-:Y:S01]  /*0630*/  FFMA R31, R26.reuse, R10, R31 ;  /* 0x0000000a1a1f7223 */ /* 0x040fe2000000001f */
[C---:B------:R-:W-:Y:S02]  /*0640*/  FFMA R22, R26.reuse, R11, R22 ;  /* 0x0000000b1a167223 */ /* 0x040fe40000000016 */
[----:B------:R-:W1:Y:S01]  /*0650*/  LDS.128 R8, [UR7+0x30] ;  /* 0x00003007ff087984 */ /* 0x000e620008000c00 */
[C---:B0-----:R-:W-:Y:S01]  /*0660*/  FFMA R27, R26.reuse, R12, R27 ;  /* 0x0000000c1a1b7223 */ /* 0x041fe2000000001b */
[C---:B------:R-:W-:Y:S01]  /*0670*/  FFMA R16, R26.reuse, R13, R36 ;  /* 0x0000000d1a107223 */ /* 0x040fe20000000024 */
[C---:B------:R-:W-:Y:S01]  /*0680*/  FFMA R17, R26.reuse, R14, R37 ;  /* 0x0000000e1a117223 */ /* 0x040fe20000000025 */
[C---:B------:R-:W-:Y:S01]  /*0690*/  FFMA R18, R26.reuse, R15, R38 ;  /* 0x0000000f1a127223 */ /* 0x040fe20000000026 */
[----:B------:R-:W-:Y:S04]  /*06a0*/  LDS R36, [R7+0xc4] ;  /* 0x0000c40007247984 */ /* 0x000fe80000000800 */
[----:B------:R-:W0:Y:S01]  /*06b0*/  LDS.128 R12, [UR7+0x40] ;  /* 0x00004007ff0c7984 */ /* 0x000e220008000c00 */
[C---:B-1----:R-:W-:Y:S01]  /*06c0*/  FFMA R29, R26.reuse, R8, R29 ;  /* 0x000000081a1d7223 */ /* 0x042fe2000000001d */
[C---:B------:R-:W-:Y:S01]  /*06d0*/  FFMA R32, R26.reuse, R9, R32 ;  /* 0x000000091a207223 */ /* 0x040fe20000000020 */
[C---:B------:R-:W-:Y:S01]  /*06e0*/  FFMA R35, R26.reuse, R10, R35 ;  /* 0x0000000a1a237223 */ /* 0x040fe20000000023 */
[----:B------:R-:W-:-:S02]  /*06f0*/  FFMA R26, R26, R11, R34 ;  /* 0x0000000b1a1a7223 */ /* 0x000fc40000000022 */
[----:B------:R-:W1:Y:S04]  /*0700*/  LDS.128 R8, [UR7+0x60] ;  /* 0x00006007ff087984 */ /* 0x000e680008000c00 */
[----:B------:R-:W-:Y:S01]  /*0710*/  LDS R34, [R7+0x188] ;  /* 0x0001880007227984 */ /* 0x000fe20000000800 */
[C---:B0-----:R-:W-:Y:S01]  /*0720*/  FFMA R23, R36.reuse, R12, R23 ;  /* 0x0000000c24177223 */ /* 0x041fe20000000017 */
[C---:B------:R-:W-:Y:S01]  /*0730*/  FFMA R30, R36.reuse, R13, R30 ;  /* 0x0000000d241e7223 */ /* 0x040fe2000000001e */
[C---:B------:R-:W-:Y:S01]  /*0740*/  FFMA R33, R36.reuse, R14, R33 ;  /* 0x0000000e24217223 */ /* 0x040fe20000000021 */
[C---:B------:R-:W-:Y:S02]  /*0750*/  FFMA R24, R36.reuse, R15, R24 ;  /* 0x0000000f24187223 */ /* 0x040fe40000000018 */
[----:B------:R-:W0:Y:S01]  /*0760*/  LDS.128 R12, [UR7+0x50] ;  /* 0x00005007ff0c7984 */ /* 0x000e220008000c00 */
[C---:B-1----:R-:W-:Y:S01]  /*0770*/  FFMA R25, R36.reuse, R8, R25 ;  /* 0x0000000824197223 */ /* 0x042fe20000000019 */
[C---:B------:R-:W-:Y:S01]  /*0780*/  FFMA R28, R36.reuse, R9, R28 ;  /* 0x00000009241c7223 */ /* 0x040fe2000000001c */
[C---:B------:R-:W-:Y:S01]  /*0790*/  FFMA R31, R36.reuse, R10, R31 ;  /* 0x0000000a241f7223 */ /* 0x040fe2000000001f */
[----:B------:R-:W-:-:S02]  /*07a0*/  FFMA R22, R36, R11, R22 ;  /* 0x0000000b24167223 */ /* 0x000fc40000000016 */
[----:B------:R-:W1:Y:S01]  /*07b0*/  LDS.128 R8, [UR7+0x70] ;  /* 0x00007007ff087984 */ /* 0x000e620008000c00 */
        /* <DEDUP_REMOVED lines=106> */
[C---:B------:R-:W-:Y:S02]  /*0e60*/  FFMA R38, R26.reuse, R15, R18 ;  /* 0x0000000f1a267223 */ /* 0x040fe40000000012 */
[----:B------:R-:W0:Y:S01]  /*0e70*/  LDS.128 R16, [UR7+0x1c0] ;  /* 0x0001c007ff107984 */ /* 0x000e220008000c00 */
[C---:B------:R-:W-:Y:S01]  /*0e80*/  FFMA R27, R26.reuse, R12, R27 ;  /* 0x0000000c1a1b7223 */ /* 0x040fe2000000001b */
[C---:B-1----:R-:W-:Y:S01]  /*0e90*/  FFMA R29, R26.reuse, R8, R29 ;  /* 0x000000081a1d7223 */ /* 0x042fe2000000001d */
[C---:B------:R-:W-:Y:S01]  /*0ea0*/  FFMA R32, R26.reuse, R9, R32 ;  /* 0x000000091a207223 */ /* 0x040fe20000000020 */
[C---:B------:R-:W-:Y:S01]  /*0eb0*/  FFMA R35, R26.reuse, R10, R35 ;  /* 0x0000000a1a237223 */ /* 0x040fe20000000023 */
[----:B------:R-:W-:Y:S01]  /*0ec0*/  FFMA R34, R26, R11, R34 ;  /* 0x0000000b1a227223 */ /* 0x000fe20000000022 */
[----:B------:R-:W1:Y:S04]  /*0ed0*/  LDS.128 R12, [UR7+0x1d0] ;  /* 0x0001d007ff0c7984 */ /* 0x000e680008000c00 */
[----:B------:R-:W2:Y:S01]  /*0ee0*/  LDS.128 R8, [UR7+0x1e0] ;  /* 0x0001e007ff087984 */ /* 0x000ea20008000c00 */
[----:B------:R-:W-:Y:S01]  /*0ef0*/  UIADD3 UR4, UPT, UPT, UR4, 0x1, URZ ;  /* 0x0000000104047890 */ /* 0x000fe2000fffe0ff */
[C---:B0-----:R-:W-:Y:S01]  /*0f00*/  FFMA R23, R40.reuse, R16, R23 ;  /* 0x0000001028177223 */ /* 0x041fe20000000017 */
[C---:B------:R-:W-:Y:S01]  /*0f10*/  FFMA R30, R40.reuse, R17, R30 ;  /* 0x00000011281e7223 */ /* 0x040fe2000000001e */
[C---:B------:R-:W-:Y:S01]  /*0f20*/  FFMA R33, R40.reuse, R18, R33 ;  /* 0x0000001228217223 */ /* 0x040fe20000000021 */
[----:B------:R-:W-:-:S02]  /*0f30*/  FFMA R24, R40, R19, R24 ;  /* 0x0000001328187223 */ /* 0x000fc40000000018 */
[----:B------:R-:W0:Y:S01]  /*0f40*/  LDS.128 R16, [UR7+0x1f0] ;  /* 0x0001f007ff107984 */ /* 0x000e220008000c00 */
[----:B------:R-:W-:Y:S01]  /*0f50*/  UISETP.NE.AND UP0, UPT, UR4, 0x20, UPT ;  /* 0x000000200400788c */ /* 0x000fe2000bf05270 */
[----:B------:R-:W-:Y:S01]  /*0f60*/  IADD3 R20, P0, PT, R20, 0x620, RZ ;  /* 0x0000062014147810 */ /* 0x000fe20007f1e0ff */
[C---:B-1----:R-:W-:Y:S01]  /*0f70*/  FFMA R27, R40.reuse, R12, R27 ;  /* 0x0000000c281b7223 */ /* 0x042fe2000000001b */
[C---:B------:R-:W-:Y:S01]  /*0f80*/  FFMA R36, R40.reuse, R13, R36 ;  /* 0x0000000d28247223 */ /* 0x040fe20000000024 */
[C---:B--2---:R-:W-:Y:S01]  /*0f90*/  FFMA R25, R40.reuse, R8, R25 ;  /* 0x0000000828197223 */ /* 0x044fe20000000019 */
[C---:B------:R-:W-:Y:S01]  /*0fa0*/  FFMA R28, R40.reuse, R9, R28 ;  /* 0x00000009281c7223 */ /* 0x040fe2000000001c */
[C---:B------:R-:W-:Y:S01]  /*0fb0*/  FFMA R31, R40.reuse, R10, R31 ;  /* 0x0000000a281f7223 */ /* 0x040fe2000000001f */
[C---:B------:R-:W-:Y:S01]  /*0fc0*/  FFMA R22, R40.reuse, R11, R22 ;  /* 0x0000000b28167223 */ /* 0x040fe20000000016 */
[----:B------:R-:W-:Y:S01]  /*0fd0*/  IADD3.X R21, PT, PT, RZ, R21, RZ, P0, !PT ;  /* 0x00000015ff157210 */ /* 0x000fe200007fe4ff */
[C---:B------:R-:W-:Y:S01]  /*0fe0*/  FFMA R37, R40.reuse, R14, R37 ;  /* 0x0000000e28257223 */ /* 0x040fe20000000025 */
[----:B------:R-:W-:Y:S01]  /*0ff0*/  FFMA R38, R40, R15, R38 ;  /* 0x0000000f28267223 */ /* 0x000fe20000000026 */
[----:B------:R-:W-:-:S02]  /*1000*/  IADD3 R6, PT, PT, R6, 0x800, RZ ;  /* 0x0000080006067810 */ /* 0x000fc40007ffe0ff */
[----:B------:R-:W-:Y:S02]  /*1010*/  IADD3 R4, PT, PT, R4, 0x800, RZ ;  /* 0x0000080004047810 */ /* 0x000fe40007ffe0ff */
[----:B------:R-:W-:Y:S01]  /*1020*/  IADD3 R5, PT, PT, R5, 0x800, RZ ;  /* 0x0000080005057810 */ /* 0x000fe20007ffe0ff */
[C---:B0-----:R-:W-:Y:S01]  /*1030*/  FFMA R29, R40.reuse, R16, R29 ;  /* 0x00000010281d7223 */ /* 0x041fe2000000001d */
[C---:B------:R-:W-:Y:S01]  /*1040*/  FFMA R32, R40.reuse, R17, R32 ;  /* 0x0000001128207223 */ /* 0x040fe20000000020 */
[C---:B------:R-:W-:Y:S01]  /*1050*/  FFMA R35, R40.reuse, R18, R35 ;  /* 0x0000001228237223 */ /* 0x040fe20000000023 */
[----:B------:R-:W-:Y:S01]  /*1060*/  FFMA R34, R40, R19, R34 ;  /* 0x0000001328227223 */ /* 0x000fe20000000022 */
[----:B------:R-:W-:Y:S06]  /*1070*/  BRA.U UP0, `(.L_x_122) ;  /* 0xfffffff100807547 */ /* 0x000fec000b83ffff */
[----:B------:R-:W0:Y:S01]  /*1080*/  LDC.64 R4, c[0x0][0x390] ;  /* 0x0000e400ff047b82 */ /* 0x000e220000000a00 */
[----:B------:R-:W-:-:S04]  /*1090*/  IMAD R3, R3, 0x3100, R0 ;  /* 0x0000310003037824 */ /* 0x000fc800078e0200 */
[----:B------:R-:W-:-:S04]  /*10a0*/  IMAD R3, R2, 0x310, R3 ;  /* 0x0000031002037824 */ /* 0x000fc800078e0203 */
[----:B0-----:R-:W-:-:S05]  /*10b0*/  IMAD.WIDE.U32 R4, R3, 0x4, R4 ;  /* 0x0000000403047825 */ /* 0x001fca00078e0004 */
        /* <DEDUP_REMOVED lines=17> */
.L_x_123:
        /* <DEDUP_REMOVED lines=11> */
.L_x_225:


//--------------------- .text.fused_nn_conv2d_add_nn_relu_1_kernel0 --------------------------
	.section	.text.fused_nn_conv2d_add_nn_relu_1_kernel0,"ax",@progbits
	.align	128
        .global         fused_nn_conv2d_add_nn_relu_1_kernel0
        .type           fused_nn_conv2d_add_nn_relu_1_kernel0,@function
        .size           fused_nn_conv2d_add_nn_relu_1_kernel0,(.L_x_226 - fused_nn_conv2d_add_nn_relu_1_kernel0)
        .other          fused_nn_conv2d_add_nn_relu_1_kernel0,@"STO_CUDA_ENTRY STV_DEFAULT"
fused_nn_conv2d_add_nn_relu_1_kernel0:
.text.fused_nn_conv2d_add_nn_relu_1_kernel0:
[----:B------:R-:W-:Y:S01]  /*0000*/  LDC R1, c[0x0][0x37c] ;  /* 0x0000df00ff017b82 */ /* 0x000fe20000000800 */
[----:B------:R-:W0:Y:S01]  /*0010*/  S2R R0, SR_TID.Y ;  /* 0x0000000000007919 */ /* 0x000e220000002200 */
[----:B------:R-:W-:Y:S01]  /*0020*/  HFMA2 R57, -RZ, RZ, 0, 0 ;  /* 0x00000000ff397431 */ /* 0x000fe200000001ff */
[----:B------:R-:W-:Y:S01]  /*0030*/  CS2R R50, SRZ ;  /* 0x0000000000327805 */ /* 0x000fe2000001ff00 */
[----:B------:R-:W-:Y:S01]  /*0040*/  HFMA2 R27, -RZ, RZ, 0, 0 ;  /* 0x00000000ff1b7431 */ /* 0x000fe200000001ff */
[----:B------:R-:W1:Y:S01]  /*0050*/  S2R R3, SR_TID.Z ;  /* 0x0000000000037919 */ /* 0x000e620000002300 */
[----:B------:R-:W-:Y:S01]  /*0060*/  HFMA2 R47, -RZ, RZ, 0, 0 ;  /* 0x00000000ff2f7431 */ /* 0x000fe200000001ff */
[----:B------:R-:W-:Y:S01]  /*0070*/  CS2R R52, SRZ ;  /* 0x0000000000347805 */ /* 0x000fe2000001ff00 */
[----:B------:R-:W-:Y:S01]  /*0080*/  HFMA2 R61, -RZ, RZ, 0, 0 ;  /* 0x00000000ff3d7431 */ /* 0x000fe200000001ff */
[----:B------:R-:W2:Y:S01]  /*0090*/  S2R R2, SR_CTAID.Z ;  /* 0x0000000000027919 */ /* 0x000ea20000002700 */
[----:B------:R-:W-:-:S02]  /*00a0*/  MOV R55, RZ ;  /* 0x000000ff00377202 */ /* 0x000fc40000000f00 */
[----:B------:R-:W-:Y:S02]  /*00b0*/  CS2R R42, SRZ ;  /* 0x00000000002a7805 */ /* 0x000fe4000001ff00 */
[----:B------:R-:W-:Y:S01]  /*00c0*/  MOV R59, RZ ;  /* 0x000000ff003b7202 */ /* 0x000fe20000000f00 */
[----:B------:R-:W3:Y:S01]  /*00d0*/  S2R R17, SR_CgaCtaId ;  /* 0x0000000000117919 */ /* 0x000ee20000008800 */
[----:B------:R-:W-:Y:S01]  /*00e0*/  MOV R29, RZ ;  /* 0x000000ff001d7202 */ /* 0x000fe20000000f00 */
[----:B------:R-:W4:Y:S01]  /*00f0*/  LDCU.64 UR6, c[0x0][0x358] ;  /* 0x00006b00ff0677ac */ /* 0x000f220008000a00 */
[----:B------:R-:W-:Y:S01]  /*0100*/  MOV R49, RZ ;  /* 0x000000ff00317202 */ /* 0x000fe20000000f00 */
[----:B------:R-:W1:Y:S01]  /*0110*/  LDCU.64 UR8, c[0x0][0x388] ;  /* 0x00007100ff0877ac */ /* 0x000e620008000a00 */
[C---:B0-----:R-:W-:Y:S02]  /*0120*/  SHF.L.U32 R4, R0.reuse, 0x1, RZ ;  /* 0x0000000100047819 */ /* 0x041fe400000006ff */
[----:B------:R-:W-:-:S02]  /*0130*/  ISETP.GT.U32.AND P5, PT, R0, 0x5, PT ;  /* 0x000000050000780c */ /* 0x000fc40003fa4070 */
[----:B------:R-:W-:Y:S01]  /*0140*/  IADD3 R5, PT, PT, R4, 0x1, RZ ;  /* 0x0000000104057810 */ /* 0x000fe20007ffe0ff */
[C---:B-1----:R-:W-:Y:S01]  /*0150*/  IMAD R14, R3.reuse, 0x6, R0 ;  /* 0x00000006030e7824 */ /* 0x042fe200078e0200 */
[----:B------:R-:W-:Y:S02]  /*0160*/  PRMT R11, R3, 0x9910, RZ ;  /* 0x00009910030b7816 */ /* 0x000fe400000000ff */
[----:B------:R-:W-:Y:S01]  /*0170*/  LOP3.LUT R9, R5, 0xffff, RZ, 0xc0, !PT ;  /* 0x0000ffff05097812 */ /* 0x000fe200078ec0ff */
[----:B------:R-:W-:Y:S01]  /*0180*/  IMAD R14, R14, 0x6, RZ ;  /* 0x000000060e0e7824 */ /* 0x000fe200078e02ff */
[----:B------:R-:W-:Y:S02]  /*0190*/  LOP3.LUT R8, R4, 0xffff, RZ, 0xc0, !PT ;  /* 0x0000ffff04087812 */ /* 0x000fe400078ec0ff */
[----:B------:R-:W-:Y:S01]  /*01a0*/  LEA R16, R0, R0, 0x1 ;  /* 0x0000000000107211 */ /* 0x000fe200078e08ff */
[----:B------:R-:W-:Y:S01]  /*01b0*/  IMAD R12, R9, 0x2aab, RZ ;  /* 0x00002aab090c7824 */ /* 0x000fe200078e02ff */
[----:B------:R-:W-:Y:S01]  /*01c0*/  ISETP.GT.U32.OR P0, PT, R14, 0x47f, P5 ;  /* 0x0000047f0e00780c */ /* 0x000fe20002f04470 */
[----:B------:R-:W-:Y:S01]  /*01d0*/  IMAD R8, R8, 0x5556, RZ ;  /* 0x0000555608087824 */ /* 0x000fe200078e02ff */
[----:B------:R-:W-:-:S02]  /*01e0*/  ISETP.GT.U32.OR P6, PT, R14, 0x47e, P5 ;  /* 0x0000047e0e00780c */ /* 0x000fc40002fc4470 */
[----:B------:R-:W-:Y:S02]  /*01f0*/  SHF.R.U32.HI R12, RZ, 0x10, R12 ;  /* 0x00000010ff0c7819 */ /* 0x000fe4000001160c */
[----:B------:R-:W-:Y:S02]  /*0200*/  IADD3 R19, PT, PT, R0, -0x3, RZ ;  /* 0xfffffffd00137810 */ /* 0x000fe40007ffe0ff */
[----:B------:R-:W-:-:S05]  /*0210*/  PRMT R6, R12, 0x9910, RZ ;  /* 0x000099100c067816 */ /* 0x000fca00000000ff */
[----:B------:R-:W-:-:S05]  /*0220*/  IMAD R6, R6, 0x6, RZ ;  /* 0x0000000606067824 */ /* 0x000fca00078e02ff */
[----:B------:R-:W-:-:S04]  /*0230*/  IADD3 R6, PT, PT, RZ, -R6, RZ ;  /* 0x80000006ff067210 */ /* 0x000fc80007ffe0ff */
[----:B------:R-:W-:Y:S01]  /*0240*/  PRMT R10, R6, 0x7710, RZ ;  /* 0x00007710060a7816 */ /* 0x000fe200000000ff */
[C---:B------:R-:W-:Y:S01]  /*0250*/  IMAD R6, R3.reuse, 0xc, R4 ;  /* 0x0000000c03067824 */ /* 0x040fe200078e0204 */
[----:B------:R-:W-:Y:S01]  /*0260*/  MOV R4, R11 ;  /* 0x0000000b00047202 */ /* 0x000fe20000000f00 */
[----:B------:R-:W-:Y:S01]  /*0270*/  IMAD R11, R3, 0xf, R16 ;  /* 0x0000000f030b7824 */ /* 0x000fe200078e0210 */
[----:B------:R-:W-:Y:S01]  /*0280*/  IADD3 R7, PT, PT, R5, R10, RZ ;  /* 0x0000000a05077210 */ /* 0x000fe20007ffe0ff */
[----:B------:R-:W-:Y:S01]  /*0290*/  IMAD R10, R9, 0x5556, RZ ;  /* 0x00005556090a7824 */ /* 0x000fe200078e02ff */
[----:B------:R-:W-:Y:S01]  /*02a0*/  SHF.L.U32 R5, R3, 0x2, RZ ;  /* 0x0000000203057819 */ /* 0x000fe200000006ff */
[----:B------:R-:W-:Y:S01]  /*02b0*/  IMAD R4, R4, 0x45, RZ ;  /* 0x0000004504047824 */ /* 0x000fe200078e02ff */
[C---:B------:R-:W-:Y:S02]  /*02c0*/  ISETP.GT.U32.AND P1, PT, R6.reuse, 0x17f, PT ;  /* 0x0000017f0600780c */ /* 0x040fe40003f24070 */
[----:B------:R-:W-:-:S02]  /*02d0*/  ISETP.GT.U32.AND P4, PT, R6, 0x17e, PT ;  /* 0x0000017e0600780c */ /* 0x000fc40003f84070 */
[----:B------:R-:W-:Y:S02]  /*02e0*/  LEA.HI R6, R8, R5, RZ, 0x10 ;  /* 0x0000000508067211 */ /* 0x000fe400078f80ff */
[----:B------:R-:W-:Y:S02]  /*02f0*/  LOP3.LUT R8, R4, 0xffff, RZ, 0xc0, !PT ;  /* 0x0000ffff04087812 */ /* 0x000fe400078ec0ff */
[----:B------:R-:W-:Y:S02]  /*0300*/  PRMT R7, R7, 0x9910, RZ ;  /* 0x0000991007077816 */ /* 0x000fe400000000ff */
[----:B------:R-:W-:Y:S02]  /*0310*/  SHF.R.U32.HI R9, RZ, 0xb, R8 ;  /* 0x0000000bff097819 */ /* 0x000fe40000011608 */
[----:B------:R-:W-:Y:S02]  /*0320*/  MOV R4, R7 ;  /* 0x0000000700047202 */ /* 0x000fe40000000f00 */
[----:B------:R-:W-:-:S02]  /*0330*/  ISETP.GT.U32.OR P1, PT, R6, 0x7f, P1 ;  /* 0x0000007f0600780c */ /* 0x000fc40000f24470 */
[----:B------:R-:W-:Y:S02]  /*0340*/  LEA.HI R5, R10, R5, RZ, 0x10 ;  /* 0x000000050a057211 */ /* 0x000fe400078f80ff */
[----:B--2---:R-:W-:Y:S02]  /*0350*/  LEA R6, R2, R3, 0x5 ;  /* 0x0000000302067211 */ /* 0x004fe400078e28ff */
[----:B------:R-:W-:Y:S02]  /*0360*/  PRMT R7, R9, 0x9910, RZ ;  /* 0x0000991009077816 */ /* 0x000fe400000000ff */
[----:B------:R-:W-:Y:S01]  /*0370*/  LEA R4, R4, R4, 0x1 ;  /* 0x0000000404047211 */ /* 0x000fe200078e08ff */
[----:B------:R-:W-:Y:S01]  /*0380*/  IMAD R6, R6, 0x2400, RZ ;  /* 0x0000240006067824 */ /* 0x000fe200078e02ff */
[----:B------:R-:W-:Y:S01]  /*0390*/  ISETP.GT.U32.OR P4, PT, R5, 0x7f, P4 ;  /* 0x0000007f0500780c */ /* 0x000fe20002784470 */
[----:B------:R-:W-:Y:S01]  /*03a0*/  IMAD R5, R12, 0x1200, RZ ;  /* 0x000012000c057824 */ /* 0x000fe200078e02ff */
[----:B------:R-:W-:Y:S01]  /*03b0*/  LOP3.LUT R10, R4, 0xffff, RZ, 0xc0, !PT ;  /* 0x0000ffff040a7812 */ /* 0x000fe200078ec0ff */
[----:B------:R-:W-:Y:S01]  /*03c0*/  IMAD R7, R7, 0x1e, RZ ;  /* 0x0000001e07077824 */ /* 0x000fe200078e02ff */
[----:B------:R-:W-:-:S02]  /*03d0*/  PLOP3.LUT P0, PT, P1, P0, PT, 0xf8, 0x8f ;  /* 0x00000000008f781c */ /* 0x000fc40000f01f70 */
[----:B------:R-:W-:Y:S02]  /*03e0*/  IADD3 RZ, P2, P3, R10, R6, R5 ;  /* 0x000000060aff7210 */ /* 0x000fe40007b5e005 */
[----:B------:R-:W-:Y:S02]  /*03f0*/  IADD3 R10, PT, PT, RZ, -R7, RZ ;  /* 0x80000007ff0a7210 */ /* 0x000fe40007ffe0ff */
[----:B------:R-:W-:Y:S02]  /*0400*/  SHF.R.U32.HI R7, RZ, 0xa, R8 ;  /* 0x0000000aff077819 */ /* 0x000fe40000011608 */
[----:B------:R-:W-:Y:S02]  /*0410*/  IADD3.X R6, PT, PT, RZ, RZ, RZ, P2, P3 ;  /* 0x000000ffff067210 */ /* 0x000fe400017e64ff */
[----:B------:R-:W-:Y:S02]  /*0420*/  PRMT R8, R10, 0x7710, RZ ;  /* 0x000077100a087816 */ /* 0x000fe400000000ff */
[----:B------:R-:W-:-:S02]  /*0430*/  ISETP.GT.U32.OR P3, PT, R14, 0x47d, P5 ;  /* 0x0000047d0e00780c */ /* 0x000fc40002f64470 */
[----:B------:R-:W-:Y:S02]  /*0440*/  P2R R23, PR, RZ, 0x1 ;  /* 0x00000001ff177803 */ /* 0x000fe40000000000 */
[----:B------:R-:W-:Y:S02]  /*0450*/  PLOP3.LUT P0, PT, P1, P6, PT, 0xf8, 0x8f ;  /* 0x00000000008f781c */ /* 0x000fe40000f0df70 */
[----:B------:R-:W-:Y:S02]  /*0460*/  IADD3 R8, PT, PT, R8, R3, RZ ;  /* 0x0000000308087210 */ /* 0x000fe40007ffe0ff */
[----:B------:R-:W-:Y:S02]  /*0470*/  PLOP3.LUT P1, PT, P1, P3, PT, 0xf8, 0x8f ;  /* 0x00000000008f781c */ /* 0x000fe40000f27f70 */
[C---:B------:R-:W-:Y:S02]  /*0480*/  ISETP.GT.U32.OR P2, PT, R14.reuse, 0x47c, P5 ;  /* 0x0000047c0e00780c */ /* 0x040fe40002f44470 */
[----:B------:R-:W-:-:S02]  /*0490*/  ISETP.GT.U32.OR P3, PT, R14, 0x47b, P5 ;  /* 0x0000047b0e00780c */ /* 0x000fc40002f64470 */
[----:B------:R-:W-:Y:S02]  /*04a0*/  ISETP.GT.U32.OR P5, PT, R14, 0x47a, P5 ;  /* 0x0000047a0e00780c */ /* 0x000fe40002fa4470 */
[----:B------:R-:W-:Y:S02]  /*04b0*/  LOP3.LUT R8, R8, 0xff, RZ, 0xc0, !PT ;  /* 0x000000ff08087812 */ /* 0x000fe400078ec0ff */
[----:B------:R-:W-:Y:S02]  /*04c0*/  PRMT R7, R7, 0x9910, RZ ;  /* 0x0000991007077816 */ /* 0x000fe400000000ff */
[----:B------:R-:W-:Y:S02]  /*04d0*/  PLOP3.LUT P2, PT, P4, P2, PT, 0xf8, 0x8f ;  /* 0x00000000008f781c */ /* 0x000fe40002745f70 */
[----:B------:R-:W-:Y:S02]  /*04e0*/  PLOP3.LUT P3, PT, P4, P3, PT, 0xf8, 0x8f ;  /* 0x00000000008f781c */ /* 0x000fe40002767f70 */
[----:B------:R-:W-:-:S02]  /*04f0*/  PLOP3.LUT P4, PT, P4, P5, PT, 0xf8, 0x8f ;  /* 0x00000000008f781c */ /* 0x000fc4000278bf70 */
[----:B------:R-:W-:Y:S02]  /*0500*/  ISETP.GT.U32.AND P5, PT, R8, 0xe, PT ;  /* 0x0000000e0800780c */ /* 0x000fe40003fa4070 */
[----:B------:R-:W-:Y:S02]  /*0510*/  LEA R8, R7, -R7, 0x4 ;  /* 0x8000000707087211 */ /* 0x000fe400078e20ff */
[----:B------:R-:W-:Y:S02]  /*0520*/  MOV R10, 0x400 ;  /* 0x00000400000a7802 */ /* 0x000fe40000000f00 */
[----:B------:R-:W-:Y:S02]  /*0530*/  IADD3 R20, PT, PT, RZ, -R8, RZ ;  /* 0x80000008ff147210 */ /* 0x000fe40007ffe0ff */
[----:B------:R-:W-:Y:S02]  /*0540*/  SEL R7, RZ, 0xc4, !P5 ;  /* 0x000000c4ff077807 */ /* 0x000fe40006800000 */
[----:B------:R-:W-:-:S02]  /*0550*/  P2R R18, PR, RZ, 0x1 ;  /* 0x00000001ff127803 */ /* 0x000fc40000000000 */
[----:B------:R-:W-:Y:S02]  /*0560*/  ISETP.GE.U32.AND P5, PT, R0, 0x3, PT ;  /* 0x000000030000780c */ /* 0x000fe40003fa6070 */
[----:B------:R-:W-:Y:S02]  /*0570*/  IADD3 R8, PT, PT, R10, 0x708, RZ ;  /* 0x000007080a087810 */ /* 0x000fe40007ffe0ff */
[----:B------:R-:W-:Y:S02]  /*0580*/  PRMT R20, R20, 0x7710, RZ ;  /* 0x0000771014147816 */ /* 0x000fe400000000ff */
[C---:B------:R-:W-:Y:S02]  /*0590*/  ISETP.GT.U32.AND P0, PT, R0.reuse, 0x4, PT ;  /* 0x000000040000780c */ /* 0x040fe40003f04070 */
[----:B---3--:R-:W-:Y:S02]  /*05a0*/  LEA R21, R17, R10, 0x18 ;  /* 0x0000000a11157211 */ /* 0x008fe400078ec0ff */
[----:B------:R-:W-:-:S02]  /*05b0*/  SEL R19, R0, R19, !P5 ;  /* 0x0000001300137207 */ /* 0x000fc40006800000 */
[----:B------:R-:W-:Y:S02]  /*05c0*/  LEA R17, R17, R8, 0x18 ;  /* 0x0000000811117211 */ /* 0x000fe400078ec0ff */
[----:B------:R-:W-:Y:S01]  /*05d0*/  IADD3 R8, PT, PT, R20, R3, RZ ;  /* 0x0000000314087210 */ /* 0x000fe20007ffe0ff */
[----:B------:R-:W-:Y:S01]  /*05e0*/  IMAD R19, R19, 0x6, RZ ;  /* 0x0000000613137824 */ /* 0x000fe200078e02ff */
[C---:B------:R-:W-:Y:S02]  /*05f0*/  ISETP.GT.U32.OR P5, PT, R11.reuse, 0x1c1, P0 ;  /* 0x000001c10b00780c */ /* 0x040fe400007a4470 */
[C---:B------:R-:W-:Y:S02]  /*0600*/  ISETP.GT.U32.OR P6, PT, R11.reuse, 0x1c0, P0 ;  /* 0x000001c00b00780c */ /* 0x040fe400007c4470 */
[----:B------:R-:W-:Y:S02]  /*0610*/  ISETP.GT.U32.OR P0, PT, R11, 0x1bf, P0 ;  /* 0x000001bf0b00780c */ /* 0x000fe40000704470 */
[----:B------:R-:W-:-:S02]  /*0620*/  IADD3 R10, PT, PT, R16, 0x1, RZ ;  /* 0x00000001100a7810 */ /* 0x000fc40007ffe0ff */
[----:B------:R-:W-:Y:S02]  /*0630*/  LOP3.LUT R20, R0, 0xffff, RZ, 0xc0, !PT ;  /* 0x0000ffff00147812 */ /* 0x000fe400078ec0ff */
[----:B------:R-:W-:Y:S02]  /*0640*/  IADD3 R11, PT, PT, R16, 0x2, RZ ;  /* 0x00000002100b7810 */ /* 0x000fe40007ffe0ff */
[----:B------:R-:W-:Y:S02]  /*0650*/  PRMT R22, R8, 0x9910, RZ ;  /* 0x0000991008167816 */ /* 0x000fe400000000ff */
[----:B------:R-:W-:Y:S01]  /*0660*/  LOP3.LUT R13, R10, 0xffff, RZ, 0xc0, !PT ;  /* 0x0000ffff0a0d7812 */ /* 0x000fe200078ec0ff */
[C---:B------:R-:W-:Y:S01]  /*0670*/  IMAD R10, R20.reuse, 0x3334, RZ ;  /* 0x00003334140a7824 */ /* 0x040fe200078e02ff */
[----:B------:R-:W-:Y:S01]  /*0680*/  LOP3.LUT R15, R11, 0xffff, RZ, 0xc0, !PT ;  /* 0x0000ffff0b0f7812 */ /* 0x000fe200078ec0ff */
[----:B------:R-:W-:Y:S01]  /*0690*/  IMAD R20, R20, 0x5556, RZ ;  /* 0x0000555614147824 */ /* 0x000fe200078e02ff */
[----:B------:R-:W-:Y:S01]  /*06a0*/  MOV R11, R22 ;  /* 0x00000016000b7202 */ /* 0x000fe20000000f00 */
[----:B------:R-:W-:Y:S01]  /*06b0*/  IMAD R22, R13, 0x2223, RZ ;  /* 0x000022230d167824 */ /* 0x000fe200078e02ff */
[----:B------:R-:W-:Y:S01]  /*06c0*/  LOP3.LUT R9, R9, 0xffff, RZ, 0xc0, !PT ;  /* 0x0000ffff09097812 */ /* 0x000fe200078ec0ff */
[----:B------:R-:W-:Y:S01]  /*06d0*/  IMAD R24, R15, 0x2223, RZ ;  /* 0x000022230f187824 */ /* 0x000fe200078e02ff */
[-C--:B------:R-:W-:Y:S01]  /*06e0*/  LEA.HI R10, R10, R3.reuse, RZ, 0x10 ;  /* 0x000000030a0a7211 */ /* 0x080fe200078f80ff */
[----:B------:R-:W-:Y:S01]  /*06f0*/  IMAD R11, R11, 0xe, RZ ;  /* 0x0000000e0b0b7824 */ /* 0x000fe200078e02ff */
[----:B------:R-:W-:Y:S01]  /*0700*/  LEA.HI R13, R22, R3, RZ, 0xf ;  /* 0x00000003160d7211 */ /* 0x000fe200078f78ff */
[----:B------:R-:W-:Y:S01]  /*0710*/  IMAD R9, R9, 0x18800, RZ ;  /* 0x0001880009097824 */ /* 0x000fe200078e02ff */
[----:B------:R-:W-:-:S02]  /*0720*/  ISETP.GT.U32.OR P5, PT, R10, 0x1d, P5 ;  /* 0x0000001d0a00780c */ /* 0x000fc40002fa4470 */
[----:B------:R-:W-:Y:S02]  /*0730*/  LEA.HI R15, R24, R3, RZ, 0xf ;  /* 0x00000003180f7211 */ /* 0x000fe400078f78ff */
[----:B------:R-:W-:Y:S02]  /*0740*/  LOP3.LUT R11, R11, 0xfe, RZ, 0xc0, !PT ;  /* 0x000000fe0b0b7812 */ /* 0x000fe400078ec0ff */
[----:B------:R-:W-:Y:S02]  /*0750*/  IADD3 R16, PT, PT, R7, R16, R9 ;  /* 0x0000001007107210 */ /* 0x000fe40007ffe009 */
[----:B------:R-:W-:Y:S02]  /*0760*/  P2R R46, PR, RZ, 0x20 ;  /* 0x00000020ff2e7803 */ /* 0x000fe40000000000 */
[----:B------:R-:W-:Y:S02]  /*0770*/  SHF.R.U32.HI R20, RZ, 0x10, R20 ;  /* 0x00000010ff147819 */ /* 0x000fe40000011614 */
[----:B------:R-:W-:Y:S01]  /*0780*/  ISETP.GT.U32.OR P5, PT, R15, 0x1d, P0 ;  /* 0x0000001d0f00780c */ /* 0x000fe200007a4470 */
[----:B------:R-:W-:Y:S01]  /*0790*/  IMAD R15, R3, 0x90, R17 ;  /* 0x00000090030f7824 */ /* 0x000fe200078e0211 */
[----:B------:R-:W-:-:S02]  /*07a0*/  LEA R14, R14, R17, 0x2 ;  /* 0x000000110e0e7211 */ /* 0x000fc400078e10ff */
[----:B------:R-:W-:Y:S01]  /*07b0*/  ISETP.GT.U32.OR P6, PT, R13, 0x1d, P6 ;  /* 0x0000001d0d00780c */ /* 0x000fe200037c4470 */
[----:B------:R-:W-:Y:S01]  /*07c0*/  IMAD R13, R0, 0x78, R21 ;  /* 0x00000078000d7824 */ /* 0x000fe200078e0215 */
[----:B------:R-:W-:Y:S01]  /*07d0*/  IADD3 R10, PT, PT, R16, -0xe, R11 ;  /* 0xfffffff2100a7810 */ /* 0x000fe20007ffe00b */
[----:B------:R-:W-:Y:S01]  /*07e0*/  HFMA2 R11, -RZ, RZ, 0, 0 ;  /* 0x00000000ff0b7431 */ /* 0x000fe200000001ff */
[C---:B------:R-:W-:Y:S01]  /*07f0*/  LEA R17, R3.reuse, R12, 0x1 ;  /* 0x0000000c03117211 */ /* 0x040fe200078e08ff */
[----:B------:R-:W-:Y:S01]  /*0800*/  IMAD R12, R20, 0x1200, RZ ;  /* 0x00001200140c7824 */ /* 0x000fe200078e02ff */
[----:B------:R-:W-:Y:S02]  /*0810*/  LEA R16, R3, R20, 0x1 ;  /* 0x0000001403107211 */ /* 0x000fe400078e08ff */
[----:B------:R-:W-:Y:S02]  /*0820*/  P2R R44, PR, RZ, 0x20 ;  /* 0x00000020ff2c7803 */ /* 0x000fe40000000000 */
[----:B------:R-:W-:-:S02]  /*0830*/  P2R R45, PR, RZ, 0x40 ;  /* 0x00000040ff2d7803 */ /* 0x000fc40000000000 */
[----:B------:R-:W-:Y:S02]  /*0840*/  ISETP.GT.U32.AND P5, PT, R17, 0x3f, PT ;  /* 0x0000003f1100780c */ /* 0x000fe40003fa4070 */
[----:B------:R-:W-:Y:S02]  /*0850*/  ISETP.GT.U32.AND P6, PT, R16, 0x3f, PT ;  /* 0x0000003f1000780c */ /* 0x000fe40003fc4070 */
[----:B------:R-:W-:Y:S02]  /*0860*/  P2R R20, PR, RZ, 0x20 ;  /* 0x00000020ff147803 */ /* 0x000fe40000000000 */
[----:B------:R-:W-:Y:S02]  /*0870*/  ISETP.NE.AND P0, PT, R23, RZ, PT ;  /* 0x000000ff1700720c */ /* 0x000fe40003f05270 */
[----:B----4-:R-:W-:-:S11]  /*0880*/  P2R R20, PR, RZ, 0x40 ;  /* 0x00000040ff147803 */ /* 0x010fd60000000000 */
.L_x_138:
[----:B------:R-:W-:Y:S01]  /*0890*/  BAR.SYNC.DEFER_BLOCKING 0x0 ;  /* 0x0000000000007b1d */ /* 0x000fe20000010000 */
[----:B------:R-:W-:-:S05]  /*08a0*/  ISETP.NE.AND P5, PT, R46, RZ, PT ;  /* 0x000000ff2e00720c */ /* 0x000fca0003fa5270 */
[----:B------:R-:W-:Y:S08]  /*08b0*/  BSSY.RECONVERGENT B0, `(.L_x_124) ;  /* 0x000001a000007945 */ /* 0x000ff00003800200 */
[----:B------:R-:W-:Y:S05]  /*08c0*/  @P5 BRA `(.L_x_125) ;  /* 0x0000000000605947 */ /* 0x000fea0003800000 */
[----:B------:R-:W-:Y:S02]  /*08d0*/  LOP3.LUT P5, RZ, R8, 0xff, RZ, 0xc0, !PT ;  /* 0x000000ff08ff7812 */ /* 0x000fe400078ac0ff */
[----:B------:R-:W-:Y:S02]  /*08e0*/  P2R R24, PR, RZ, 0x1 ;  /* 0x00000001ff187803 */ /* 0x000fe40000000000 */
[----:B------:R-:W-:-:S13]  /*08f0*/  ISETP.EQ.OR P5, PT, R0, RZ, !P5 ;  /* 0x000000ff0000720c */ /* 0x000fda0006fa2670 */
[----:B------:R-:W-:Y:S01]  /*0900*/  @!P5 PRMT R20, R8, 0x9910, RZ ;  /* 0x000099100814d816 */ /* 0x000fe200000000ff */
[----:B------:R-:W-:-:S04]  /*0910*/  @!P5 IMAD R22, R0, 0x3, R9 ;  /* 0x000000030016d824 */ /* 0x000fc800078e0209 */
[----:B------:R-:W-:Y:S01]  /*0920*/  @!P5 IMAD R23, R20, 0xe, RZ ;  /* 0x0000000e1417d824 */ /* 0x000fe200078e02ff */
[----:B------:R-:W-:Y:S01]  /*0930*/  @!P5 IADD3 R21, PT, PT, R7, R22, RZ ;  /* 0x000000160715d210 */ /* 0x000fe20007ffe0ff */
[----:B------:R-:W-:-:S03]  /*0940*/  @!P5 IMAD R20, R11, 0x188, RZ ;  /* 0x000001880b14d824 */ /* 0x000fc600078e02ff */
[----:B------:R-:W-:-:S04]  /*0950*/  @!P5 LOP3.LUT R22, R23, 0xfe, RZ, 0xc0, !PT ;  /* 0x000000fe1716d812 */ /* 0x000fc800078ec0ff */
[----:B------:R-:W-:Y:S02]  /*0960*/  @!P5 IADD3 R22, P0, P6, R20, R21, R22 ;  /* 0x000000151416d210 */ /* 0x000fe40007e1e016 */
[----:B------:R-:W0:Y:S02]  /*0970*/  @!P5 LDC.64 R20, c[0x0][0x380] ;  /* 0x0000e000ff14db82 */ /* 0x000e240000000a00 */
[----:B------:R-:W-:-:S06]  /*0980*/  @!P5 IADD3.X R23, PT, PT, RZ, RZ, RZ, P0, P6 ;  /* 0x000000ffff17d210 */ /* 0x000fcc00007ec4ff */
[----:B------:R-:W1:Y:S01]  /*0990*/  S2UR UR5, SR_CgaCtaId ;  /* 0x00000000000579c3 */ /* 0x000e620000008800 */
[----:B------:R-:W-:Y:S01]  /*09a0*/  UMOV UR4, 0x400 ;  /* 0x0000040000047882 */ /* 0x000fe20000000000 */
[----:B------:R-:W-:Y:S02]  /*09b0*/  ISETP.NE.AND P0, PT, R24, RZ, PT ;  /* 0x000000ff1800720c */ /* 0x000fe40003f05270 */
[----:B0-----:R-:W-:-:S04]  /*09c0*/  @!P5 LEA R20, P6, R22, R20, 0x2 ;  /* 0x000000141614d211 */ /* 0x001fc800078c10ff */
[----:B------:R-:W-:Y:S02]  /*09d0*/  @!P5 LEA.HI.X R21, R22, R21, R23, 0x2, P6 ;  /* 0x000000151615d211 */ /* 0x000fe400030f1417 */
[----:B------:R-:W-:-:S06]  /*09e0*/  MOV R22, RZ ;  /* 0x000000ff00167202 */ /* 0x000fcc0000000f00 */
[----:B------:R-:W2:Y:S01]  /*09f0*/  @!P5 LDG.E.CONSTANT R22, desc[UR6][R20.64+-0x3c] ;  /* 0xffffc4061416d981 */ /* 0x000ea2000c1e9900 */
[----:B------:R-:W-:Y:S01]  /*0a00*/  IMAD R23, R3, 0x5, R0 ;  /* 0x0000000503177824 */ /* 0x000fe200078e0200 */
[----:B-1----:R-:W-:-:S04]  /*0a10*/  ULEA UR4, UR5, UR4, 0x18 ;  /* 0x0000000405047291 */ /* 0x002fc8000f8ec0ff */
[----:B------:R-:W-:-:S04]  /*0a20*/  LEA R23, R23, R23, 0x1 ;  /* 0x0000001717177211 */ /* 0x000fc800078e08ff */
[----:B------:R-:W-:-:S05]  /*0a30*/  LEA R23, R23, UR4, 0x2 ;  /* 0x0000000417177c11 */ /* 0x000fca000f8e10ff */
[----:B--2---:R0:W-:Y:S02]  /*0a40*/  STS [R23], R22 ;  /* 0x0000001617007388 */ /* 0x0041e40000000800 */
.L_x_125:
[----:B------:R-:W-:Y:S05]  /*0a50*/  BSYNC.RECONVERGENT B0 ;  /* 0x0000000000007941 */ /* 0x000fea0003800200 */
.L_x_124:
[----:B------:R-:W1:Y:S01]  /*0a60*/  S2UR UR5, SR_CgaCtaId ;  /* 0x00000000000579c3 */ /* 0x000e620000008800 */
[----:B------:R-:W-:Y:S01]  /*0a70*/  ISETP.NE.AND P5, PT, R45, RZ, PT ;  /* 0x000000ff2d00720c */ /* 0x000fe20003fa5270 */
[----:B------:R-:W-:Y:S01]  /*0a80*/  IMAD R20, R3, 0x5, R0 ;  /* 0x0000000503147824 */ /* 0x000fe200078e0200 */
[----:B------:R-:W-:Y:S01]  /*0a90*/  UMOV UR4, 0x400 ;  /* 0x0000040000047882 */ /* 0x000fe20000000000 */
[----:B------:R-:W-:Y:S03]  /*0aa0*/  BSSY.RECONVERGENT B0, `(.L_x_126) ;  /* 0x000000f000007945 */ /* 0x000fe60003800200 */
[----:B------:R-:W-:Y:S01]  /*0ab0*/  LEA R20, R20, R20, 0x1 ;  /* 0x0000001414147211 */ /* 0x000fe200078e08ff */
[----:B-1----:R-:W-:-:S06]  /*0ac0*/  ULEA UR4, UR5, UR4, 0x18 ;  /* 0x0000000405047291 */ /* 0x002fcc000f8ec0ff */
[----:B------:R-:W-:Y:S01]  /*0ad0*/  LEA R25, R20, UR4, 0x2 ;  /* 0x0000000414197c11 */ /* 0x000fe2000f8e10ff */
[----:B------:R-:W-:Y:S06]  /*0ae0*/  @P5 BRA `(.L_x_127) ;  /* 0x0000000000285947 */ /* 0x000fec0003800000 */
[----:B------:R-:W-:Y:S01]  /*0af0*/  LOP3.LUT P5, RZ, R8, 0xff, RZ, 0xc0, !PT ;  /* 0x000000ff08ff7812 */ /* 0x000fe200078ac0ff */
[----:B------:R-:W-:Y:S01]  /*0b00*/  BSSY.RECONVERGENT B1, `(.L_x_128) ;  /* 0x0000007000017945 */ /* 0x000fe20003800200 */
[----:B------:R-:W-:-:S11]  /*0b10*/  HFMA2 R20, -RZ, RZ, 0, 0 ;  /* 0x00000000ff147431 */ /* 0x000fd600000001ff */
[----:B------:R-:W-:Y:S05]  /*0b20*/  @!P5 BRA `(.L_x_129) ;  /* 0x000000000010d947 */ /* 0x000fea0003800000 */
[----:B------:R-:W1:Y:S01]  /*0b30*/  LDC.64 R20, c[0x0][0x380] ;  /* 0x0000e000ff147b82 */ /* 0x000e620000000a00 */
[----:B0-----:R-:W-:-:S04]  /*0b40*/  IMAD R23, R11, 0x188, R10 ;  /* 0x000001880b177824 */ /* 0x001fc800078e020a */
[----:B-1----:R-:W-:-:S06]  /*0b50*/  IMAD.WIDE.U32 R20, R23, 0x4, R20 ;  /* 0x0000000417147825 */ /* 0x002fcc00078e0014 */
[----:B------:R1:W5:Y:S02]  /*0b60*/  LDG.E.CONSTANT R20, desc[UR6][R20.64] ;  /* 0x0000000614147981 */ /* 0x000364000c1e9900 */
.L_x_129:
[----:B------:R-:W-:Y:S05]  /*0b70*/  BSYNC.RECONVERGENT B1 ;  /* 0x0000000000017941 */ /* 0x000fea0003800200 */
.L_x_128:
[----:B-----5:R2:W-:Y:S02]  /*0b80*/  STS [R25+0x4], R20 ;  /* 0x0000041419007388 */ /* 0x0205e40000000800 */
.L_x_127:
[----:B------:R-:W-:Y:S05]  /*0b90*/  BSYNC.RECONVERGENT B0 ;  /* 0x0000000000007941 */ /* 0x000fea0003800200 */
.L_x_126:
[----:B------:R-:W-:Y:S01]  /*0ba0*/  ISETP.NE.AND P5, PT, R44, RZ, PT ;  /* 0x000000ff2c00720c */ /* 0x000fe20003fa5270 */
[----:B------:R-:W-:-:S12]  /*0bb0*/  BSSY.RECONVERGENT B0, `(.L_x_130) ;  /* 0x000000d000007945 */ /* 0x000fd80003800200 */
[----:B------:R-:W-:Y:S05]  /*0bc0*/  @P5 BRA `(.L_x_131) ;  /* 0x00000000002c5947 */ /* 0x000fea0003800000 */
[----:B------:R-:W-:Y:S01]  /*0bd0*/  LOP3.LUT P5, RZ, R8, 0xff, RZ, 0xc0, !PT ;  /* 0x000000ff08ff7812 */ /* 0x000fe200078ac0ff */
[----:B------:R-:W-:Y:S01]  /*0be0*/  BSSY.RECONVERGENT B1, `(.L_x_132) ;  /* 0x0000008000017945 */ /* 0x000fe20003800200 */
[----:B--2---:R-:W-:-:S11]  /*0bf0*/  MOV R20, RZ ;  /* 0x000000ff00147202 */ /* 0x004fd60000000f00 */
[----:B------:R-:W-:Y:S05]  /*0c00*/  @!P5 BRA `(.L_x_133) ;  /* 0x000000000014d947 */ /* 0x000fea0003800000 */
[----:B-1----:R-:W1:Y:S01]  /*0c10*/  LDC.64 R20, c[0x0][0x380] ;  /* 0x0000e000ff147b82 */ /* 0x002e620000000a00 */
[----:B0-----:R-:W-:-:S05]  /*0c20*/  IMAD R23, R11, 0x188, R10 ;  /* 0x000001880b177824 */ /* 0x001fca00078e020a */
[----:B------:R-:W-:-:S05]  /*0c30*/  IADD3 R23, PT, PT, R23, 0x1, RZ ;  /* 0x0000000117177810 */ /* 0x000fca0007ffe0ff */
[----:B-1----:R-:W-:-:S06]  /*0c40*/  IMAD.WIDE.U32 R20, R23, 0x4, R20 ;  /* 0x0000000417147825 */ /* 0x002fcc00078e0014 */
[----:B------:R2:W5:Y:S02]  /*0c50*/  LDG.E.CONSTANT R20, desc[UR6][R20.64] ;  /* 0x0000000614147981 */ /* 0x000564000c1e9900 */
.L_x_133:
[----:B------:R-:W-:Y:S05]  /*0c60*/  BSYNC.RECONVERGENT B1 ;  /* 0x0000000000017941 */ /* 0x000fea0003800200 */
.L_x_132:
[----:B-----5:R3:W-:Y:S02]  /*0c70*/  STS [R25+0x8], R20 ;  /* 0x0000081419007388 */ /* 0x0207e40000000800 */
.L_x_131:
[----:B------:R-:W-:Y:S05]  /*0c80*/  BSYNC.RECONVERGENT B0 ;  /* 0x0000000000007941 */ /* 0x000fea0003800200 */
.L_x_130:
[----:B------:R-:W-:Y:S01]  /*0c90*/  ISETP.GT.U32.AND P5, PT, R16, 0x3f, PT ;  /* 0x0000003f1000780c */ /* 0x000fe20003fa4070 */
[----:B------:R-:W-:Y:S01]  /*0ca0*/  BSSY.RECONVERGENT B0, `(.L_x_134) ;  /* 0x0000016000007945 */ /* 0x000fe20003800200 */
[----:B------:R-:W-:-:S05]  /*0cb0*/  LEA R24, R2, R3, 0x5 ;  /* 0x0000000302187211 */ /* 0x000fca00078e28ff */
[----:B------:R-:W-:-:S06]  /*0cc0*/  IMAD R24, R24, 0x2400, RZ ;  /* 0x0000240018187824 */ /* 0x000fcc00078e02ff */
[----:B------:R-:W-:Y:S05]  /*0cd0*/  @P5 BRA `(.L_x_135) ;  /* 0x0000000000485947 */ /* 0x000fea0003800000 */
[CCC-:B-12---:R-:W-:Y:S01]  /*0ce0*/  IADD3 R21, P5, P6, R12.reuse, R24.reuse, R19.reuse ;  /* 0x000000180c157210 */ /* 0x1c6fe20007ebe013 */
[C---:B---3--:R-:W-:Y:S01]  /*0cf0*/  IMAD R20, R11.reuse, 0x12, RZ ;  /* 0x000000120b147824 */ /* 0x048fe200078e02ff */
[----:B------:R-:W-:Y:S02]  /*0d00*/  @!P0 IADD3 R26, PT, PT, R12, R24, R19 ;  /* 0x000000180c1a8210 */ /* 0x000fe40007ffe013 */
[----:B0-----:R-:W-:Y:S02]  /*0d10*/  IADD3.X R22, PT, PT, RZ, RZ, RZ, P5, P6 ;  /* 0x000000ffff167210 */ /* 0x001fe40002fec4ff */
[----:B------:R-:W-:Y:S01]  /*0d20*/  IADD3 R21, P5, PT, R20, R21, RZ ;  /* 0x0000001514157210 */ /* 0x000fe20007fbe0ff */
[----:B------:R-:W-:Y:S01]  /*0d30*/  @!P0 IMAD R25, R11, 0x12, R26 ;  /* 0x000000120b198824 */ /* 0x000fe200078e021a */
[----:B------:R-:W-:Y:S02]  /*0d40*/  ISETP.NE.AND P6, PT, R18, RZ, PT ;  /* 0x000000ff1200720c */ /* 0x000fe40003fc5270 */
[----:B------:R-:W-:-:S02]  /*0d50*/  IADD3.X R22, PT, PT, RZ, R22, RZ, P5, !PT ;  /* 0x00000016ff167210 */ /* 0x000fc40002ffe4ff */
[----:B------:R-:W-:-:S04]  /*0d60*/  LEA R20, P5, R21, UR8, 0x2 ;  /* 0x0000000815147c11 */ /* 0x000fc8000f8a10ff */
[----:B------:R-:W-:Y:S02]  /*0d70*/  LEA.HI.X R21, R21, UR9, R22, 0x2, P5 ;  /* 0x0000000915157c11 */ /* 0x000fe4000a8f1416 */
[----:B------:R-:W0:Y:S03]  /*0d80*/  @!P0 LDC.64 R22, c[0x0][0x388] ;  /* 0x0000e200ff168b82 */ /* 0x000e260000000a00 */
[----:B------:R-:W2:Y:S01]  /*0d90*/  @!P1 LDG.E.CONSTANT R31, desc[UR6][R20.64+0x8] ;  /* 0x00000806141f9981 */ /* 0x000ea2000c1e9900 */
[----:B0-----:R-:W-:-:S03]  /*0da0*/  @!P0 IMAD.WIDE.U32 R22, R25, 0x4, R22 ;  /* 0x0000000419168825 */ /* 0x001fc600078e0016 */
[----:B------:R-:W3:Y:S04]  /*0db0*/  @!P6 LDG.E.CONSTANT R25, desc[UR6][R20.64+0x4] ;  /* 0x000004061419e981 */ /* 0x000ee8000c1e9900 */
[----:B------:R-:W4:Y:S04]  /*0dc0*/  @!P0 LDG.E.CONSTANT R23, desc[UR6][R22.64] ;  /* 0x0000000616178981 */ /* 0x000f28000c1e9900 */
[----:B--2---:R0:W-:Y:S04]  /*0dd0*/  @!P1 STS [R14+0x8], R31 ;  /* 0x0000081f0e009388 */ /* 0x0041e80000000800 */
[----:B---3--:R0:W-:Y:S04]  /*0de0*/  @!P6 STS [R14+0x4], R25 ;  /* 0x000004190e00e388 */ /* 0x0081e80000000800 */
[----:B----4-:R0:W-:Y:S02]  /*0df0*/  @!P0 STS [R14], R23 ;  /* 0x000000170e008388 */ /* 0x0101e40000000800 */
.L_x_135:
[----:B------:R-:W-:Y:S05]  /*0e00*/  BSYNC.RECONVERGENT B0 ;  /* 0x0000000000007941 */ /* 0x000fea0003800200 */
.L_x_134:
[----:B------:R-:W-:Y:S01]  /*0e10*/  ISETP.GT.U32.AND P5, PT, R17, 0x3f, PT ;  /* 0x0000003f1100780c */ /* 0x000fe20003fa4070 */
[----:B------:R-:W-:-:S12]  /*0e20*/  BSSY.RECONVERGENT B0, `(.L_x_136) ;  /* 0x0000013000007945 */ /* 0x000fd80003800200 */
[----:B------:R-:W-:Y:S05]  /*0e30*/  @P5 BRA `(.L_x_137) ;  /* 0x0000000000445947 */ /* 0x000fea0003800000 */
[----:B0-23--:R-:W-:Y:S01]  /*0e40*/  LOP3.LUT R25, R4, 0xffff, RZ, 0xc0, !PT ;  /* 0x0000ffff04197812 */ /* 0x00dfe200078ec0ff */
[----:B-1----:R-:W-:-:S03]  /*0e50*/  IMAD R21, R11, 0x12, RZ ;  /* 0x000000120b157824 */ /* 0x002fc600078e02ff */
[CCC-:B------:R-:W-:Y:S02]  /*0e60*/  IADD3 R20, PT, PT, R25.reuse, R24.reuse, R5.reuse ;  /* 0x0000001819147210 */ /* 0x1c0fe40007ffe005 */
[----:B------:R-:W-:Y:S02]  /*0e70*/  @!P2 IADD3 R24, PT, PT, R25, R24, R5 ;  /* 0x000000181918a210 */ /* 0x000fe40007ffe005 */
[----:B------:R-:W-:-:S03]  /*0e80*/  IADD3 R20, P5, PT, R21, R20, RZ ;  /* 0x0000001415147210 */ /* 0x000fc60007fbe0ff */
[----:B------:R-:W-:Y:S01]  /*0e90*/  @!P2 IMAD R25, R11, 0x12, R24 ;  /* 0x000000120b19a824 */ /* 0x000fe200078e0218 */
[----:B------:R-:W-:Y:S02]  /*0ea0*/  IADD3.X R21, PT, PT, RZ, R6, RZ, P5, !PT ;  /* 0x00000006ff157210 */ /* 0x000fe40002ffe4ff */
        /* <DEDUP_REMOVED lines=9> */
[----:B----4-:R0:W-:Y:S02]  /*0f40*/  @!P2 STS [R14+0xc], R21 ;  /* 0x00000c150e00a388 */ /* 0x0101e40000000800 */
.L_x_137:
[----:B------:R-:W-:Y:S05]  /*0f50*/  BSYNC.RECONVERGENT B0 ;  /* 0x0000000000007941 */ /* 0x000fea0003800200 */
.L_x_136:
[----:B------:R-:W-:Y:S01]  /*0f60*/  BAR.SYNC.DEFER_BLOCKING 0x0 ;  /* 0x0000000000007b1d */ /* 0x000fe20000010000 */
[----:B------:R-:W-:-:S04]  /*0f70*/  IADD3 R11, PT, PT, R11, 0x1, RZ ;  /* 0x000000010b0b7810 */ /* 0x000fc80007ffe0ff */
[----:B------:R-:W-:Y:S01]  /*0f80*/  ISETP.NE.AND P5, PT, R11, 0x100, PT ;  /* 0x000001000b00780c */ /* 0x000fe20003fa5270 */
[----:B0123--:R-:W-:Y:S04]  /*0f90*/  LDS.64 R20, [R15] ;  /* 0x000000000f147984 */ /* 0x00ffe80000000a00 */
[----:B------:R-:W0:Y:S04]  /*0fa0*/  LDS.64 R32, [R13+0x10] ;  /* 0x000010000d207984 */ /* 0x000e280000000a00 */
[----:B------:R-:W1:Y:S04]  /*0fb0*/  LDS.64 R38, [R13+0x18] ;  /* 0x000018000d267984 */ /* 0x000e680000000a00 */
[----:B------:R-:W2:Y:S04]  /*0fc0*/  LDS.64 R22, [R13] ;  /* 0x000000000d167984 */ /* 0x000ea80000000a00 */
[----:B------:R-:W3:Y:S04]  /*0fd0*/  LDS.64 R30, [R13+0x8] ;  /* 0x000008000d1e7984 */ /* 0x000ee80000000a00 */
[----:B------:R-:W4:Y:S04]  /*0fe0*/  LDS.64 R34, [R13+0x20] ;  /* 0x000020000d227984 */ /* 0x000f280000000a00 */
[----:B------:R-:W5:Y:S04]  /*0ff0*/  LDS.64 R36, [R13+0x28] ;  /* 0x000028000d247984 */ /* 0x000f680000000a00 */
[----:B------:R-:W5:Y:S04]  /*1000*/  LDS.64 R24, [R13+0x30] ;  /* 0x000030000d187984 */ /* 0x000f680000000a00 */
[----:B------:R-:W5:Y:S01]  /*1010*/  LDS.64 R40, [R15+0x48] ;  /* 0x000048000f287984 */ /* 0x000f620000000a00 */
[C---:B0-----:R-:W-:Y:S01]  /*1020*/  FFMA R26, R20.reuse, R32, R55 ;  /* 0x00000020141a7223 */ /* 0x041fe20000000037 */
[----:B-1----:R-:W-:Y:S01]  /*1030*/  FFMA R28, R20, R38, R57 ;  /* 0x00000026141c7223 */ /* 0x002fe20000000039 */
[----:B--2---:R-:W-:-:S03]  /*1040*/  FFMA R54, R22, R20, R51 ;  /* 0x0000001416367223 */ /* 0x004fc60000000033 */
[----:B------:R-:W-:Y:S01]  /*1050*/  FFMA R57, R21, R39, R28 ;  /* 0x0000002715397223 */ /* 0x000fe2000000001c */
[C---:B---3--:R-:W-:Y:S01]  /*1060*/  FFMA R48, R20.reuse, R30, R53 ;  /* 0x0000001e14307223 */ /* 0x048fe20000000035 */
[----:B------:R-:W-:Y:S01]  /*1070*/  FFMA R54, R23, R21, R54 ;  /* 0x0000001517367223 */ /* 0x000fe20000000036 */
[C---:B----4-:R-:W-:Y:S01]  /*1080*/  FFMA R56, R20.reuse, R34, R59 ;  /* 0x0000002214387223 */ /* 0x050fe2000000003b */
[C---:B------:R-:W-:Y:S01]  /*1090*/  FFMA R59, R21.reuse, R33, R26 ;  /* 0x00000021153b7223 */ /* 0x040fe2000000001a */
[C---:B------:R-:W-:Y:S01]  /*10a0*/  FFMA R48, R21.reuse, R31, R48 ;  /* 0x0000001f15307223 */ /* 0x040fe20000000030 */
[C---:B-----5:R-:W-:Y:S01]  /*10b0*/  FFMA R58, R20.reuse, R36, R27 ;  /* 0x00000024143a7223 */ /* 0x060fe2000000001b */
[C---:B------:R-:W-:Y:S01]  /*10c0*/  FFMA R55, R21.reuse, R35, R56 ;  /* 0x0000002315377223 */ /* 0x040fe20000000038 */
[----:B------:R-:W0:Y:S01]  /*10d0*/  LDS.64 R26, [R15+0x50] ;  /* 0x000050000f1a7984 */ /* 0x000e220000000a00 */
[----:B------:R-:W-:Y:S01]  /*10e0*/  FFMA R20, R20, R24, R29 ;  /* 0x0000001814147223 */ /* 0x000fe2000000001d */
[----:B------:R-:W-:-:S02]  /*10f0*/  FFMA R53, R21, R37, R58 ;  /* 0x0000002515357223 */ /* 0x000fc4000000003a */
[----:B------:R-:W1:Y:S01]  /*1100*/  LDS.64 R28, [R15+0x8] ;  /* 0x000008000f1c7984 */ /* 0x000e620000000a00 */
[----:B------:R-:W-:Y:S01]  /*1110*/  FFMA R51, R21, R25, R20 ;  /* 0x0000001915337223 */ /* 0x000fe20000000014 */
[-C--:B------:R-:W-:Y:S02]  /*1120*/  FFMA R22, R22, R40.reuse, R43 ;  /* 0x0000002816167223 */ /* 0x080fe4000000002b */
[----:B------:R-:W2:Y:S01]  /*1130*/  LDS.64 R20, [R13+0x38] ;  /* 0x000038000d147984 */ /* 0x000ea20000000a00 */
        /* <DEDUP_REMOVED lines=13> */
[----:B------:R-:W-:Y:S04]  /*1210*/  LDS.64 R22, [R15+0x58] ;  /* 0x000058000f167984 */ /* 0x000fe80000000a00 */
[----:B------:R-:W-:Y:S01]  /*1220*/  LDS.64 R40, [R15+0x10] ;  /* 0x000010000f287984 */ /* 0x000fe20000000a00 */
[-C--:B0-----:R-:W-:Y:S01]  /*1230*/  FFMA R43, R30, R26.reuse, R43 ;  /* 0x0000001a1e2b7223 */ /* 0x081fe2000000002b */
[-C--:B------:R-:W-:Y:S01]  /*1240*/  FFMA R47, R32, R26.reuse, R47 ;  /* 0x0000001a202f7223 */ /* 0x080fe2000000002f */
[-C--:B------:R-:W-:Y:S01]  /*1250*/  FFMA R60, R38, R26.reuse, R33 ;  /* 0x0000001a263c7223 */ /* 0x080fe20000000021 */
[----:B------:R-:W-:Y:S01]  /*1260*/  FFMA R50, R34, R26, R49 ;  /* 0x0000001a22327223 */ /* 0x000fe20000000031 */
[-C--:B-1----:R-:W-:Y:S01]  /*1270*/  FFMA R42, R30, R28.reuse, R54 ;  /* 0x0000001c1e2a7223 */ /* 0x082fe20000000036 */
[-C--:B------:R-:W-:Y:S01]  /*1280*/  FFMA R39, R32, R28.reuse, R48 ;  /* 0x0000001c20277223 */ /* 0x080fe20000000030 */
[----:B------:R-:W0:Y:S01]  /*1290*/  LDS.64 R30, [R13+0x40] ;  /* 0x000040000d1e7984 */ /* 0x000e220000000a00 */
[-C--:B------:R-:W-:Y:S01]  /*12a0*/  FFMA R56, R38, R28.reuse, R59 ;  /* 0x0000001c26387223 */ /* 0x080fe2000000003b */
[----:B------:R-:W-:Y:S01]  /*12b0*/  FFMA R38, R34, R28, R57 ;  /* 0x0000001c22267223 */ /* 0x000fe20000000039 */
[C---:B------:R-:W-:Y:S01]  /*12c0*/  FFMA R52, R36.reuse, R26, R35 ;  /* 0x0000001a24347223 */ /* 0x040fe20000000023 */
[----:B------:R-:W1:Y:S01]  /*12d0*/  LDS.64 R32, [R13+0x48] ;  /* 0x000048000d207984 */ /* 0x000e620000000a00 */
[----:B------:R-:W-:Y:S01]  /*12e0*/  FFMA R48, R36, R28, R55 ;  /* 0x0000001c24307223 */ /* 0x000fe20000000037 */
[C---:B------:R-:W-:Y:S01]  /*12f0*/  FFMA R58, R24.reuse, R26, R37 ;  /* 0x0000001a183a7223 */ /* 0x040fe20000000025 */
[----:B------:R-:W-:Y:S01]  /*1300*/  FFMA R54, R24, R28, R53 ;  /* 0x0000001c18367223 */ /* 0x000fe20000000035 */
[----:B------:R-:W3:Y:S01]  /*1310*/  LDS.64 R34, [R13+0x50] ;  /* 0x000050000d227984 */ /* 0x000ee20000000a00 */
[----:B--2---:R-:W-:Y:S01]  /*1320*/  FFMA R26, R20, R26, R25 ;  /* 0x0000001a141a7223 */ /* 0x004fe20000000019 */
[----:B------:R-:W-:Y:S01]  /*1330*/  FFMA R28, R28, R20, R51 ;  /* 0x000000141c1c7223 */ /* 0x000fe20000000033 */
[C---:B------:R-:W-:Y:S01]  /*1340*/  FFMA R49, R21.reuse, R29, R42 ;  /* 0x0000001d15317223 */ /* 0x040fe2000000002a */
[----:B------:R-:W2:Y:S01]  /*1350*/  LDS.64 R36, [R13+0x58] ;  /* 0x000058000d247984 */ /* 0x000ea20000000a00 */
[----:B------:R-:W-:-:S03]  /*1360*/  FFMA R51, R21, R27, R43 ;  /* 0x0000001b15337223 */ /* 0x000fc6000000002b */
[----:B------:R-:W4:Y:S04]  /*1370*/  LDS.64 R24, [R13+0x60] ;  /* 0x000060000d187984 */ /* 0x000f280000000a00 */
[----:B------:R-:W5:Y:S04]  /*1380*/  LDS.64 R42, [R13+0x68] ;  /* 0x000068000d2a7984 */ /* 0x000f680000000a00 */
[----:B------:R-:W5:Y:S01]  /*1390*/  LDS.64 R20, [R13+0x70] ;  /* 0x000070000d147984 */ /* 0x000f620000000a00 */
[-C--:B0-----:R-:W-:Y:S01]  /*13a0*/  FFMA R53, R40, R30.reuse, R49 ;  /* 0x0000001e28357223 */ /* 0x081fe20000000031 */
[----:B------:R-:W-:Y:S01]  /*13b0*/  FFMA R30, R22, R30, R51 ;  /* 0x0000001e161e7223 */ /* 0x000fe20000000033 */
[C---:B------:R-:W-:Y:S01]  /*13c0*/  FFMA R39, R31.reuse, R29, R39 ;  /* 0x0000001d1f277223 */ /* 0x040fe20000000027 */
[C---:B------:R-:W-:Y:S01]  /*13d0*/  FFMA R49, R31.reuse, R27, R47 ;  /* 0x0000001b1f317223 */ /* 0x040fe2000000002f */
[C---:B------:R-:W-:Y:S01]  /*13e0*/  FFMA R51, R31.reuse, R41, R53 ;  /* 0x000000291f337223 */ /* 0x040fe20000000035 */
[----:B------:R-:W-:Y:S01]  /*13f0*/  FFMA R47, R31, R23, R30 ;  /* 0x000000171f2f7223 */ /* 0x000fe2000000001e */
[-C--:B-1----:R-:W-:Y:S01]  /*1400*/  FFMA R30, R40, R32.reuse, R39 ;  /* 0x00000020281e7223 */ /* 0x082fe20000000027 */
        /* <DEDUP_REMOVED lines=10> */
[-C--:B--2---:R-:W-:Y:S01]  /*14b0*/  FFMA R30, R40, R36.reuse, R31 ;  /* 0x00000024281e7223 */ /* 0x084fe2000000001f */
[----:B------:R-:W-:Y:S01]  /*14c0*/  FFMA R36, R22, R36, R33 ;  /* 0x0000002416247223 */ /* 0x000fe20000000021 */
[C---:B------:R-:W-:Y:S01]  /*14d0*/  FFMA R31, R37.reuse, R29, R48 ;  /* 0x0000001d251f7223 */ /* 0x040fe20000000030 */
[----:B------:R-:W-:Y:S01]  /*14e0*/  FFMA R33, R37, R27, R52 ;  /* 0x0000001b25217223 */ /* 0x000fe20000000034 */
[----:B------:R-:W-:Y:S01]  /*14f0*/  FFMA R53, R35, R23, R34 ;  /* 0x0000001723357223 */ /* 0x000fe20000000022 */
[----:B------:R-:W-:Y:S01]  /*1500*/  LDS.64 R38, [R15+0x18] ;  /* 0x000018000f267984 */ /* 0x000fe20000000a00 */
[-C--:B----4-:R-:W-:Y:S01]  /*1510*/  FFMA R50, R40, R24.reuse, R31 ;  /* 0x0000001828327223 */ /* 0x090fe2000000001f */
[----:B------:R-:W-:Y:S01]  /*1520*/  FFMA R48, R22, R24, R33 ;  /* 0x0000001816307223 */ /* 0x000fe20000000021 */
[C---:B------:R-:W-:Y:S01]  /*1530*/  FFMA R31, R25.reuse, R29, R54 ;  /* 0x0000001d191f7223 */ /* 0x040fe20000000036 */
[-C--:B------:R-:W-:Y:S01]  /*1540*/  FFMA R33, R25, R27.reuse, R58 ;  /* 0x0000001b19217223 */ /* 0x080fe2000000003a */
[C---:B-----5:R-:W-:Y:S01]  /*1550*/  FFMA R27, R43.reuse, R27, R26 ;  /* 0x0000001b2b1b7223 */ /* 0x060fe2000000001a */
[----:B------:R-:W-:Y:S01]  /*1560*/  FFMA R29, R43, R29, R28 ;  /* 0x0000001d2b1d7223 */ /* 0x000fe2000000001c */
[-C--:B------:R-:W-:Y:S01]  /*1570*/  FFMA R52, R40, R42.reuse, R31 ;  /* 0x0000002a28347223 */ /* 0x080fe2000000001f */
[----:B------:R-:W-:Y:S01]  /*1580*/  FFMA R42, R22, R42, R33 ;  /* 0x0000002a162a7223 */ /* 0x000fe20000000021 */
[----:B------:R-:W-:Y:S01]  /*1590*/  FFMA R22, R20, R22, R27 ;  /* 0x0000001614167223 */ /* 0x000fe2000000001b */
[----:B------:R-:W0:Y:S01]  /*15a0*/  LDS.64 R34, [R13+0x78] ;  /* 0x000078000d227984 */ /* 0x000e220000000a00 */
[C---:B------:R-:W-:Y:S01]  /*15b0*/  FFMA R61, R37.reuse, R41, R30 ;  /* 0x00000029253d7223 */ /* 0x040fe2000000001e */
[----:B------:R-:W-:Y:S01]  /*15c0*/  FFMA R57, R37, R23, R36 ;  /* 0x0000001725397223 */ /* 0x000fe20000000024 */
[C---:B------:R-:W-:Y:S01]  /*15d0*/  FFMA R50, R25.reuse, R41, R50 ;  /* 0x0000002919327223 */ /* 0x040fe20000000032 */
[----:B------:R-:W1:Y:S01]  /*15e0*/  LDS.64 R26, [R13+0xa0] ;  /* 0x0000a0000d1a7984 */ /* 0x000e620000000a00 */
[----:B------:R-:W-:Y:S01]  /*15f0*/  FFMA R48, R25, R23, R48 ;  /* 0x0000001719307223 */ /* 0x000fe20000000030 */
[----:B------:R-:W-:Y:S01]  /*1600*/  FFMA R40, R40, R20, R29 ;  /* 0x0000001428287223 */ /* 0x000fe2000000001d */
[C---:B------:R-:W-:Y:S01]  /*1610*/  FFMA R20, R43.reuse, R41, R52 ;  /* 0x000000292b147223 */ /* 0x040fe20000000034 */
[----:B------:R-:W2:Y:S01]  /*1620*/  LDS.64 R36, [R13+0x80] ;  /* 0x000080000d247984 */ /* 0x000ea20000000a00 */
[----:B------:R-:W-:Y:S01]  /*1630*/  FFMA R42, R43, R23, R42 ;  /* 0x000000172b2a7223 */ /* 0x000fe2000000002a */
[----:B------:R-:W-:Y:S01]  /*1640*/  FFMA R43, R41, R21, R40 ;  /* 0x00000015292b7223 */ /* 0x000fe20000000028 */
[----:B------:R-:W-:Y:S01]  /*1650*/  FFMA R52, R21, R23, R22 ;  /* 0x0000001715347223 */ /* 0x000fe20000000016 */
[----:B------:R-:W3:Y:S04]  /*1660*/  LDS.64 R28, [R13+0x88] ;  /* 0x000088000d1c7984 */ /* 0x000ee80000000a00 */
[----:B------:R-:W4:Y:S04]  /*1670*/  LDS.64 R32, [R13+0x90] ;  /* 0x000090000d207984 */ /* 0x000f280000000a00 */
[----:B------:R-:W5:Y:S04]  /*1680*/  LDS.64 R30, [R13+0x98] ;  /* 0x000098000d1e7984 */ /* 0x000f680000000a00 */
[----:B------:R-:W5:Y:S04]  /*1690*/  LDS.64 R24, [R13+0xa8] ;  /* 0x0000a8000d187984 */ /* 0x000f680000000a00 */
[----:B------:R-:W5:Y:S01]  /*16a0*/  LDS.64 R40, [R15+0x60] ;  /* 0x000060000f287984 */ /* 0x000f620000000a00 */
[----:B0-----:R-:W-:Y:S01]  /*16b0*/  FFMA R22, R34, R38, R51 ;  /* 0x0000002622167223 */ /* 0x001fe20000000033 */
[C---:B-1----:R-:W-:Y:S01]  /*16c0*/  FFMA R20, R38.reuse, R26, R20 ;  /* 0x0000001a26147223 */ /* 0x042fe20000000014 */
[----:B--2---:R-:W-:-:S03]  /*16d0*/  FFMA R54, R38, R36, R55 ;  /* 0x0000002426367223 */ /* 0x004fc60000000037 */
[----:B------:R-:W-:Y:S02]  /*16e0*/  FFMA R51, R39, R27, R20 ;  /* 0x0000001b27337223 */ /* 0x000fe40000000014 */
[----:B------:R-:W0:Y:S01]  /*16f0*/  LDS.64 R20, [R15+0x68] ;  /* 0x000068000f147984 */ /* 0x000e220000000a00 */
[C---:B---3--:R-:W-:Y:S01]  /*1700*/  FFMA R56, R38.reuse, R28, R59 ;  /* 0x0000001c26387223 */ /* 0x048fe2000000003b */
[----:B----4-:R-:W-:-:S03]  /*1710*/  FFMA R58, R38, R32, R61 ;  /* 0x00000020263a7223 */ /* 0x010fc6000000003d */
[C---:B------:R-:W-:Y:S01]  /*1720*/  FFMA R61, R39.reuse, R29, R56 ;  /* 0x0000001d273d7223 */ /* 0x040fe20000000038 */
[C---:B-----5:R-:W-:Y:S01]  /*1730*/  FFMA R60, R38.reuse, R30, R50 ;  /* 0x0000001e263c7223 */ /* 0x060fe20000000032 */
[C---:B------:R-:W-:Y:S01]  /*1740*/  FFMA R59, R39.reuse, R33, R58 ;  /* 0x00000021273b7223 */ /* 0x040fe2000000003a */
[----:B------:R-:W-:Y:S01]  /*1750*/  FFMA R50, R39, R37, R54 ;  /* 0x0000002527327223 */ /* 0x000fe20000000036 */
[----:B------:R-:W-:Y:S01]  /*1760*/  FFMA R43, R38, R24, R43 ;  /* 0x00000018262b7223 */ /* 0x000fe2000000002b */
[----:B------:R-:W-:Y:S01]  /*1770*/  FFMA R38, R35, R39, R22 ;  /* 0x0000002723267223 */ /* 0x000fe20000000016 */
[----:B------:R-:W-:Y:S01]  /*1780*/  FFMA R55, R39, R31, R60 ;  /* 0x0000001f27377223 */ /* 0x000fe2000000003c */
[----:B------:R-:W1:Y:S01]  /*1790*/  LDS.64 R22, [R15+0x20] ;  /* 0x000020000f167984 */ /* 0x000e620000000a00 */
[-C--:B------:R-:W-:Y:S01]  /*17a0*/  FFMA R58, R34, R40.reuse, R47 ;  /* 0x00000028223a7223 */ /* 0x080fe2000000002f */
[-C--:B------:R-:W-:Y:S01]  /*17b0*/  FFMA R34, R26, R40.reuse, R42 ;  /* 0x000000281a227223 */ /* 0x080fe2000000002a */
[-C--:B------:R-:W-:Y:S01]  /*17c0*/  FFMA R56, R36, R40.reuse, R49 ;  /* 0x0000002824387223 */ /* 0x080fe20000000031 */
[----:B------:R-:W2:Y:S01]  /*17d0*/  LDS R47, [R13+0xb0] ;  /* 0x0000b0000d2f7984 */ /* 0x000ea20000000800 */
[-C--:B------:R-:W-:Y:S01]  /*17e0*/  FFMA R54, R28, R40.reuse, R53 ;  /* 0x000000281c367223 */ /* 0x080fe20000000035 */
[-C--:B------:R-:W-:Y:S01]  /*17f0*/  FFMA R60, R32, R40.reuse, R57 ;  /* 0x00000028203c7223 */ /* 0x080fe20000000039 */
[-C--:B------:R-:W-:Y:S01]  /*1800*/  FFMA R48, R30, R40.reuse, R48 ;  /* 0x000000281e307223 */ /* 0x080fe20000000030 */
[----:B------:R-:W3:Y:S01]  /*1810*/  LDS R42, [R13+0x384] ;  /* 0x000384000d2a7984 */ /* 0x000ee20000000800 */
[----:B------:R-:W-:Y:S01]  /*1820*/  FFMA R40, R24, R40, R52 ;  /* 0x0000002818287223 */ /* 0x000fe20000000034 */
[-C--:B------:R-:W-:Y:S01]  /*1830*/  FFMA R35, R35, R41.reuse, R58 ;  /* 0x0000002923237223 */ /* 0x080fe2000000003a */
[----:B------:R-:W-:Y:S01]  /*1840*/  FFMA R60, R33, R41, R60 ;  /* 0x00000029213c7223 */ /* 0x000fe2000000003c */
[----:B------:R-:W-:Y:S01]  /*1850*/  FFMA R43, R39, R25, R43 ;  /* 0x00000019272b7223 */ /* 0x000fe2000000002b */
[-C--:B------:R-:W-:Y:S01]  /*1860*/  FFMA R33, R27, R41.reuse, R34 ;  /* 0x000000291b217223 */ /* 0x080fe20000000022 */
[-C--:B------:R-:W-:Y:S01]  /*1870*/  FFMA R40, R25, R41.reuse, R40 ;  /* 0x0000002919287223 */ /* 0x080fe20000000028 */
[-C--:B------:R-:W-:Y:S01]  /*1880*/  FFMA R57, R37, R41.reuse, R56 ;  /* 0x0000002925397223 */ /* 0x080fe20000000038 */
[-C--:B------:R-:W-:Y:S01]  /*1890*/  FFMA R53, R29, R41.reuse, R54 ;  /* 0x000000291d357223 */ /* 0x080fe20000000036 */
[----:B------:R-:W-:Y:S01]  /*18a0*/  FFMA R31, R31, R41, R48 ;  /* 0x000000291f1f7223 */ /* 0x000fe20000000030 */
[-C--:B0-----:R-:W-:Y:S01]  /*18b0*/  FFMA R27, R36, R20.reuse, R35 ;  /* 0x00000014241b7223 */ /* 0x081fe20000000023 */
[-C--:B------:R-:W-:Y:S01]  /*18c0*/  FFMA R57, R28, R20.reuse, R57 ;  /* 0x000000141c397223 */ /* 0x080fe20000000039 */
[----:B------:R-:W-:Y:S01]  /*18d0*/  LDS.64 R34, [R15+0x28] ;  /* 0x000028000f227984 */ /* 0x000fe20000000a00 */
[-C--:B------:R-:W-:Y:S01]  /*18e0*/  FFMA R60, R30, R20.reuse, R60 ;  /* 0x000000141e3c7223 */ /* 0x080fe2000000003c */
[-C--:B------:R-:W-:Y:S01]  /*18f0*/  FFMA R56, R26, R20.reuse, R31 ;  /* 0x000000141a387223 */ /* 0x080fe2000000001f */
[-C--:B------:R-:W-:Y:S01]  /*1900*/  FFMA R53, R32, R20.reuse, R53 ;  /* 0x0000001420357223 */ /* 0x080fe20000000035 */
[----:B------:R-:W-:Y:S01]  /*1910*/  FFMA R58, R24, R20, R33 ;  /* 0x00000014183a7223 */ /* 0x000fe20000000021 */
[-C--:B-1----:R-:W-:Y:S01]  /*1920*/  FFMA R25, R36, R22.reuse, R38 ;  /* 0x0000001624197223 */ /* 0x082fe20000000026 */
[-C--:B------:R-:W-:Y:S01]  /*1930*/  FFMA R49, R28, R22.reuse, R50 ;  /* 0x000000161c317223 */ /* 0x080fe20000000032 */
[----:B------:R-:W0:Y:S01]  /*1940*/  LDS.64 R38, [R13+0x388] ;  /* 0x000388000d267984 */ /* 0x000e220000000a00 */
[-C--:B------:R-:W-:Y:S01]  /*1950*/  FFMA R54, R30, R22.reuse, R59 ;  /* 0x000000161e367223 */ /* 0x080fe2000000003b */
[-C--:B------:R-:W-:Y:S01]  /*1960*/  FFMA R50, R32, R22.reuse, R61 ;  /* 0x0000001620327223 */ /* 0x080fe2000000003d */
[-C--:B------:R-:W-:Y:S01]  /*1970*/  FFMA R48, R26, R22.reuse, R55 ;  /* 0x000000161a307223 */ /* 0x080fe20000000037 */
[----:B------:R-:W1:Y:S01]  /*1980*/  LDS.64 R36, [R15+0x70] ;  /* 0x000070000f247984 */ /* 0x000e620000000a00 */
[----:B------:R-:W-:Y:S01]  /*1990*/  FFMA R52, R24, R22, R51 ;  /* 0x0000001618347223 */ /* 0x000fe20000000033 */
[----:B--2---:R-:W-:Y:S01]  /*19a0*/  FFMA R20, R47, R20, R40 ;  /* 0x000000142f147223 */ /* 0x004fe20000000028 */
[----:B------:R-:W-:Y:S01]  /*19b0*/  FFMA R22, R22, R47, R43 ;  /* 0x0000002f16167223 */ /* 0x000fe2000000002b */
[----:B------:R-:W2:Y:S01]  /*19c0*/  LDS.64 R28, [R13+0x390] ;  /* 0x000390000d1c7984 */ /* 0x000ea20000000a00 */
[C---:B---3--:R-:W-:Y:S01]  /*19d0*/  FFMA R47, R42.reuse, R21, R27 ;  /* 0x000000152a2f7223 */ /* 0x048fe2000000001b */
[----:B------:R-:W-:-:S02]  /*19e0*/  FFMA R43, R42, R23, R25 ;  /* 0x000000172a2b7223 */ /* 0x000fc40000000019 */
[----:B------:R-:W3:Y:S04]  /*19f0*/  LDS.64 R30, [R13+0x398] ;  /* 0x000398000d1e7984 */ /* 0x000ee80000000a00 */
[----:B------:R-:W4:Y:S04]  /*1a00*/  LDS.64 R32, [R13+0x3a0] ;  /* 0x0003a0000d207984 */ /* 0x000f280000000a00 */
[----:B------:R-:W5:Y:S04]  /*1a10*/  LDS.64 R40, [R13+0x3a8] ;  /* 0x0003a8000d287984 */ /* 0x000f680000000a00 */
[----:B------:R-:W5:Y:S04]  /*1a20*/  LDS.64 R26, [R13+0x3b0] ;  /* 0x0003b0000d1a7984 */ /* 0x000f680000000a00 */
[----:B------:R-:W5:Y:S01]  /*1a30*/  LDS.64 R24, [R13+0x3b8] ;  /* 0x0003b8000d187984 */ /* 0x000f620000000a00 */
[-C--:B0-----:R-:W-:Y:S01]  /*1a40*/  FFMA R42, R34, R38.reuse, R43 ;  /* 0x00000026222a7223 */ /* 0x081fe2000000002b */
[C---:B------:R-:W-:Y:S01]  /*1a50*/  FFMA R43, R39.reuse, R23, R49 ;  /* 0x00000017272b7223 */ /* 0x040fe20000000031 */
[C---:B------:R-:W-:Y:S01]  /*1a60*/  FFMA R57, R39.reuse, R21, R57 ;  /* 0x0000001527397223 */ /* 0x040fe20000000039 */
[----:B-1----:R-:W-:Y:S01]  /*1a70*/  FFMA R38, R36, R38, R47 ;  /* 0x0000002624267223 */ /* 0x002fe2000000002f */
[----:B------:R-:W-:-:S03]  /*1a80*/  FFMA R49, R39, R35, R42 ;  /* 0x0000002327317223 */ /* 0x000fc6000000002a */
[----:B------:R-:W-:Y:S01]  /*1a90*/  FFMA R47, R39, R37, R38 ;  /* 0x00000025272f7223 */ /* 0x000fe20000000026 */
[-C--:B--2---:R-:W-:Y:S01]  /*1aa0*/  FFMA R38, R34, R28.reuse, R43 ;  /* 0x0000001c22267223 */ /* 0x084fe2000000002b */
[----:B------:R-:W-:Y:S01]  /*1ab0*/  FFMA R28, R36, R28, R57 ;  /* 0x0000001c241c7223 */ /* 0x000fe20000000039 */
[C---:B------:R-:W-:Y:S01]  /*1ac0*/  FFMA R39, R29.reuse, R23, R50 ;  /* 0x000000171d277223 */ /* 0x040fe20000000032 */
[C---:B------:R-:W-:Y:S01]  /*1ad0*/  FFMA R43, R29.reuse, R21, R53 ;  /* 0x000000151d2b7223 */ /* 0x040fe20000000035 */
[C---:B------:R-:W-:Y:S01]  /*1ae0*/  FFMA R53, R29.reuse, R35, R38 ;  /* 0x000000231d357223 */ /* 0x040fe20000000026 */
[----:B------:R-:W-:Y:S01]  /*1af0*/  FFMA R51, R29, R37, R28 ;  /* 0x000000251d337223 */ /* 0x000fe2000000001c */
[-C--:B---3--:R-:W-:Y:S01]  /*1b00*/  FFMA R28, R34, R30.reuse, R39 ;  /* 0x0000001e221c7223 */ /* 0x088fe20000000027 */
[----:B------:R-:W-:Y:S01]  /*1b10*/  FFMA R30, R36, R30, R43 ;  /* 0x0000001e241e7223 */ /* 0x000fe2000000002b */
[C---:B------:R-:W-:Y:S01]  /*1b20*/  FFMA R29, R31.reuse, R23, R54 ;  /* 0x000000171f1d7223 */ /* 0x040fe20000000036 */
[C---:B------:R-:W-:Y:S01]  /*1b30*/  FFMA R39, R31.reuse, R21, R60 ;  /* 0x000000151f277223 */ /* 0x040fe2000000003c */
[C---:B------:R-:W-:Y:S01]  /*1b40*/  FFMA R55, R31.reuse, R35, R28 ;  /* 0x000000231f377223 */ /* 0x040fe2000000001c */
[----:B------:R-:W-:Y:S01]  /*1b50*/  FFMA R57, R31, R37, R30 ;  /* 0x000000251f397223 */ /* 0x000fe2000000001e */
[-C--:B----4-:R-:W-:Y:S01]  /*1b60*/  FFMA R28, R34, R32.reuse, R29 ;  /* 0x00000020221c7223 */ /* 0x090fe2000000001d */
[C---:B------:R-:W-:Y:S01]  /*1b70*/  FFMA R29, R33.reuse, R23, R48 ;  /* 0x00000017211d7223 */ /* 0x040fe20000000030 */
[C---:B------:R-:W-:Y:S01]  /*1b80*/  FFMA R31, R33.reuse, R21, R56 ;  /* 0x00000015211f7223 */ /* 0x040fe20000000038 */
[----:B------:R-:W-:Y:S01]  /*1b90*/  FFMA R32, R36, R32, R39 ;  /* 0x0000002024207223 */ /* 0x000fe20000000027 */
[----:B------:R-:W-:Y:S01]  /*1ba0*/  FFMA R59, R33, R35, R28 ;  /* 0x00000023213b7223 */ /* 0x000fe2000000001c */
[-C--:B-----5:R-:W-:Y:S01]  /*1bb0*/  FFMA R28, R34, R40.reuse, R29 ;  /* 0x00000028221c7223 */ /* 0x0a0fe2000000001d */
[----:B------:R-:W-:Y:S01]  /*1bc0*/  FFMA R48, R36, R40, R31 ;  /* 0x0000002824307223 */ /* 0x000fe2000000001f */
[C---:B------:R-:W-:Y:S01]  /*1bd0*/  FFMA R29, R41.reuse, R23, R52 ;  /* 0x00000017291d7223 */ /* 0x040fe20000000034 */
[----:B------:R-:W-:Y:S01]  /*1be0*/  FFMA R31, R41, R21, R58 ;  /* 0x00000015291f7223 */ /* 0x000fe2000000003a */
[C---:B------:R-:W-:Y:S01]  /*1bf0*/  FFMA R23, R27.reuse, R23, R22 ;  /* 0x000000171b177223 */ /* 0x040fe20000000016 */
[----:B------:R-:W-:Y:S01]  /*1c00*/  FFMA R21, R27, R21, R20 ;  /* 0x000000151b157223 */ /* 0x000fe20000000014 */
[C---:B------:R-:W-:Y:S01]  /*1c10*/  FFMA R52, R41.reuse, R35, R28 ;  /* 0x0000002329347223 */ /* 0x040fe2000000001c */
[-C--:B------:R-:W-:Y:S01]  /*1c20*/  FFMA R48, R41, R37.reuse, R48 ;  /* 0x0000002529307223 */ /* 0x080fe20000000030 */
[----:B------:R-:W-:Y:S01]  /*1c30*/  FFMA R54, R34, R24, R23 ;  /* 0x0000001822367223 */ /* 0x000fe20000000017 */
[----:B------:R-:W-:Y:S01]  /*1c40*/  FFMA R24, R24, R36, R21 ;  /* 0x0000002418187223 */ /* 0x000fe20000000015 */
[----:B------:R-:W-:Y:S01]  /*1c50*/  LDS.64 R22, [R15+0x30] ;  /* 0x000030000f167984 */ /* 0x000fe20000000a00 */
[-C--:B------:R-:W-:Y:S01]  /*1c60*/  FFMA R50, R34, R26.reuse, R29 ;  /* 0x0000001a22327223 */ /* 0x080fe2000000001d */
[----:B------:R-:W-:Y:S01]  /*1c70*/  FFMA R61, R33, R37, R32 ;  /* 0x00000025213d7223 */ /* 0x000fe20000000020 */
[----:B------:R-:W-:Y:S01]  /*1c80*/  FFMA R26, R36, R26, R31 ;  /* 0x0000001a241a7223 */ /* 0x000fe2000000001f */
[----:B------:R-:W0:Y:S01]  /*1c90*/  LDS.64 R20, [R13+0x3c0] ;  /* 0x0003c0000d147984 */ /* 0x000e220000000a00 */
[----:B------:R-:W-:Y:S01]  /*1ca0*/  FFMA R34, R27, R35, R50 ;  /* 0x000000231b227223 */ /* 0x000fe20000000032 */
[----:B------:R-:W-:Y:S01]  /*1cb0*/  FFMA R35, R35, R25, R54 ;  /* 0x0000001923237223 */ /* 0x000fe20000000036 */
[-C--:B------:R-:W-:Y:S01]  /*1cc0*/  FFMA R54, R25, R37.reuse, R24 ;  /* 0x0000002519367223 */ /* 0x080fe20000000018 */
[----:B------:R-:W1:Y:S01]  /*1cd0*/  LDS.64 R40, [R13+0x3e8] ;  /* 0x0003e8000d287984 */ /* 0x000e620000000a00 */
[----:B------:R-:W-:-:S03]  /*1ce0*/  FFMA R50, R27, R37, R26 ;  /* 0x000000251b327223 */ /* 0x000fc6000000001a */
[----:B------:R-:W2:Y:S04]  /*1cf0*/  LDS.64 R28, [R13+0x3c8] ;  /* 0x0003c8000d1c7984 */ /* 0x000ea80000000a00 */
        /* <DEDUP_REMOVED lines=8> */
[C---:B------:R-:W-:Y:S01]  /*1d80*/  FFMA R49, R23.reuse, R41, R34 ;  /* 0x0000002917317223 */ /* 0x040fe20000000022 */
[C---:B---3--:R-:W-:Y:S01]  /*1d90*/  FFMA R56, R22.reuse, R30, R55 ;  /* 0x0000001e16387223 */ /* 0x048fe20000000037 */
[C---:B------:R-:W-:Y:S01]  /*1da0*/  FFMA R36, R23.reuse, R29, R36 ;  /* 0x0000001d17247223 */ /* 0x040fe20000000024 */
[C---:B----4-:R-:W-:Y:S02]  /*1db0*/  FFMA R58, R22.reuse, R32, R59 ;  /* 0x00000020163a7223 */ /* 0x050fe4000000003b */
[----:B------:R-:W-:Y:S01]  /*1dc0*/  FFMA R59, R23, R31, R56 ;  /* 0x0000001f173b7223 */ /* 0x000fe20000000038 */
[C---:B-----5:R-:W-:Y:S01]  /*1dd0*/  FFMA R60, R22.reuse, R38, R52 ;  /* 0x00000026163c7223 */ /* 0x060fe20000000034 */
[----:B------:R-:W-:Y:S01]  /*1de0*/  FFMA R52, R21, R23, R26 ;  /* 0x0000001715347223 */ /* 0x000fe2000000001a */
[C---:B------:R-:W-:Y:S01]  /*1df0*/  FFMA R55, R23.reuse, R33, R58 ;  /* 0x0000002117377223 */ /* 0x040fe2000000003a */
[----:B------:R-:W0:Y:S01]  /*1e00*/  LDS.64 R26, [R15+0x80] ;  /* 0x000080000f1a7984 */ /* 0x000e220000000a00 */
[----:B------:R-:W-:Y:S01]  /*1e10*/  FFMA R22, R22, R42, R35 ;  /* 0x0000002a16167223 */ /* 0x000fe20000000023 */
[----:B------:R-:W-:-:S02]  /*1e20*/  FFMA R53, R23, R39, R60 ;  /* 0x0000002717357223 */ /* 0x000fc4000000003c */
[----:B------:R-:W1:Y:S01]  /*1e30*/  LDS.64 R34, [R15+0x38] ;  /* 0x000038000f227984 */ /* 0x000e620000000a00 */
[----:B------:R-:W-:Y:S01]  /*1e40*/  FFMA R37, R23, R43, R22 ;  /* 0x0000002b17257223 */ /* 0x000fe20000000016 */
[-C--:B------:R-:W-:Y:S01]  /*1e50*/  FFMA R20, R20, R24.reuse, R47 ;  /* 0x0000001814147223 */ /* 0x080fe2000000002f */
[-C--:B------:R-:W-:Y:S01]  /*1e60*/  FFMA R58, R32, R24.reuse, R61 ;  /* 0x00000018203a7223 */ /* 0x080fe2000000003d */
        /* <DEDUP_REMOVED lines=12> */
[----:B------:R-:W-:Y:S01]  /*1f30*/  FFMA R57, R43, R25, R54 ;  /* 0x000000192b397223 */ /* 0x000fe20000000036 */
[----:B------:R-:W3:Y:S04]  /*1f40*/  LDS.64 R20, [R13+0x400] ;  /* 0x000400000d147984 */ /* 0x000ee80000000a00 */
        /* <DEDUP_REMOVED lines=10> */
[C---:B------:R-:W-:Y:S01]  /*1ff0*/  FFMA R52, R38.reuse, R34, R55 ;  /* 0x0000002226347223 */ /* 0x040fe20000000037 */
[----:B------:R-:W1:Y:S01]  /*2000*/  LDS.64 R30, [R13+0x408] ;  /* 0x000408000d1e7984 */ /* 0x000e620000000a00 */
[-C--:B------:R-:W-:Y:S01]  /*2010*/  FFMA R56, R38, R26.reuse, R61 ;  /* 0x0000001a26387223 */ /* 0x080fe2000000003d */
[----:B------:R-:W-:Y:S01]  /*2020*/  FFMA R42, R42, R26, R39 ;  /* 0x0000001a2a2a7223 */ /* 0x000fe20000000027 */
[----:B------:R-:W-:Y:S01]  /*2030*/  FFMA R48, R40, R34, R53 ;  /* 0x0000002228307223 */ /* 0x000fe20000000035 */
[----:B------:R-:W4:Y:S01]  /*2040*/  LDS.64 R32, [R13+0x410] ;  /* 0x000410000d207984 */ /* 0x000f220000000a00 */
[----:B--2---:R-:W-:Y:S01]  /*2050*/  FFMA R34, R34, R22, R37 ;  /* 0x0000001622227223 */ /* 0x004fe20000000025 */
[----:B------:R-:W-:Y:S01]  /*2060*/  FFMA R26, R22, R26, R57 ;  /* 0x0000001a161a7223 */ /* 0x000fe20000000039 */
[C---:B------:R-:W-:Y:S01]  /*2070*/  FFMA R49, R23.reuse, R35, R41 ;  /* 0x0000002317317223 */ /* 0x040fe20000000029 */
[----:B------:R-:W2:Y:S01]  /*2080*/  LDS.64 R38, [R13+0x418] ;  /* 0x000418000d267984 */ /* 0x000ea20000000a00 */
[-C--:B------:R-:W-:Y:S01]  /*2090*/  FFMA R51, R23, R27.reuse, R51 ;  /* 0x0000001b17337223 */ /* 0x080fe20000000033 */
[----:B---3--:R-:W-:-:S02]  /*20a0*/  FFMA R47, R21, R27, R47 ;  /* 0x0000001b152f7223 */ /* 0x008fc4000000002f */
[----:B------:R-:W3:Y:S04]  /*20b0*/  LDS.64 R36, [R13+0x420] ;  /* 0x000420000d247984 */ /* 0x000ee80000000a00 */
[----:B------:R-:W5:Y:S04]  /*20c0*/  LDS.64 R22, [R13+0x428] ;  /* 0x000428000d167984 */ /* 0x000f680000000a00 */
[----:B------:R-:W5:Y:S01]  /*20d0*/  LDS.64 R40, [R13+0x430] ;  /* 0x000430000d287984 */ /* 0x000f620000000a00 */
[-C--:B0-----:R-:W-:Y:S01]  /*20e0*/  FFMA R53, R28, R20.reuse, R49 ;  /* 0x000000141c357223 */ /* 0x081fe20000000031 */
[----:B------:R-:W-:Y:S01]  /*20f0*/  FFMA R20, R24, R20, R51 ;  /* 0x0000001418147223 */ /* 0x000fe20000000033 */
[----:B------:R-:W-:-:S02]  /*2100*/  FFMA R49, R21, R35, R43 ;  /* 0x0000002315317223 */ /* 0x000fc4000000002b */
[C---:B------:R-:W-:Y:S01]  /*2110*/  FFMA R51, R21.reuse, R29, R53 ;  /* 0x0000001d15337223 */ /* 0x040fe20000000035 */
[----:B------:R-:W-:Y:S01]  /*2120*/  FFMA R43, R21, R25, R20 ;  /* 0x00000019152b7223 */ /* 0x000fe20000000014 */
[-C--:B-1----:R-:W-:Y:S01]  /*2130*/  FFMA R20, R28, R30.reuse, R49 ;  /* 0x0000001e1c147223 */ /* 0x082fe20000000031 */
[C---:B------:R-:W-:Y:S01]  /*2140*/  FFMA R21, R31.reuse, R35, R58 ;  /* 0x000000231f157223 */ /* 0x040fe2000000003a */
        /* <DEDUP_REMOVED lines=12> */
[C---:B------:R-:W-:Y:S01]  /*2210*/  FFMA R31, R39.reuse, R27, R54 ;  /* 0x0000001b271f7223 */ /* 0x040fe20000000036 */
[----:B------:R-:W-:Y:S01]  /*2220*/  FFMA R57, R39, R29, R20 ;  /* 0x0000001d27397223 */ /* 0x000fe20000000014 */
[----:B------:R-:W-:Y:S01]  /*2230*/  FFMA R49, R33, R25, R32 ;  /* 0x0000001921317223 */ /* 0x000fe20000000020 */
[-C--:B---3--:R-:W-:Y:S01]  /*2240*/  FFMA R20, R28, R36.reuse, R21 ;  /* 0x000000241c147223 */ /* 0x088fe20000000015 */
[----:B------:R-:W-:Y:S01]  /*2250*/  FFMA R36, R24, R36, R31 ;  /* 0x0000002418247223 */ /* 0x000fe2000000001f */
[C---:B------:R-:W-:Y:S01]  /*2260*/  FFMA R21, R37.reuse, R35, R50 ;  /* 0x0000002325157223 */ /* 0x040fe20000000032 */
[----:B------:R-:W-:Y:S01]  /*2270*/  FFMA R31, R37, R27, R42 ;  /* 0x0000001b251f7223 */ /* 0x000fe2000000002a */
[C---:B-----5:R-:W-:Y:S01]  /*2280*/  FFMA R35, R23.reuse, R35, R34 ;  /* 0x0000002317237223 */ /* 0x060fe20000000022 */
[----:B------:R-:W-:Y:S01]  /*2290*/  FFMA R27, R23, R27, R26 ;  /* 0x0000001b171b7223 */ /* 0x000fe2000000001a */
[-C--:B------:R-:W-:Y:S01]  /*22a0*/  FFMA R59, R37, R29.reuse, R20 ;  /* 0x0000001d253b7223 */ /* 0x080fe20000000014 */
[-C--:B------:R-:W-:Y:S01]  /*22b0*/  FFMA R20, R28, R22.reuse, R21 ;  /* 0x000000161c147223 */ /* 0x080fe20000000015 */
[----:B------:R-:W-:Y:S01]  /*22c0*/  FFMA R22, R24, R22, R31 ;  /* 0x0000001618167223 */ /* 0x000fe2000000001f */
[----:B------:R-:W-:Y:S01]  /*22d0*/  FFMA R28, R28, R40, R35 ;  /* 0x000000281c1c7223 */ /* 0x000fe20000000023 */
[----:B------:R-:W-:Y:S01]  /*22e0*/  FFMA R24, R40, R24, R27 ;  /* 0x0000001828187223 */ /* 0x000fe2000000001b */
[----:B------:R-:W-:Y:S01]  /*22f0*/  FFMA R27, R23, R29, R20 ;  /* 0x0000001d171b7223 */ /* 0x000fe20000000014 */
[-C--:B------:R-:W-:Y:S01]  /*2300*/  FFMA R61, R39, R25.reuse, R38 ;  /* 0x00000019273d7223 */ /* 0x080fe20000000026 */
[-C--:B------:R-:W-:Y:S01]  /*2310*/  FFMA R42, R37, R25.reuse, R36 ;  /* 0x00000019252a7223 */ /* 0x080fe20000000024 */
[----:B------:R-:W-:Y:S01]  /*2320*/  FFMA R50, R23, R25, R22 ;  /* 0x0000001917327223 */ /* 0x000fe20000000016 */
[----:B------:R-:W-:Y:S01]  /*2330*/  FFMA R29, R29, R41, R28 ;  /* 0x000000291d1d7223 */ /* 0x000fe2000000001c */
[----:B------:R-:W-:Y:S01]  /*2340*/  FFMA R52, R41, R25, R24 ;  /* 0x0000001929347223 */ /* 0x000fe20000000018 */
[----:B------:R-:W-:Y:S06]  /*2350*/  @P5 BRA `(.L_x_138) ;  /* 0xffffffe4004c5947 */ /* 0x000fec000383ffff */
[----:B------:R-:W0:Y:S01]  /*2360*/  LDC.64 R4, c[0x0][0x398] ;  /* 0x0000e600ff047b82 */ /* 0x000e220000000a00 */
[----:B------:R-:W-:-:S04]  /*2370*/  LEA R7, R2, R3, 0x5 ;  /* 0x0000000302077211 */ /* 0x000fc800078e28ff */
[----:B------:R-:W-:-:S05]  /*2380*/  SHF.L.U32 R3, R7, 0x1, RZ ;  /* 0x0000000107037819 */ /* 0x000fca00000006ff */
[----:B0-----:R-:W-:Y:S02]  /*2390*/  IMAD.WIDE.U32 R4, R3, 0x4, R4 ;  /* 0x0000000403047825 */ /* 0x001fe400078e0004 */
[----:B------:R-:W0:Y:S03]  /*23a0*/  LDC.64 R2, c[0x0][0x390] ;  /* 0x0000e400ff027b82 */ /* 0x000e260000000a00 */
[----:B------:R-:W2:Y:S04]  /*23b0*/  LDG.E.CONSTANT R6, desc[UR6][R4.64] ;  /* 0x0000000604067981 */ /* 0x000ea8000c1e9900 */
[----:B------:R-:W3:Y:S01]  /*23c0*/  LDG.E.CONSTANT R8, desc[UR6][R4.64+0x4] ;  /* 0x0000040604087981 */ /* 0x000ee2000c1e9900 */
[----:B------:R-:W-:-:S05]  /*23d0*/  IMAD R7, R7, 0xe, R0 ;  /* 0x0000000e07077824 */ /* 0x000fca00078e0200 */
[----:B------:R-:W-:-:S05]  /*23e0*/  LEA R7, R7, -R7, 0x3 ;  /* 0x8000000707077211 */ /* 0x000fca00078e18ff */
[----:B0-----:R-:W-:-:S04]  /*23f0*/  IMAD.WIDE.U32 R2, R7, 0x4, R2 ;  /* 0x0000000407027825 */ /* 0x001fc800078e0002 */
[--C-:B--2---:R-:W-:Y:S01]  /*2400*/  FADD R51, R51, R6.reuse ;  /* 0x0000000633337221 */ /* 0x104fe20000000000 */
[--C-:B------:R-:W-:Y:S01]  /*2410*/  FADD R53, R53, R6.reuse ;  /* 0x0000000635357221 */ /* 0x100fe20000000000 */
[--C-:B------:R-:W-:Y:S01]  /*2420*/  FADD R55, R55, R6.reuse ;  /* 0x0000000637377221 */ /* 0x100fe20000000000 */
[--C-:B------:R-:W-:Y:S01]  /*2430*/  FADD R57, R57, R6.reuse ;  /* 0x0000000639397221 */ /* 0x100fe20000000000 */
[--C-:B------:R-:W-:Y:S01]  /*2440*/  FADD R59, R59, R6.reuse ;  /* 0x000000063b3b7221 */ /* 0x100fe20000000000 */
[--C-:B------:R-:W-:Y:S01]  /*2450*/  FADD R27, R27, R6.reuse ;  /* 0x000000061b1b7221 */ /* 0x100fe20000000000 */
[----:B------:R-:W-:Y:S01]  /*2460*/  FADD R6, R29, R6 ;  /* 0x000000061d067221 */ /* 0x000fe20000000000 */
[--C-:B---3--:R-:W-:Y:S01]  /*2470*/  FADD R43, R43, R8.reuse ;  /* 0x000000082b2b7221 */ /* 0x108fe20000000000 */
[--C-:B------:R-:W-:Y:S01]  /*2480*/  FADD R47, R47, R8.reuse ;  /* 0x000000082f2f7221 */ /* 0x100fe20000000000 */
[--C-:B------:R-:W-:Y:S01]  /*2490*/  FADD R49, R49, R8.reuse ;  /* 0x0000000831317221 */ /* 0x100fe20000000000 */
[--C-:B------:R-:W-:Y:S01]  /*24a0*/  FADD R61, R61, R8.reuse ;  /* 0x000000083d3d7221 */ /* 0x100fe20000000000 */
[----:B------:R-:W-:Y:S01]  /*24b0*/  FMNMX R5, RZ, R6, !PT ;  /* 0x00000006ff057209 */ /* 0x000fe20007800000 */
[--C-:B------:R-:W-:Y:S01]  /*24c0*/  FADD R42, R42, R8.reuse ;  /* 0x000000082a2a7221 */ /* 0x100fe20000000000 */
[--C-:B------:R-:W-:Y:S01]  /*24d0*/  FADD R50, R50, R8.reuse ;  /* 0x0000000832327221 */ /* 0x100fe20000000000 */
[----:B------:R-:W-:Y:S01]  /*24e0*/  FADD R8, R52, R8 ;  /* 0x0000000834087221 */ /* 0x000fe20000000000 */
        /* <DEDUP_REMOVED lines=15> */
[----:B0-----:R-:W-:Y:S01]  /*25e0*/  FMNMX R5, RZ, R42, !PT ;  /* 0x0000002aff057209 */ /* 0x001fe20007800000 */
[----:B------:R-:W-:Y:S01]  /*25f0*/  STG.E desc[UR6][R2.64+0x10], R59 ;  /* 0x0000103b02007986 */ /* 0x000fe2000c101906 */
        /* <DEDUP_REMOVED lines=11> */
.L_x_139:
        /* <DEDUP_REMOVED lines=13> */
.L_x_226:


//--------------------- .text.fused_nn_conv2d_add_nn_relu_3_kernel0 --------------------------
	.section	.text.fused_nn_conv2d_add_nn_relu_3_kernel0,"ax",@progbits
	.align	128
        .global         fused_nn_conv2d_add_nn_relu_3_kernel0
        .type           fused_nn_conv2d_add_nn_relu_3_kernel0,@function
        .size           fused_nn_conv2d_add_nn_relu_3_kernel0,(.L_x_227 - fused_nn_conv2d_add_nn_relu_3_kernel0)
        .other          fused_nn_conv2d_add_nn_relu_3_kernel0,@"STO_CUDA_ENTRY STV_DEFAULT"
fused_nn_conv2d_add_nn_relu_3_kernel0:
.text.fused_nn_conv2d_add_nn_relu_3_kernel0:
[----:B------:R-:W-:Y:S01]  /*0000*/  LDC R1, c[0x0][0x37c] ;  /* 0x0000df00ff017b82 */ /* 0x000fe20000000800 */
[----:B------:R-:W0:Y:S07]  /*0010*/  S2R R10, SR_TID.X ;  /* 0x00000000000a7919 */ /* 0x000e2e0000002100 */
[----:B------:R-:W1:Y:S01]  /*0020*/  LDC.64 R6, c[0x0][0x388] ;  /* 0x0000e200ff067b82 */ /* 0x000e620000000a00 */
[----:B------:R-:W-:Y:S01]  /*0030*/  UMOV UR4, 0x400 ;  /* 0x0000040000047882 */ /* 0x000fe20000000000 */
[----:B------:R-:W2:Y:S01]  /*0040*/  LDCU.64 UR8, c[0x0][0x358] ;  /* 0x00006b00ff0877ac */ /* 0x000ea20008000a00 */
[----:B------:R-:W3:Y:S01]  /*0050*/  S2R R21, SR_TID.Z ;  /* 0x0000000000157919 */ /* 0x000ee20000002300 */
[----:B------:R-:W-:Y:S01]  /*0060*/  UIADD3 UR5, UPT, UPT, UR4, 0x700, URZ ;  /* 0x0000070004057890 */ /* 0x000fe2000fffe0ff */
[----:B------:R-:W4:Y:S03]  /*0070*/  S2R R2, SR_CTAID.Z ;  /* 0x0000000000027919 */ /* 0x000f260000002700 */
[----:B------:R-:W5:Y:S01]  /*0080*/  S2UR UR6, SR_CgaCtaId ;  /* 0x00000000000679c3 */ /* 0x000f620000008800 */
[----:B------:R-:W2:Y:S01]  /*0090*/  S2R R13, SR_TID.Y ;  /* 0x00000000000d7919 */ /* 0x000ea20000002200 */
[----:B------:R-:W1:Y:S06]  /*00a0*/  S2R R11, SR_CTAID.Y ;  /* 0x00000000000b7919 */ /* 0x000e6c0000002600 */
[----:B------:R-:W1:Y:S01]  /*00b0*/  LDC.64 R4, c[0x0][0x380] ;  /* 0x0000e000ff047b82 */ /* 0x000e620000000a00 */
[----:B0-----:R-:W-:Y:S01]  /*00c0*/  SHF.L.U32 R0, R10, 0x1, RZ ;  /* 0x000000010a007819 */ /* 0x001fe200000006ff */
[----:B-----5:R-:W-:-:S02]  /*00d0*/  ULEA UR5, UR6, UR5, 0x18 ;  /* 0x0000000506057291 */ /* 0x020fc4000f8ec0ff */
[----:B------:R-:W-:-:S04]  /*00e0*/  ULEA UR4, UR6, UR4, 0x18 ;  /* 0x0000000406047291 */ /* 0x000fc8000f8ec0ff */
[----:B---3--:R-:W-:Y:S02]  /*00f0*/  LEA R20, R21, UR5, 0x6 ;  /* 0x0000000515147c11 */ /* 0x008fe4000f8e30ff */
[----:B----4-:R-:W-:Y:S02]  /*0100*/  LEA R12, R2, R21, 0x4 ;  /* 0x00000015020c7211 */ /* 0x010fe400078e20ff */
[----:B--2---:R-:W-:Y:S02]  /*0110*/  LEA R8, R13, R0, 0x4 ;  /* 0x000000000d087211 */ /* 0x004fe400078e20ff */
[CC--:B------:R-:W-:Y:S02]  /*0120*/  LEA R3, R21.reuse, R13.reuse, 0x1 ;  /* 0x0000000d15037211 */ /* 0x0c0fe400078e08ff */
[----:B------:R-:W-:Y:S02]  /*0130*/  LEA R9, R12, R13, 0x1 ;  /* 0x0000000d0c097211 */ /* 0x000fe400078e08ff */
[----:B------:R-:W-:-:S02]  /*0140*/  LEA R22, R21, R8, 0x5 ;  /* 0x0000000815167211 */ /* 0x000fc400078e28ff */
[-C--:B------:R-:W-:Y:S02]  /*0150*/  LEA.HI R12, R10, R3.reuse, RZ, 0x1d ;  /* 0x000000030a0c7211 */ /* 0x080fe400078fe8ff */
[----:B------:R-:W-:Y:S02]  /*0160*/  LEA.HI R3, R0, R3, RZ, 0x1c ;  /* 0x0000000300037211 */ /* 0x000fe400078fe0ff */
[----:B------:R-:W-:Y:S01]  /*0170*/  LEA R9, R9, R0, 0xa ;  /* 0x0000000009097211 */ /* 0x000fe200078e50ff */
[----:B------:R-:W-:Y:S01]  /*0180*/  IMAD R0, R21, 0xc4, R10 ;  /* 0x000000c415007824 */ /* 0x000fe200078e020a */
[C---:B------:R-:W-:Y:S02]  /*0190*/  ISETP.GT.U32.AND P0, PT, R22.reuse, 0x1ff, PT ;  /* 0x000001ff1600780c */ /* 0x040fe40003f04070 */
[----:B------:R-:W-:Y:S01]  /*01a0*/  ISETP.GT.U32.AND P1, PT, R22, 0x1fe, PT ;  /* 0x000001fe1600780c */ /* 0x000fe20003f24070 */
[----:B-1----:R-:W-:Y:S01]  /*01b0*/  IMAD R0, R11, 0x1c, R0 ;  /* 0x0000001c0b007824 */ /* 0x002fe200078e0200 */
[----:B------:R-:W-:Y:S01]  /*01c0*/  ISETP.GT.U32.OR P0, PT, R12, 0x1f, P0 ;  /* 0x0000001f0c00780c */ /* 0x000fe20000704470 */
[----:B------:R-:W-:Y:S01]  /*01d0*/  IMAD.WIDE.U32 R6, R9, 0x4, R6 ;  /* 0x0000000409067825 */ /* 0x000fe200078e0006 */
[----:B------:R-:W-:-:S02]  /*01e0*/  ISETP.GT.U32.OR P1, PT, R3, 0x1f, P1 ;  /* 0x0000001f0300780c */ /* 0x000fc40000f24470 */
[C---:B------:R-:W-:Y:S01]  /*01f0*/  ISETP.GT.U32.OR P0, PT, R8.reuse, 0x1f, P0 ;  /* 0x0000001f0800780c */ /* 0x040fe20000704470 */
[C---:B------:R-:W-:Y:S01]  /*0200*/  IMAD R25, R13.reuse, 0xe, R0 ;  /* 0x0000000e0d197824 */ /* 0x040fe200078e0200 */
[----:B------:R-:W-:Y:S01]  /*0210*/  ISETP.GT.U32.OR P1, PT, R8, 0x1e, P1 ;  /* 0x0000001e0800780c */ /* 0x000fe20000f24470 */
[----:B------:R-:W-:Y:S01]  /*0220*/  IMAD R8, R13, 0xe, R10 ;  /* 0x0000000e0d087824 */ /* 0x000fe200078e020a */
[----:B------:R-:W-:Y:S01]  /*0230*/  IADD3 R26, P2, PT, R6, 0x4, RZ ;  /* 0x00000004061a7810 */ /* 0x000fe20007f5e0ff */
[----:B------:R-:W-:Y:S01]  /*0240*/  IMAD.WIDE.U32 R4, R25, 0x4, R4 ;  /* 0x0000000419047825 */ /* 0x000fe200078e0004 */
[C---:B------:R-:W-:Y:S02]  /*0250*/  ISETP.GT.U32.OR P0, PT, R10.reuse, 0x7, P0 ;  /* 0x000000070a00780c */ /* 0x040fe40000704470 */
[----:B------:R-:W-:Y:S01]  /*0260*/  IADD3.X R27, PT, PT, RZ, R7, RZ, P2, !PT ;  /* 0x00000007ff1b7210 */ /* 0x000fe200017fe4ff */
[----:B------:R-:W-:Y:S02]  /*0270*/  IMAD R24, R21, 0x1c, R8 ;  /* 0x0000001c15187824 */ /* 0x000fe400078e0208 */
[----:B------:R-:W-:Y:S01]  /*0280*/  HFMA2 R7, -RZ, RZ, 0, 0 ;  /* 0x00000000ff077431 */ /* 0x000fe200000001ff */
[----:B------:R-:W-:-:S02]  /*0290*/  ISETP.GT.U32.OR P1, PT, R10, 0x7, P1 ;  /* 0x000000070a00780c */ /* 0x000fc40000f24470 */
[----:B------:R-:W-:Y:S02]  /*02a0*/  MOV R0, R4 ;  /* 0x0000000400007202 */ /* 0x000fe40000000f00 */
[----:B------:R-:W-:Y:S02]  /*02b0*/  MOV R3, R5 ;  /* 0x0000000500037202 */ /* 0x000fe40000000f00 */
[----:B------:R-:W-:Y:S02]  /*02c0*/  MOV R11, RZ ;  /* 0x000000ff000b7202 */ /* 0x000fe40000000f00 */
[----:B------:R-:W-:Y:S02]  /*02d0*/  LEA R22, R22, UR5, 0x2 ;  /* 0x0000000516167c11 */ /* 0x000fe4000f8e10ff */
[----:B------:R-:W-:Y:S02]  /*02e0*/  LEA R23, R8, UR4, 0x2 ;  /* 0x0000000408177c11 */ /* 0x000fe4000f8e10ff */
[----:B------:R-:W-:Y:S01]  /*02f0*/  LEA R24, R24, UR4, 0x2 ;  /* 0x0000000418187c11 */ /* 0x000fe2000f8e10ff */
[----:B------:R-:W-:-:S06]  /*0300*/  UMOV UR4, URZ ;  /* 0x000000ff00047c82 */ /* 0x000fcc0008000000 */
.L_x_140:
[----:B------:R-:W-:Y:S01]  /*0310*/  MOV R4, R0 ;  /* 0x0000000000047202 */ /* 0x000fe20000000f00 */
[----:B------:R-:W2:Y:S01]  /*0320*/  @!P0 LDG.E.CONSTANT R29, desc[UR8][R26.64+-0x4] ;  /* 0xfffffc081a1d8981 */ /* 0x000ea2000c1e9900 */
[----:B------:R-:W-:-:S03]  /*0330*/  MOV R5, R3 ;  /* 0x0000000300057202 */ /* 0x000fc60000000f00 */
[----:B------:R0:W3:Y:S04]  /*0340*/  @!P1 LDG.E.CONSTANT R6, desc[UR8][R26.64] ;  /* 0x000000081a069981 */ /* 0x0000e8000c1e9900 */
[----:B------:R-:W4:Y:S01]  /*0350*/  LDG.E.CONSTANT R9, desc[UR8][R4.64] ;  /* 0x0000000804097981 */ /* 0x000f22000c1e9900 */
[----:B------:R-:W-:Y:S01]  /*0360*/  BAR.SYNC.DEFER_BLOCKING 0x0 ;  /* 0x0000000000007b1d */ /* 0x000fe20000010000 */
[----:B------:R-:W-:-:S04]  /*0370*/  UIADD3 UR4, UPT, UPT, UR4, 0x1, URZ ;  /* 0x0000000104047890 */ /* 0x000fc8000fffe0ff */
[----:B------:R-:W-:Y:S01]  /*0380*/  UISETP.NE.AND UP0, UPT, UR4, 0x40, UPT ;  /* 0x000000400400788c */ /* 0x000fe2000bf05270 */
[----:B0-----:R-:W-:Y:S02]  /*0390*/  IADD3 R26, P2, PT, R26, 0x40, RZ ;  /* 0x000000401a1a7810 */ /* 0x001fe40007f5e0ff */
[----:B------:R-:W-:Y:S02]  /*03a0*/  IADD3 R0, P3, PT, R0, 0x3100, RZ ;  /* 0x0000310000007810 */ /* 0x000fe40007f7e0ff */
[----:B------:R-:W-:Y:S02]  /*03b0*/  IADD3.X R27, PT, PT, RZ, R27, RZ, P2, !PT ;  /* 0x0000001bff1b7210 */ /* 0x000fe400017fe4ff */
[----:B------:R-:W-:Y:S01]  /*03c0*/  IADD3.X R3, PT, PT, RZ, R3, RZ, P3, !PT ;  /* 0x00000003ff037210 */ /* 0x000fe20001ffe4ff */
[----:B----4-:R-:W-:Y:S04]  /*03d0*/  STS [R24], R9 ;  /* 0x0000000918007388 */ /* 0x010fe80000000800 */
[----:B--2---:R-:W-:Y:S04]  /*03e0*/  @!P0 STS [R22], R29 ;  /* 0x0000001d16008388 */ /* 0x004fe80000000800 */
[----:B---3--:R-:W-:Y:S01]  /*03f0*/  @!P1 STS [R22+0x4], R6 ;  /* 0x0000040616009388 */ /* 0x008fe20000000800 */
[----:B------:R-:W-:Y:S06]  /*0400*/  BAR.SYNC.DEFER_BLOCKING 0x0 ;  /* 0x0000000000007b1d */ /* 0x000fec0000010000 */
[----:B------:R-:W-:Y:S04]  /*0410*/  LDS R8, [R23] ;  /* 0x0000000017087984 */ /* 0x000fe80000000800 */
[----:B------:R-:W0:Y:S04]  /*0420*/  LDS.128 R12, [R20] ;  /* 0x00000000140c7984 */ /* 0x000e280000000c00 */
[----:B------:R-:W1:Y:S04]  /*0430*/  LDS.128 R16, [R20+0x400] ;  /* 0x0004000014107984 */ /* 0x000e680000000c00 */
[----:B------:R-:W2:Y:S04]  /*0440*/  LDS R4, [R23+0x70] ;  /* 0x0000700017047984 */ /* 0x000ea80000000800 */
[----:B------:R-:W3:Y:S04]  /*0450*/  LDS R5, [R23+0xe0] ;  /* 0x0000e00017057984 */ /* 0x000ee80000000800 */
[----:B------:R-:W4:Y:S01]  /*0460*/  LDS R28, [R23+0x150] ;  /* 0x00015000171c7984 */ /* 0x000f220000000800 */
[C---:B0-----:R-:W-:Y:S01]  /*0470*/  FFMA R12, R8.reuse, R12, R7 ;  /* 0x0000000c080c7223 */ /* 0x041fe20000000007 */
[----:B-1----:R-:W-:-:S02]  /*0480*/  FFMA R16, R8, R16, R11 ;  /* 0x0000001008107223 */ /* 0x002fc4000000000b */
[----:B------:R-:W-:Y:S01]  /*0490*/  LDS.128 R8, [R20+0x410] ;  /* 0x0004100014087984 */ /* 0x000fe20000000c00 */
[C---:B--2---:R-:W-:Y:S01]  /*04a0*/  FFMA R12, R4.reuse, R13, R12 ;  /* 0x0000000d040c7223 */ /* 0x044fe2000000000c */
[----:B------:R-:W-:Y:S02]  /*04b0*/  FFMA R17, R4, R17, R16 ;  /* 0x0000001104117223 */ /* 0x000fe40000000010 */
[----:B------:R-:W0:Y:S01]  /*04c0*/  LDS R13, [R23+0x1c0] ;  /* 0x0001c000170d7984 */ /* 0x000e220000000800 */
[C---:B---3--:R-:W-:Y:S01]  /*04d0*/  FFMA R29, R5.reuse, R14, R12 ;  /* 0x0000000e051d7223 */ /* 0x048fe2000000000c */
[----:B------:R-:W-:Y:S02]  /*04e0*/  FFMA R18, R5, R18, R17 ;  /* 0x0000001205127223 */ /* 0x000fe40000000011 */
[----:B------:R-:W1:Y:S04]  /*04f0*/  LDS R12, [R23+0x230] ;  /* 0x00023000170c7984 */ /* 0x000e680000000800 */
[----:B------:R-:W2:Y:S01]  /*0500*/  LDS.128 R4, [R20+0x10] ;  /* 0x0000100014047984 */ /* 0x000ea20000000c00 */
[----:B----4-:R-:W-:-:S03]  /*0510*/  FFMA R14, R28, R15, R29 ;  /* 0x0000000f1c0e7223 */ /* 0x010fc6000000001d */
[----:B------:R-:W3:Y:S01]  /*0520*/  LDS R15, [R23+0x2a0] ;  /* 0x0002a000170f7984 */ /* 0x000ee20000000800 */
[----:B------:R-:W-:-:S03]  /*0530*/  FFMA R19, R28, R19, R18 ;  /* 0x000000131c137223 */ /* 0x000fc60000000012 */
[----:B------:R-:W4:Y:S01]  /*0540*/  LDS R28, [R23+0x310] ;  /* 0x00031000171c7984 */ /* 0x000f220000000800 */
[----:B0-----:R-:W-:-:S04]  /*0550*/  FFMA R8, R13, R8, R19 ;  /* 0x000000080d087223 */ /* 0x001fc80000000013 */
[----:B-1----:R-:W-:Y:S01]  /*0560*/  FFMA R9, R12, R9, R8 ;  /* 0x000000090c097223 */ /* 0x002fe20000000008 */
[----:B--2---:R-:W-:-:S04]  /*0570*/  FFMA R17, R13, R4, R14 ;  /* 0x000000040d117223 */ /* 0x004fc8000000000e */
[----:B------:R-:W-:Y:S01]  /*0580*/  FFMA R4, R12, R5, R17 ;  /* 0x000000050c047223 */ /* 0x000fe20000000011 */
[C---:B---3--:R-:W-:Y:S01]  /*0590*/  FFMA R10, R15.reuse, R10, R9 ;  /* 0x0000000a0f0a7223 */ /* 0x048fe20000000009 */
[----:B------:R-:W-:Y:S02]  /*05a0*/  LDS R5, [R23+0x380] ;  /* 0x0003800017057984 */ /* 0x000fe40000000800 */
[----:B------:R-:W-:Y:S02]  /*05b0*/  FFMA R29, R15, R6, R4 ;  /* 0x000000060f1d7223 */ /* 0x000fe40000000004 */
[----:B------:R-:W0:Y:S04]  /*05c0*/  LDS.128 R12, [R20+0x20] ;  /* 0x00002000140c7984 */ /* 0x000e280000000c00 */
[----:B------:R-:W1:Y:S04]  /*05d0*/  LDS.128 R16, [R20+0x420] ;  /* 0x0004200014107984 */ /* 0x000e680000000c00 */
[----:B------:R-:W2:Y:S04]  /*05e0*/  LDS R4, [R23+0x3f0] ;  /* 0x0003f00017047984 */ /* 0x000ea80000000800 */
[----:B------:R-:W3:Y:S01]  /*05f0*/  LDS R9, [R23+0x460] ;  /* 0x0004600017097984 */ /* 0x000ee20000000800 */
[C---:B----4-:R-:W-:Y:S01]  /*0600*/  FFMA R6, R28.reuse, R7, R29 ;  /* 0x000000071c067223 */ /* 0x050fe2000000001d */
[----:B------:R-:W-:-:S02]  /*0610*/  FFMA R11, R28, R11, R10 ;  /* 0x0000000b1c0b7223 */ /* 0x000fc4000000000a */
[----:B------:R-:W4:Y:S01]  /*0620*/  LDS R28, [R23+0x4d0] ;  /* 0x0004d000171c7984 */ /* 0x000f220000000800 */
[----:B0-----:R-:W-:-:S03]  /*0630*/  FFMA R7, R5, R12, R6 ;  /* 0x0000000c05077223 */ /* 0x001fc60000000006 */
[----:B------:R-:W-:Y:S01]  /*0640*/  LDS R12, [R23+0x5b0] ;  /* 0x0005b000170c7984 */ /* 0x000fe20000000800 */
[----:B-1----:R-:W-:Y:S01]  /*0650*/  FFMA R16, R5, R16, R11 ;  /* 0x0000001005107223 */ /* 0x002fe2000000000b */
[----:B--2---:R-:W-:-:S03]  /*0660*/  FFMA R8, R4, R13, R7 ;  /* 0x0000000d04087223 */ /* 0x004fc60000000007 */
[----:B------:R-:W-:Y:S01]  /*0670*/  FFMA R17, R4, R17, R16 ;  /* 0x0000001104117223 */ /* 0x000fe20000000010 */
[----:B------:R-:W-:Y:S01]  /*0680*/  LDS R13, [R23+0x540] ;  /* 0x00054000170d7984 */ /* 0x000fe20000000800 */
[C---:B---3--:R-:W-:Y:S02]  /*0690*/  FFMA R29, R9.reuse, R14, R8 ;  /* 0x0000000e091d7223 */ /* 0x048fe40000000008 */
[----:B------:R-:W-:Y:S01]  /*06a0*/  FFMA R18, R9, R18, R17 ;  /* 0x0000001209127223 */ /* 0x000fe20000000011 */
[----:B------:R-:W0:Y:S04]  /*06b0*/  LDS.128 R4, [R20+0x30] ;  /* 0x0000300014047984 */ /* 0x000e280000000c00 */
[----:B------:R-:W1:Y:S01]  /*06c0*/  LDS.128 R8, [R20+0x430] ;  /* 0x0004300014087984 */ /* 0x000e620000000c00 */
[----:B----4-:R-:W-:-:S03]  /*06d0*/  FFMA R16, R28, R15, R29 ;  /* 0x0000000f1c107223 */ /* 0x010fc6000000001d */
[----:B------:R-:W2:Y:S04]  /*06e0*/  LDS R15, [R23+0x620] ;  /* 0x00062000170f7984 */ /* 0x000ea80000000800 */
[----:B------:R-:W3:Y:S01]  /*06f0*/  LDS R14, [R23+0x690] ;  /* 0x00069000170e7984 */ /* 0x000ee20000000800 */
[----:B------:R-:W-:Y:S01]  /*0700*/  FFMA R19, R28, R19, R18 ;  /* 0x000000131c137223 */ /* 0x000fe20000000012 */
[----:B0-----:R-:W-:-:S03]  /*0710*/  FFMA R17, R13, R4, R16 ;  /* 0x000000040d117223 */ /* 0x001fc60000000010 */
[----:B-1----:R-:W-:Y:S01]  /*0720*/  FFMA R8, R13, R8, R19 ;  /* 0x000000080d087223 */ /* 0x002fe20000000013 */
[----:B------:R-:W-:-:S03]  /*0730*/  FFMA R4, R12, R5, R17 ;  /* 0x000000050c047223 */ /* 0x000fc60000000011 */
[----:B------:R-:W-:Y:S01]  /*0740*/  FFMA R8, R12, R9, R8 ;  /* 0x000000090c087223 */ /* 0x000fe20000000008 */
[----:B--2---:R-:W-:-:S03]  /*0750*/  FFMA R5, R15, R6, R4 ;  /* 0x000000060f057223 */ /* 0x004fc60000000004 */
[----:B------:R-:W-:Y:S01]  /*0760*/  FFMA R8, R15, R10, R8 ;  /* 0x0000000a0f087223 */ /* 0x000fe20000000008 */
[----:B---3--:R-:W-:-:S03]  /*0770*/  FFMA R7, R14, R7, R5 ;  /* 0x000000070e077223 */ /* 0x008fc60000000005 */
[----:B------:R-:W-:Y:S01]  /*0780*/  FFMA R11, R14, R11, R8 ;  /* 0x0000000b0e0b7223 */ /* 0x000fe20000000008 */
[----:B------:R-:W-:Y:S06]  /*0790*/  BRA.U UP0, `(.L_x_140) ;  /* 0xfffffff900dc7547 */ /* 0x000fec000b83ffff */
[----:B------:R-:W0:Y:S01]  /*07a0*/  LDC.64 R4, c[0x0][0x398] ;  /* 0x0000e600ff047b82 */ /* 0x000e220000000a00 */
[----:B------:R-:W-:-:S07]  /*07b0*/  LEA R21, R2, R21, 0x5 ;  /* 0x0000001502157211 */ /* 0x000fce00078e28ff */
[----:B------:R-:W1:Y:S01]  /*07c0*/  LDC.64 R8, c[0x0][0x390] ;  /* 0x0000e400ff087b82 */ /* 0x000e620000000a00 */
[----:B0-----:R-:W-:-:S05]  /*07d0*/  IMAD.WIDE.U32 R4, R21, 0x4, R4 ;  /* 0x0000000415047825 */ /* 0x001fca00078e0004 */
[----:B------:R-:W2:Y:S04]  /*07e0*/  LDG.E.CONSTANT R0, desc[UR8][R4.64] ;  /* 0x0000000804007981 */ /* 0x000ea8000c1e9900 */
[----:B------:R-:W3:Y:S01]  /*07f0*/  LDG.E.CONSTANT R6, desc[UR8][R4.64+0x40] ;  /* 0x0000400804067981 */ /* 0x000ee2000c1e9900 */
[----:B------:R-:W-:-:S04]  /*0800*/  IMAD R3, R2, 0x1880, R25 ;  /* 0x0000188002037824 */ /* 0x000fc800078e0219 */
[----:B-1----:R-:W-:-:S04]  /*0810*/  IMAD.WIDE.U32 R2, R3, 0x4, R8 ;  /* 0x0000000403027825 */ /* 0x002fc800078e0008 */
[----:B--2---:R-:W-:Y:S01]  /*0820*/  FADD R0, R7, R0 ;  /* 0x0000000007007221 */ /* 0x004fe20000000000 */
[----:B---3--:R-:W-:-:S04]  /*0830*/  FADD R6, R11, R6 ;  /* 0x000000060b067221 */ /* 0x008fc80000000000 */
[----:B------:R-:W-:Y:S02]  /*0840*/  FMNMX R7, RZ, R0, !PT ;  /* 0x00000000ff077209 */ /* 0x000fe40007800000 */
[----:B------:R-:W-:-:S03]  /*0850*/  FMNMX R9, RZ, R6, !PT ;  /* 0x00000006ff097209 */ /* 0x000fc60007800000 */
[----:B------:R-:W-:Y:S04]  /*0860*/  STG.E desc[UR8][R2.64], R7 ;  /* 0x0000000702007986 */ /* 0x000fe8000c101908 */
[----:B------:R-:W-:Y:S01]  /*0870*/  STG.E desc[UR8][R2.64+0x3100], R9 ;  /* 0x0031000902007986 */ /* 0x000fe2000c101908 */
[----:B------:R-:W-:Y:S05]  /*0880*/  EXIT ;  /* 0x000000000000794d */ /* 0x000fea0003800000 */
.L_x_141:
        /* <DEDUP_REMOVED lines=15> */
.L_x_227:


//--------------------- .text.fused_nn_contrib_conv2d_winograd_without_weight_transform_add_nn_relu_2_kernel1 --------------------------
	.section	.text.fused_nn_contrib_conv2d_winograd_without_weight_transform_add_nn_relu_2_kernel1,"ax",@progbits
	.align	128
        .global         fused_nn_contrib_conv2d_winograd_without_weight_transform_add_nn_relu_2_kernel1
        .type           fused_nn_contrib_conv2d_winograd_without_weight_transform_add_nn_relu_2_kernel1,@function
        .size           fused_nn_contrib_conv2d_winograd_without_weight_transform_add_nn_relu_2_kernel1,(.L_x_228 - fused_nn_contrib_conv2d_winograd_without_weight_transform_add_nn_relu_2_kernel1)
        .other          fused_nn_contrib_conv2d_winograd_without_weight_transform_add_nn_relu_2_kernel1,@"STO_CUDA_ENTRY STV_DEFAULT"
fused_nn_contrib_conv2d_winograd_without_weight_transform_add_nn_relu_2_kernel1:
.text.fused_nn_contrib_conv2d_winograd_without_weight_transform_add_nn_relu_2_kernel1:
[----:B------:R-:W-:Y:S01]  /*0000*/  LDC R1, c[0x0][0x37c] ;  /* 0x0000df00ff017b82 */ /* 0x000fe20000000800 */
[----:B------:R-:W0:Y:S07]  /*0010*/  S2R R0, SR_TID.Y ;  /* 0x0000000000007919 */ /* 0x000e2e0000002200 */
[----:B------:R-:W1:Y:S01]  /*0020*/  S2UR UR7, SR_CTAID.Z ;  /* 0x00000000000779c3 */ /* 0x000e620000002700 */
[----:B------:R-:W-:Y:S01]  /*0030*/  HFMA2 R21, -RZ, RZ, 0, 0 ;  /* 0x00000000ff157431 */ /* 0x000fe200000001ff */
[----:B------:R-:W-:Y:S01]  /*0040*/  CS2R R30, SRZ ;  /* 0x00000000001e7805 */ /* 0x000fe2000001ff00 */
[----:B------:R-:W0:Y:S01]  /*0050*/  S2R R3, SR_TID.X ;  /* 0x0000000000037919 */ /* 0x000e220000002100 */
[----:B------:R-:W-:Y:S01]  /*0060*/  HFMA2 R28, -RZ, RZ, 0, 0 ;  /* 0x00000000ff1c7431 */ /* 0x000fe200000001ff */
[----:B------:R-:W-:Y:S01]  /*0070*/  MOV R24, RZ ;  /* 0x000000ff00187202 */ /* 0x000fe20000000f00 */
[----:B------:R-:W-:Y:S01]  /*0080*/  HFMA2 R38, -RZ, RZ, 0, 0 ;  /* 0x00000000ff267431 */ /* 0x000fe200000001ff */
[----:B------:R-:W2:Y:S01]  /*0090*/  S2R R2, SR_CTAID.Y ;  /* 0x0000000000027919 */ /* 0x000ea20000002600 */
[----:B------:R-:W3:Y:S01]  /*00a0*/  S2UR UR12, SR_CTAID.X ;  /* 0x00000000000c79c3 */ /* 0x000ee20000002500 */
[----:B------:R-:W-:Y:S01]  /*00b0*/  HFMA2 R41, -RZ, RZ, 0, 0 ;  /* 0x00000000ff297431 */ /* 0x000fe200000001ff */
[----:B------:R-:W-:Y:S01]  /*00c0*/  CS2R R34, SRZ ;  /* 0x0000000000227805 */ /* 0x000fe2000001ff00 */
[----:B------:R-:W-:Y:S01]  /*00d0*/  HFMA2 R33, -RZ, RZ, 0, 0 ;  /* 0x00000000ff217431 */ /* 0x000fe200000001ff */
[----:B------:R-:W-:-:S02]  /*00e0*/  CS2R R18, SRZ ;  /* 0x0000000000127805 */ /* 0x000fc4000001ff00 */
[----:B------:R-:W-:Y:S01]  /*00f0*/  MOV R22, RZ ;  /* 0x000000ff00167202 */ /* 0x000fe20000000f00 */
[----:B------:R-:W4:Y:S01]  /*0100*/  LDCU.64 UR10, c[0x0][0x358] ;  /* 0x00006b00ff0a77ac */ /* 0x000f220008000a00 */
[----:B------:R-:W-:Y:S01]  /*0110*/  MOV R27, RZ ;  /* 0x000000ff001b7202 */ /* 0x000fe20000000f00 */
[----:B------:R-:W5:Y:S01]  /*0120*/  S2UR UR5, SR_CgaCtaId ;  /* 0x00000000000579c3 */ /* 0x000f620000008800 */
[----:B------:R-:W-:Y:S01]  /*0130*/  MOV R16, RZ ;  /* 0x000000ff00107202 */ /* 0x000fe20000000f00 */
[----:B-1----:R-:W-:-:S04]  /*0140*/  UIMAD UR4, UR7, 0x6200, URZ ;  /* 0x00006200070478a4 */ /* 0x002fc8000f8e02ff */
[----:B---3--:R-:W-:Y:S01]  /*0150*/  UIMAD UR4, UR12, 0x62, UR4 ;  /* 0x000000620c0478a4 */ /* 0x008fe2000f8e0204 */
[----:B0-----:R-:W-:Y:S01]  /*0160*/  IMAD R5, R0, 0x31, R3 ;  /* 0x0000003100057824 */ /* 0x001fe200078e0203 */
[----:B--2---:R-:W-:-:S04]  /*0170*/  SHF.L.U32 R6, R2, 0x5, RZ ;  /* 0x0000000502067819 */ /* 0x004fc800000006ff */
[C---:B------:R-:W-:Y:S02]  /*0180*/  LOP3.LUT R4, R5.reuse, 0xffff, RZ, 0xc0, !PT ;  /* 0x0000ffff05047812 */ /* 0x040fe400078ec0ff */
[C---:B------:R-:W-:Y:S02]  /*0190*/  IADD3 R7, PT, PT, R5.reuse, 0x4, RZ ;  /* 0x0000000405077810 */ /* 0x040fe40007ffe0ff */
[----:B------:R-:W-:Y:S02]  /*01a0*/  SHF.R.U32.HI R4, RZ, 0x1, R4 ;  /* 0x00000001ff047819 */ /* 0x000fe40000011604 */
[----:B------:R-:W-:Y:S02]  /*01b0*/  IADD3 R11, PT, PT, R5, 0x8, RZ ;  /* 0x00000008050b7810 */ /* 0x000fe40007ffe0ff */
[----:B------:R-:W-:Y:S02]  /*01c0*/  LOP3.LUT R4, R4, 0xffff, RZ, 0xc0, !PT ;  /* 0x0000ffff04047812 */ /* 0x000fe400078ec0ff */
[----:B------:R-:W-:-:S02]  /*01d0*/  LOP3.LUT R9, R6, 0x1f, R7, 0xf8, !PT ;  /* 0x0000001f06097812 */ /* 0x000fc400078ef807 */
[----:B------:R-:W-:Y:S01]  /*01e0*/  LOP3.LUT R11, R6, 0x1f, R11, 0xf8, !PT ;  /* 0x0000001f060b7812 */ /* 0x000fe200078ef80b */
[----:B------:R-:W-:Y:S01]  /*01f0*/  IMAD R4, R4, 0xa73, RZ ;  /* 0x00000a7304047824 */ /* 0x000fe200078e02ff */
[----:B------:R-:W-:Y:S02]  /*0200*/  LOP3.LUT R7, R6, 0x1f, R5, 0xf8, !PT ;  /* 0x0000001f06077812 */ /* 0x000fe400078ef805 */
[----:B------:R-:W-:Y:S02]  /*0210*/  ISETP.GE.U32.AND P0, PT, R5, 0x78, PT ;  /* 0x000000780500780c */ /* 0x000fe40003f06070 */
[----:B------:R-:W-:Y:S02]  /*0220*/  SHF.R.U32.HI R12, RZ, 0x11, R4 ;  /* 0x00000011ff0c7819 */ /* 0x000fe40000011604 */
[----:B------:R-:W-:Y:S02]  /*0230*/  ISETP.LT.U32.AND P0, PT, R0, 0x3, !P0 ;  /* 0x000000030000780c */ /* 0x000fe40004701070 */
[----:B------:R-:W-:-:S05]  /*0240*/  PRMT R4, R12, 0x9910, RZ ;  /* 0x000099100c047816 */ /* 0x000fca00000000ff */
[----:B------:R-:W-:-:S05]  /*0250*/  IMAD R4, R4, 0x62, RZ ;  /* 0x0000006204047824 */ /* 0x000fca00078e02ff */
[----:B------:R-:W-:-:S04]  /*0260*/  IADD3 R4, PT, PT, RZ, -R4, RZ ;  /* 0x80000004ff047210 */ /* 0x000fc80007ffe0ff */
[----:B------:R-:W-:Y:S02]  /*0270*/  PRMT R8, R4, 0x7710, RZ ;  /* 0x0000771004087816 */ /* 0x000fe400000000ff */
[C---:B------:R-:W-:Y:S02]  /*0280*/  SHF.L.U32 R4, R5.reuse, 0x2, RZ ;  /* 0x0000000205047819 */ /* 0x040fe400000006ff */
[----:B------:R-:W-:Y:S02]  /*0290*/  IADD3 R13, PT, PT, R5, R8, RZ ;  /* 0x00000008050d7210 */ /* 0x000fe40007ffe0ff */
[C---:B------:R-:W-:Y:S02]  /*02a0*/  IADD3 R8, PT, PT, R4.reuse, 0x310, RZ ;  /* 0x0000031004087810 */ /* 0x040fe40007ffe0ff */
[----:B------:R-:W-:Y:S02]  /*02b0*/  IADD3 R10, PT, PT, R4, 0x620, RZ ;  /* 0x00000620040a7810 */ /* 0x000fe40007ffe0ff */
[----:B------:R-:W-:-:S02]  /*02c0*/  LOP3.LUT R13, R13, 0xffff, RZ, 0xc0, !PT ;  /* 0x0000ffff0d0d7812 */ /* 0x000fc400078ec0ff */
[----:B------:R-:W-:Y:S02]  /*02d0*/  LOP3.LUT R6, R4, 0x7ff80, RZ, 0xc0, !PT ;  /* 0x0007ff8004067812 */ /* 0x000fe400078ec0ff */
[----:B------:R-:W-:Y:S02]  /*02e0*/  LOP3.LUT R8, R8, 0xfff80, RZ, 0xc0, !PT ;  /* 0x000fff8008087812 */ /* 0x000fe400078ec0ff */
[----:B------:R-:W-:Y:S02]  /*02f0*/  LOP3.LUT R10, R10, 0xf80, RZ, 0xc0, !PT ;  /* 0x00000f800a0a7812 */ /* 0x000fe400078ec0ff */
[----:B------:R-:W-:Y:S01]  /*0300*/  IADD3 R13, PT, PT, R13, UR4, RZ ;  /* 0x000000040d0d7c10 */ /* 0x000fe2000fffe0ff */
[----:B------:R-:W-:Y:S01]  /*0310*/  UMOV UR4, 0x400 ;  /* 0x0000040000047882 */ /* 0x000fe20000000000 */
[----:B------:R-:W-:Y:S01]  /*0320*/  IADD3 R5, PT, PT, R6, R7, RZ ;  /* 0x0000000706057210 */ /* 0x000fe20007ffe0ff */
[----:B-----5:R-:W-:Y:S01]  /*0330*/  ULEA UR5, UR5, UR4, 0x18 ;  /* 0x0000000405057291 */ /* 0x020fe2000f8ec0ff */
[----:B------:R-:W-:Y:S01]  /*0340*/  IADD3 R6, PT, PT, R8, R9, RZ ;  /* 0x0000000908067210 */ /* 0x000fe20007ffe0ff */
[----:B------:R-:W-:Y:S01]  /*0350*/  IMAD R8, R12, 0xc4, R13 ;  /* 0x000000c40c087824 */ /* 0x000fe200078e020d */
[----:B------:R-:W-:Y:S01]  /*0360*/  IADD3 R7, PT, PT, R10, R11, RZ ;  /* 0x0000000b0a077210 */ /* 0x000fe20007ffe0ff */
[----:B------:R-:W-:Y:S01]  /*0370*/  UMOV UR4, URZ ;  /* 0x000000ff00047c82 */ /* 0x000fe20008000000 */
[----:B----4-:R-:W-:-:S07]  /*0380*/  MOV R11, RZ ;  /* 0x000000ff000b7202 */ /* 0x010fce0000000f00 */
.L_x_143:
[----:B------:R-:W0:Y:S01]  /*0390*/  LDC.64 R12, c[0x0][0x380] ;  /* 0x0000e000ff0c7b82 */ /* 0x000e220000000a00 */
[----:B------:R-:W-:-:S04]  /*03a0*/  ULEA UR6, UR7, UR4, 0x3 ;  /* 0x0000000407067291 */ /* 0x000fc8000f8e18ff */
[----:B------:R-:W-:-:S03]  /*03b0*/  USHF.L.U32 UR6, UR6, 0xb, URZ ;  /* 0x0000000b06067899 */ /* 0x000fc600080006ff */
[----:B------:R-:W1:Y:S03]  /*03c0*/  LDC.64 R42, c[0x0][0x388] ;  /* 0x0000e200ff2a7b82 */ /* 0x000e660000000a00 */
[----:B------:R-:W-:Y:S02]  /*03d0*/  IADD3 R37, PT, PT, R5, UR6, RZ ;  /* 0x0000000605257c10 */ /* 0x000fe4000fffe0ff */
[----:B------:R-:W-:Y:S02]  /*03e0*/  IADD3 R15, PT, PT, R6, UR6, RZ ;  /* 0x00000006060f7c10 */ /* 0x000fe4000fffe0ff */
[----:B------:R-:W-:Y:S01]  /*03f0*/  @P0 IADD3 R9, PT, PT, R7, UR6, RZ ;  /* 0x0000000607090c10 */ /* 0x000fe2000fffe0ff */
[----:B0-----:R-:W-:-:S04]  /*0400*/  IMAD.WIDE.U32 R36, R37, 0x4, R12 ;  /* 0x0000000425247825 */ /* 0x001fc800078e000c */
[--C-:B------:R-:W-:Y:S02]  /*0410*/  IMAD.WIDE.U32 R14, R15, 0x4, R12.reuse ;  /* 0x000000040f0e7825 */ /* 0x100fe400078e000c */
[----:B------:R-:W2:Y:S02]  /*0420*/  LDG.E.CONSTANT R37, desc[UR10][R36.64] ;  /* 0x0000000a24257981 */ /* 0x000ea4000c1e9900 */
[----:B------:R-:W-:Y:S01]  /*0430*/  @P0 IMAD.WIDE.U32 R12, R9, 0x4, R12 ;  /* 0x00000004090c0825 */ /* 0x000fe200078e000c */
[----:B------:R-:W-:Y:S01]  /*0440*/  MOV R9, UR4 ;  /* 0x0000000400097c02 */ /* 0x000fe20008000f00 */
[----:B------:R-:W3:Y:S04]  /*0450*/  LDG.E.CONSTANT R15, desc[UR10][R14.64] ;  /* 0x0000000a0e0f7981 */ /* 0x000ee8000c1e9900 */
[----:B------:R-:W-:Y:S01]  /*0460*/  IMAD R9, R9, 0xc40, R8 ;  /* 0x00000c4009097824 */ /* 0x000fe200078e0208 */
[----:B------:R0:W4:Y:S03]  /*0470*/  @P0 LDG.E.CONSTANT R13, desc[UR10][R12.64] ;  /* 0x0000000a0c0d0981 */ /* 0x000126000c1e9900 */
[----:B-1----:R-:W-:Y:S01]  /*0480*/  IMAD.WIDE.U32 R42, R9, 0x4, R42 ;  /* 0x00000004092a7825 */ /* 0x002fe200078e002a */
[----:B------:R-:W-:Y:S06]  /*0490*/  BAR.SYNC.DEFER_BLOCKING 0x0 ;  /* 0x0000000000007b1d */ /* 0x000fec0000010000 */
        /* <DEDUP_REMOVED lines=8> */
[----:B------:R-:W1:Y:S01]  /*0520*/  S2UR UR9, SR_CgaCtaId ;  /* 0x00000000000979c3 */ /* 0x000e620000008800 */
[----:B------:R-:W-:-:S02]  /*0530*/  UMOV UR8, 0x400 ;  /* 0x0000040000087882 */ /* 0x000fc40000000000 */
[----:B------:R-:W-:Y:S01]  /*0540*/  UIADD3 UR6, UPT, UPT, UR8, 0x800, URZ ;  /* 0x0000080008067890 */ /* 0x000fe2000fffe0ff */
[----:B0-----:R-:W-:-:S03]  /*0550*/  IMAD R12, R0, 0x31, R3 ;  /* 0x00000031000c7824 */ /* 0x001fc600078e0203 */
[----:B-1----:R-:W-:-:S06]  /*0560*/  ULEA UR6, UR9, UR6, 0x18 ;  /* 0x0000000609067291 */ /* 0x002fcc000f8ec0ff */
[----:B------:R-:W-:Y:S01]  /*0570*/  LEA R12, R12, UR6, 0x2 ;  /* 0x000000060c0c7c11 */ /* 0x000fe2000f8e10ff */
[----:B------:R-:W-:-:S06]  /*0580*/  ULEA UR8, UR9, UR8, 0x18 ;  /* 0x0000000809087291 */ /* 0x000fcc000f8ec0ff */
[----:B------:R-:W-:-:S04]  /*0590*/  LEA R10, R0, UR8, 0x3 ;  /* 0x00000008000a7c11 */ /* 0x000fc8000f8e18ff */
[----:B------:R-:W-:Y:S01]  /*05a0*/  IADD3 R10, PT, PT, R10, 0x80, RZ ;  /* 0x000000800a0a7810 */ /* 0x000fe20007ffe0ff */
[----:B--2---:R-:W-:Y:S04]  /*05b0*/  STS [R4+UR5], R37 ;  /* 0x0000002504007988 */ /* 0x004fe80008000805 */
[----:B---3--:R-:W-:Y:S04]  /*05c0*/  STS [R4+UR5+0x310], R15 ;  /* 0x0003100f04007988 */ /* 0x008fe80008000805 */
[----:B----4-:R-:W-:Y:S04]  /*05d0*/  @P0 STS [R4+UR5+0x620], R13 ;  /* 0x0006200d04000988 */ /* 0x010fe80008000805 */
[----:B-----5:R0:W-:Y:S04]  /*05e0*/  STS [R12], R9 ;  /* 0x000000090c007388 */ /* 0x0201e80000000800 */
[----:B------:R1:W-:Y:S04]  /*05f0*/  STS [R12+0x310], R17 ;  /* 0x000310110c007388 */ /* 0x0003e80000000800 */
[----:B------:R1:W-:Y:S04]  /*0600*/  STS [R12+0x620], R23 ;  /* 0x000620170c007388 */ /* 0x0003e80000000800 */
[----:B------:R1:W-:Y:S04]  /*0610*/  STS [R12+0x930], R25 ;  /* 0x000930190c007388 */ /* 0x0003e80000000800 */
[----:B------:R1:W-:Y:S04]  /*0620*/  STS [R12+0xc40], R29 ;  /* 0x000c401d0c007388 */ /* 0x0003e80000000800 */
[----:B------:R1:W-:Y:S04]  /*0630*/  STS [R12+0xf50], R39 ;  /* 0x000f50270c007388 */ /* 0x0003e80000000800 */
[----:B------:R1:W-:Y:S04]  /*0640*/  STS [R12+0x1260], R45 ;  /* 0x0012602d0c007388 */ /* 0x0003e80000000800 */
[----:B------:R1:W-:Y:S01]  /*0650*/  STS [R12+0x1570], R14 ;  /* 0x0015700e0c007388 */ /* 0x0003e20000000800 */
[----:B0-----:R-:W-:Y:S01]  /*0660*/  LEA R9, R3, UR6, 0x2 ;  /* 0x0000000603097c11 */ /* 0x001fe2000f8e10ff */
[----:B------:R-:W-:-:S03]  /*0670*/  UMOV UR6, 0x80 ;  /* 0x0000008000067882 */ /* 0x000fc60000000000 */
[----:B------:R-:W-:Y:S01]  /*0680*/  IADD3 R9, PT, PT, R9, 0x188, RZ ;  /* 0x0000018809097810 */ /* 0x000fe20007ffe0ff */
[----:B------:R-:W-:Y:S06]  /*0690*/  BAR.SYNC.DEFER_BLOCKING 0x0 ;  /* 0x0000000000007b1d */ /* 0x000fec0000010000 */
.L_x_142:
[----:B------:R-:W-:Y:S01]  /*06a0*/  LDS R32, [R9+-0x188] ;  /* 0xfffe780009207984 */ /* 0x000fe20000000800 */
[----:B------:R-:W-:-:S03]  /*06b0*/  UIADD3 UR6, UPT, UPT, UR6, 0x400, URZ ;  /* 0x0000040006067890 */ /* 0x000fc6000fffe0ff */
[----:B-1----:R-:W0:Y:S01]  /*06c0*/  LDS.64 R12, [R10+-0x60] ;  /* 0xffffa0000a0c7984 */ /* 0x002e220000000a00 */
[----:B------:R-:W-:-:S03]  /*06d0*/  UISETP.NE.AND UP0, UPT, UR6, 0x880, UPT ;  /* 0x000008800600788c */ /* 0x000fc6000bf05270 */
[----:B------:R-:W1:Y:S04]  /*06e0*/  LDS R29, [R9+-0xc4] ;  /* 0xffff3c00091d7984 */ /* 0x000e680000000800 */
[----:B------:R-:W2:Y:S04]  /*06f0*/  LDS.64 R14, [R10+-0x80] ;  /* 0xffff80000a0e7984 */ /* 0x000ea80000000a00 */
[----:B------:R-:W3:Y:S04]  /*0700*/  LDS.64 R36, [R10+-0x40] ;  /* 0xffffc0000a247984 */ /* 0x000ee80000000a00 */
[----:B------:R-:W-:Y:S01]  /*0710*/  LDS R39, [R9+0x930] ;  /* 0x0009300009277984 */ /* 0x000fe20000000800 */
[C---:B0-----:R-:W-:Y:S01]  /*0720*/  FFMA R26, R32.reuse, R13, R30 ;  /* 0x0000000d201a7223 */ /* 0x041fe2000000001e */
[----:B------:R-:W-:Y:S01]  /*0730*/  FFMA R11, R32, R12, R11 ;  /* 0x0000000c200b7223 */ /* 0x000fe2000000000b */
[----:B-1----:R-:W-:Y:S01]  /*0740*/  FFMA R25, R12, R29, R35 ;  /* 0x0000001d0c197223 */ /* 0x002fe20000000023 */
[----:B------:R-:W-:-:S02]  /*0750*/  FFMA R30, R29, R13, R38 ;  /* 0x0000000d1d1e7223 */ /* 0x000fc40000000026 */
[----:B------:R-:W0:Y:S01]  /*0760*/  LDS.64 R12, [R10+-0x20] ;  /* 0xffffe0000a0c7984 */ /* 0x000e220000000a00 */
[C---:B--2---:R-:W-:Y:S01]  /*0770*/  FFMA R31, R14.reuse, R32, R31 ;  /* 0x000000200e1f7223 */ /* 0x044fe2000000001f */
[----:B------:R-:W-:Y:S01]  /*0780*/  FFMA R20, R14, R29, R24 ;  /* 0x0000001d0e147223 */ /* 0x000fe20000000018 */
[CC--:B------:R-:W-:Y:S01]  /*0790*/  FFMA R21, R32.reuse, R15.reuse, R21 ;  /* 0x0000000f20157223 */ /* 0x0c0fe20000000015 */
[C---:B------:R-:W-:Y:S01]  /*07a0*/  FFMA R17, R29.reuse, R15, R28 ;  /* 0x0000000f1d117223 */ /* 0x040fe2000000001c */
[----:B------:R-:W-:Y:S01]  /*07b0*/  LDS R24, [R9] ;  /* 0x0000000009187984 */ /* 0x000fe20000000800 */
[C---:B---3--:R-:W-:Y:S01]  /*07c0*/  FFMA R35, R32.reuse, R36, R19 ;  /* 0x0000002420237223 */ /* 0x048fe20000000013 */
[----:B------:R-:W-:Y:S01]  /*07d0*/  FFMA R22, R32, R37, R22 ;  /* 0x0000002520167223 */ /* 0x000fe20000000016 */
[----:B------:R-:W-:Y:S01]  /*07e0*/  FFMA R23, R36, R29, R41 ;  /* 0x0000001d24177223 */ /* 0x000fe20000000029 */
[----:B------:R-:W1:Y:S01]  /*07f0*/  LDS.64 R14, [R10] ;  /* 0x000000000a0e7984 */ /* 0x000e620000000a00 */
[----:B------:R-:W-:-:S03]  /*0800*/  FFMA R37, R29, R37, R34 ;  /* 0x000000251d257223 */ /* 0x000fc60000000022 */
[----:B------:R-:W2:Y:S04]  /*0810*/  LDS R28, [R9+0xc4] ;  /* 0x0000c400091c7984 */ /* 0x000ea80000000800 */
[----:B------:R-:W-:Y:S01]  /*0820*/  LDS R34, [R9+0x310] ;  /* 0x0003100009227984 */ /* 0x000fe20000000800 */
[C---:B0-----:R-:W-:Y:S01]  /*0830*/  FFMA R27, R32.reuse, R12, R27 ;  /* 0x0000000c201b7223 */ /* 0x041fe2000000001b */
[----:B------:R-:W-:Y:S01]  /*0840*/  FFMA R32, R32, R13, R18 ;  /* 0x0000000d20207223 */ /* 0x000fe20000000012 */
[----:B------:R-:W-:Y:S01]  /*0850*/  FFMA R33, R12, R29, R33 ;  /* 0x0000001d0c217223 */ /* 0x000fe20000000021 */
[----:B------:R-:W0:Y:S01]  /*0860*/  LDS.64 R18, [R10+0x20] ;  /* 0x000020000a127984 */ /* 0x000e220000000a00 */
[----:B------:R-:W-:-:S03]  /*0870*/  FFMA R29, R29, R13, R16 ;  /* 0x0000000d1d1d7223 */ /* 0x000fc60000000010 */
[----:B------:R-:W3:Y:S01]  /*0880*/  LDS.64 R12, [R10+0x40] ;  /* 0x000040000a0c7984 */ /* 0x000ee20000000a00 */
[-C--:B-1----:R-:W-:Y:S01]  /*0890*/  FFMA R21, R24, R15.reuse, R21 ;  /* 0x0000000f18157223 */ /* 0x082fe20000000015 */
[----:B------:R-:W-:Y:S01]  /*08a0*/  FFMA R31, R14, R24, R31 ;  /* 0x000000180e1f7223 */ /* 0x000fe2000000001f */
[----:B--2---:R-:W-:Y:S01]  /*08b0*/  FFMA R15, R28, R15, R17 ;  /* 0x0000000f1c0f7223 */ /* 0x004fe20000000011 */
[----:B------:R-:W-:Y:S01]  /*08c0*/  FFMA R20, R14, R28, R20 ;  /* 0x0000001c0e147223 */ /* 0x000fe20000000014 */
[----:B------:R-:W1:Y:S04]  /*08d0*/  LDS.64 R16, [R10+0x60] ;  /* 0x000060000a107984 */ /* 0x000e680000000a00 */
[----:B------:R-:W-:Y:S01]  /*08e0*/  LDS R14, [R9+0x24c] ;  /* 0x00024c00090e7984 */ /* 0x000fe20000000800 */
[-C--:B0-----:R-:W-:Y:S01]  /*08f0*/  FFMA R26, R24, R19.reuse, R26 ;  /* 0x00000013181a7223 */ /* 0x081fe2000000001a */
[----:B------:R-:W-:Y:S01]  /*0900*/  FFMA R19, R28, R19, R30 ;  /* 0x000000131c137223 */ /* 0x000fe2000000001e */
[----:B------:R-:W-:Y:S01]  /*0910*/  FFMA R11, R24, R18, R11 ;  /* 0x00000012180b7223 */ /* 0x000fe2000000000b */
[----:B------:R-:W-:Y:S01]  /*0920*/  FFMA R25, R18, R28, R25 ;  /* 0x0000001c12197223 */ /* 0x000fe20000000019 */
[-C--:B---3--:R-:W-:Y:S01]  /*0930*/  FFMA R30, R28, R13.reuse, R37 ;  /* 0x0000000d1c1e7223 */ /* 0x088fe20000000025 */
[----:B------:R-:W-:Y:S01]  /*0940*/  FFMA R35, R24, R12, R35 ;  /* 0x0000000c18237223 */ /* 0x000fe20000000023 */
[----:B------:R-:W0:Y:S01]  /*0950*/  LDS.64 R36, [R10+0xa0] ;  /* 0x0000a0000a247984 */ /* 0x000e220000000a00 */
[----:B------:R-:W-:Y:S01]  /*0960*/  FFMA R23, R12, R28, R23 ;  /* 0x0000001c0c177223 */ /* 0x000fe20000000017 */
[----:B------:R-:W-:-:S02]  /*0970*/  FFMA R22, R24, R13, R22 ;  /* 0x0000000d18167223 */ /* 0x000fc40000000016 */
[----:B------:R-:W2:Y:S01]  /*0980*/  LDS.64 R12, [R10+0x80] ;  /* 0x000080000a0c7984 */ /* 0x000ea20000000a00 */
[----:B-1----:R-:W-:Y:S01]  /*0990*/  FFMA R27, R24, R16, R27 ;  /* 0x00000010181b7223 */ /* 0x002fe2000000001b */
[----:B------:R-:W-:Y:S01]  /*09a0*/  FFMA R33, R16, R28, R33 ;  /* 0x0000001c10217223 */ /* 0x000fe20000000021 */
[-C--:B------:R-:W-:Y:S01]  /*09b0*/  FFMA R24, R24, R17.reuse, R32 ;  /* 0x0000001118187223 */ /* 0x080fe20000000020 */
[----:B------:R-:W1:Y:S01]  /*09c0*/  LDS R16, [R9+0x188] ;  /* 0x0001880009107984 */ /* 0x000e620000000800 */
[----:B------:R-:W-:-:S03]  /*09d0*/  FFMA R17, R28, R17, R29 ;  /* 0x000000111c117223 */ /* 0x000fc6000000001d */
[----:B------:R-:W3:Y:S04]  /*09e0*/  LDS.64 R28, [R10+0xc0] ;  /* 0x0000c0000a1c7984 */ /* 0x000ee80000000a00 */
[----:B------:R-:W-:Y:S01]  /*09f0*/  LDS R32, [R9+0x3d4] ;  /* 0x0003d40009207984 */ /* 0x000fe20000000800 */
[-C--:B0-----:R-:W-:Y:S01]  /*0a00*/  FFMA R25, R36, R14.reuse, R25 ;  /* 0x0000000e24197223 */ /* 0x081fe20000000019 */
[----:B--2---:R-:W-:Y:S01]  /*0a10*/  FFMA R20, R12, R14, R20 ;  /* 0x0000000e0c147223 */ /* 0x004fe20000000014 */
[----:B------:R-:W-:Y:S01]  /*0a20*/  FFMA R15, R14, R13, R15 ;  /* 0x0000000d0e0f7223 */ /* 0x000fe2000000000f */
[-C--:B-1----:R-:W-:Y:S01]  /*0a30*/  FFMA R26, R16, R37.reuse, R26 ;  /* 0x00000025101a7223 */ /* 0x082fe2000000001a */
[----:B------:R-:W-:Y:S01]  /*0a40*/  FFMA R37, R14, R37, R19 ;  /* 0x000000250e257223 */ /* 0x000fe20000000013 */
[----:B------:R-:W-:Y:S01]  /*0a50*/  FFMA R31, R12, R16, R31 ;  /* 0x000000100c1f7223 */ /* 0x000fe2000000001f */
[----:B------:R-:W0:Y:S01]  /*0a60*/  LDS.64 R18, [R10+0xe0] ;  /* 0x0000e0000a127984 */ /* 0x000e220000000a00 */
[C---:B------:R-:W-:Y:S01]  /*0a70*/  FFMA R21, R16.reuse, R13, R21 ;  /* 0x0000000d10157223 */ /* 0x040fe20000000015 */
[C---:B------:R-:W-:Y:S01]  /*0a80*/  FFMA R11, R16.reuse, R36, R11 ;  /* 0x00000024100b7223 */ /* 0x040fe2000000000b */
[C---:B---3--:R-:W-:Y:S01]  /*0a90*/  FFMA R35, R16.reuse, R28, R35 ;  /* 0x0000001c10237223 */ /* 0x048fe20000000023 */
[----:B------:R-:W1:Y:S01]  /*0aa0*/  LDS.64 R12, [R10+0x100] ;  /* 0x000100000a0c7984 */ /* 0x000e620000000a00 */
[-C--:B------:R-:W-:Y:S01]  /*0ab0*/  FFMA R22, R16, R29.reuse, R22 ;  /* 0x0000001d10167223 */ /* 0x080fe20000000016 */
[----:B------:R-:W-:Y:S01]  /*0ac0*/  FFMA R23, R28, R14, R23 ;  /* 0x0000000e1c177223 */ /* 0x000fe20000000017 */
[----:B------:R-:W-:-:S02]  /*0ad0*/  FFMA R29, R14, R29, R30 ;  /* 0x0000001d0e1d7223 */ /* 0x000fc4000000001e */
[----:B------:R-:W-:Y:S01]  /*0ae0*/  LDS R30, [R9+0x498] ;  /* 0x00049800091e7984 */ /* 0x000fe20000000800 */
[----:B0-----:R-:W-:Y:S01]  /*0af0*/  FFMA R27, R16, R18, R27 ;  /* 0x00000012101b7223 */ /* 0x001fe2000000001b */
[----:B------:R-:W-:Y:S01]  /*0b00*/  FFMA R33, R18, R14, R33 ;  /* 0x0000000e12217223 */ /* 0x000fe20000000021 */
[-C--:B------:R-:W-:Y:S01]  /*0b10*/  FFMA R18, R16, R19.reuse, R24 ;  /* 0x0000001310127223 */ /* 0x080fe20000000018 */
[----:B------:R-:W-:Y:S01]  /*0b20*/  FFMA R19, R14, R19, R17 ;  /* 0x000000130e137223 */ /* 0x000fe20000000011 */
[C---:B-1----:R-:W-:Y:S01]  /*0b30*/  FFMA R31, R12.reuse, R34, R31 ;  /* 0x000000220c1f7223 */ /* 0x042fe2000000001f */
[----:B------:R-:W0:Y:S01]  /*0b40*/  LDS.64 R16, [R10+0x120] ;  /* 0x000120000a107984 */ /* 0x000e220000000a00 */
[----:B------:R-:W-:Y:S01]  /*0b50*/  FFMA R20, R12, R32, R20 ;  /* 0x000000200c147223 */ /* 0x000fe20000000014 */
[-C--:B------:R-:W-:Y:S01]  /*0b60*/  FFMA R21, R34, R13.reuse, R21 ;  /* 0x0000000d22157223 */ /* 0x080fe20000000015 */
[----:B------:R-:W-:Y:S02]  /*0b70*/  FFMA R28, R32, R13, R15 ;  /* 0x0000000d201c7223 */ /* 0x000fe4000000000f */
[----:B------:R-:W1:Y:S04]  /*0b80*/  LDS.64 R12, [R10+0x140] ;  /* 0x000140000a0c7984 */ /* 0x000e680000000a00 */
[----:B------:R-:W2:Y:S01]  /*0b90*/  LDS.64 R14, [R10+0x160] ;  /* 0x000160000a0e7984 */ /* 0x000ea20000000a00 */
[----:B0-----:R-:W-:Y:S01]  /*0ba0*/  FFMA R11, R34, R16, R11 ;  /* 0x00000010220b7223 */ /* 0x001fe2000000000b */
[----:B------:R-:W-:Y:S01]  /*0bb0*/  FFMA R25, R16, R32, R25 ;  /* 0x0000002010197223 */ /* 0x000fe20000000019 */
[-C--:B------:R-:W-:Y:S01]  /*0bc0*/  FFMA R26, R34, R17.reuse, R26 ;  /* 0x00000011221a7223 */ /* 0x080fe2000000001a */
[----:B------:R-:W-:Y:S01]  /*0bd0*/  FFMA R16, R32, R17, R37 ;  /* 0x0000001120107223 */ /* 0x000fe20000000025 */
[----:B-1----:R-:W-:Y:S01]  /*0be0*/  FFMA R17, R34, R12, R35 ;  /* 0x0000000c22117223 */ /* 0x002fe20000000023 */
[----:B------:R-:W-:Y:S01]  /*0bf0*/  FFMA R23, R12, R32, R23 ;  /* 0x000000200c177223 */ /* 0x000fe20000000017 */
[-C--:B------:R-:W-:Y:S01]  /*0c00*/  FFMA R22, R34, R13.reuse, R22 ;  /* 0x0000000d22167223 */ /* 0x080fe20000000016 */
[----:B------:R-:W-:Y:S01]  /*0c10*/  FFMA R24, R32, R13, R29 ;  /* 0x0000000d20187223 */ /* 0x000fe2000000001d */
[----:B--2---:R-:W-:Y:S01]  /*0c20*/  FFMA R27, R34, R14, R27 ;  /* 0x0000000e221b7223 */ /* 0x004fe2000000001b */
[----:B------:R-:W-:Y:S01]  /*0c30*/  FFMA R33, R14, R32, R33 ;  /* 0x000000200e217223 */ /* 0x000fe20000000021 */
[-C--:B------:R-:W-:Y:S01]  /*0c40*/  FFMA R34, R34, R15.reuse, R18 ;  /* 0x0000000f22227223 */ /* 0x080fe20000000012 */
[----:B------:R-:W0:Y:S01]  /*0c50*/  LDS.64 R12, [R10+0x180] ;  /* 0x000180000a0c7984 */ /* 0x000e220000000a00 */
[----:B------:R-:W-:-:S03]  /*0c60*/  FFMA R32, R32, R15, R19 ;  /* 0x0000000f20207223 */ /* 0x000fc60000000013 */
[----:B------:R-:W1:Y:S04]  /*0c70*/  LDS R29, [R9+0x55c] ;  /* 0x00055c00091d7984 */ /* 0x000e680000000800 */
[----:B------:R-:W2:Y:S04]  /*0c80*/  LDS.64 R14, [R10+0x1a0] ;  /* 0x0001a0000a0e7984 */ /* 0x000ea80000000a00 */
[----:B------:R-:W3:Y:S01]  /*0c90*/  LDS.64 R18, [R10+0x1c0] ;  /* 0x0001c0000a127984 */ /* 0x000ee20000000a00 */
[-C--:B0-----:R-:W-:Y:S01]  /*0ca0*/  FFMA R21, R30, R13.reuse, R21 ;  /* 0x0000000d1e157223 */ /* 0x081fe20000000015 */
[C---:B------:R-:W-:Y:S01]  /*0cb0*/  FFMA R31, R12.reuse, R30, R31 ;  /* 0x0000001e0c1f7223 */ /* 0x040fe2000000001f */
[C---:B-1----:R-:W-:Y:S01]  /*0cc0*/  FFMA R28, R29.reuse, R13, R28 ;  /* 0x0000000d1d1c7223 */ /* 0x042fe2000000001c */
[-C--:B------:R-:W-:Y:S01]  /*0cd0*/  FFMA R20, R12, R29.reuse, R20 ;  /* 0x0000001d0c147223 */ /* 0x080fe20000000014 */
[----:B--2---:R-:W-:Y:S01]  /*0ce0*/  FFMA R11, R30, R14, R11 ;  /* 0x0000000e1e0b7223 */ /* 0x004fe2000000000b */
[----:B------:R-:W-:Y:S01]  /*0cf0*/  FFMA R13, R14, R29, R25 ;  /* 0x0000001d0e0d7223 */ /* 0x000fe20000000019 */
[CC--:B------:R-:W-:Y:S01]  /*0d00*/  FFMA R12, R30.reuse, R15.reuse, R26 ;  /* 0x0000000f1e0c7223 */ /* 0x0c0fe2000000001a */
[C---:B------:R-:W-:Y:S01]  /*0d10*/  FFMA R14, R29.reuse, R15, R16 ;  /* 0x0000000f1d0e7223 */ /* 0x040fe20000000010 */
[----:B---3--:R-:W-:Y:S01]  /*0d20*/  FFMA R15, R30, R18, R17 ;  /* 0x000000121e0f7223 */ /* 0x008fe20000000011 */
[----:B------:R-:W-:Y:S01]  /*0d30*/  FFMA R23, R18, R29, R23 ;  /* 0x0000001d12177223 */ /* 0x000fe20000000017 */
[----:B------:R-:W0:Y:S01]  /*0d40*/  LDS.64 R16, [R10+0x1e0] ;  /* 0x0001e0000a107984 */ /* 0x000e220000000a00 */
[-C--:B------:R-:W-:Y:S01]  /*0d50*/  FFMA R22, R30, R19.reuse, R22 ;  /* 0x000000131e167223 */ /* 0x080fe20000000016 */
[----:B------:R-:W-:-:S02]  /*0d60*/  FFMA R24, R29, R19, R24 ;  /* 0x000000131d187223 */ /* 0x000fc40000000018 */
[----:B------:R-:W-:Y:S04]  /*0d70*/  LDS R26, [R9+0x620] ;  /* 0x00062000091a7984 */ /* 0x000fe80000000800 */
[----:B------:R-:W1:Y:S04]  /*0d80*/  LDS.64 R18, [R10+0x200] ;  /* 0x000200000a127984 */ /* 0x000e680000000a00 */
[----:B------:R-:W2:Y:S01]  /*0d90*/  LDS R25, [R9+0x6e4] ;  /* 0x0006e40009197984 */ /* 0x000ea20000000800 */
[----:B0-----:R-:W-:Y:S01]  /*0da0*/  FFMA R27, R30, R16, R27 ;  /* 0x000000101e1b7223 */ /* 0x001fe2000000001b */
[----:B------:R-:W-:Y:S01]  /*0db0*/  FFMA R33, R16, R29, R33 ;  /* 0x0000001d10217223 */ /* 0x000fe20000000021 */
[-C--:B------:R-:W-:Y:S01]  /*0dc0*/  FFMA R34, R30, R17.reuse, R34 ;  /* 0x000000111e227223 */ /* 0x080fe20000000022 */
[----:B------:R-:W-:-:S02]  /*0dd0*/  FFMA R32, R29, R17, R32 ;  /* 0x000000111d207223 */ /* 0x000fc40000000020 */
[----:B------:R-:W0:Y:S01]  /*0de0*/  LDS.64 R16, [R10+0x220] ;  /* 0x000220000a107984 */ /* 0x000e220000000a00 */
[----:B-1----:R-:W-:Y:S01]  /*0df0*/  FFMA R31, R18, R26, R31 ;  /* 0x0000001a121f7223 */ /* 0x002fe2000000001f */
[----:B------:R-:W-:Y:S01]  /*0e00*/  FFMA R30, R26, R19, R21 ;  /* 0x000000131a1e7223 */ /* 0x000fe20000000015 */
[----:B--2---:R-:W-:Y:S01]  /*0e10*/  FFMA R29, R18, R25, R20 ;  /* 0x00000019121d7223 */ /* 0x004fe20000000014 */
[C---:B------:R-:W-:Y:S01]  /*0e20*/  FFMA R28, R25.reuse, R19, R28 ;  /* 0x00000013191c7223 */ /* 0x040fe2000000001c */
[----:B------:R-:W1:Y:S04]  /*0e30*/  LDS.64 R20, [R10+0x260] ;  /* 0x000260000a147984 */ /* 0x000e680000000a00 */
[----:B------:R-:W2:Y:S01]  /*0e40*/  LDS.64 R18, [R10+0x240] ;  /* 0x000240000a127984 */ /* 0x000ea20000000a00 */
[----:B0-----:R-:W-:Y:S01]  /*0e50*/  FFMA R35, R16, R25, R13 ;  /* 0x0000001910237223 */ /* 0x001fe2000000000d */
[CC--:B------:R-:W-:Y:S01]  /*0e60*/  FFMA R36, R26.reuse, R17.reuse, R12 ;  /* 0x000000111a247223 */ /* 0x0c0fe2000000000c */
[C---:B------:R-:W-:Y:S01]  /*0e70*/  FFMA R37, R25.reuse, R17, R14 ;  /* 0x0000001119257223 */ /* 0x040fe2000000000e */
[C---:B------:R-:W-:Y:S01]  /*0e80*/  FFMA R11, R26.reuse, R16, R11 ;  /* 0x000000101a0b7223 */ /* 0x040fe2000000000b */
[----:B------:R-:W-:Y:S04]  /*0e90*/  LDS.64 R12, [R10+0x280] ;  /* 0x000280000a0c7984 */ /* 0x000fe80000000a00 */
[----:B------:R-:W-:Y:S01]  /*0ea0*/  LDS.64 R16, [R10+0x2c0] ;  /* 0x0002c0000a107984 */ /* 0x000fe20000000a00 */
[----:B-1----:R-:W-:Y:S01]  /*0eb0*/  FFMA R27, R26, R20, R27 ;  /* 0x000000141a1b7223 */ /* 0x002fe2000000001b */
[----:B------:R-:W-:Y:S01]  /*0ec0*/  FFMA R33, R20, R25, R33 ;  /* 0x0000001914217223 */ /* 0x000fe20000000021 */
[CC--:B------:R-:W-:Y:S01]  /*0ed0*/  FFMA R34, R26.reuse, R21.reuse, R34 ;  /* 0x000000151a227223 */ /* 0x0c0fe20000000022 */
[C---:B------:R-:W-:Y:S01]  /*0ee0*/  FFMA R21, R25.reuse, R21, R32 ;  /* 0x0000001519157223 */ /* 0x040fe20000000020 */
[----:B--2---:R-:W-:Y:S01]  /*0ef0*/  FFMA R38, R26, R18, R15 ;  /* 0x000000121a267223 */ /* 0x004fe2000000000f */
[----:B------:R-:W-:Y:S01]  /*0f00*/  FFMA R23, R18, R25, R23 ;  /* 0x0000001912177223 */ /* 0x000fe20000000017 */
[-C--:B------:R-:W-:Y:S01]  /*0f10*/  FFMA R22, R26, R19.reuse, R22 ;  /* 0x000000131a167223 */ /* 0x080fe20000000016 */
[----:B------:R-:W-:Y:S01]  /*0f20*/  FFMA R24, R25, R19, R24 ;  /* 0x0000001319187223 */ /* 0x000fe20000000018 */
[----:B------:R-:W0:Y:S04]  /*0f30*/  LDS R18, [R9+0x86c] ;  /* 0x00086c0009127984 */ /* 0x000e280000000800 */
[----:B------:R-:W1:Y:S04]  /*0f40*/  LDS R19, [R9+0x7a8] ;  /* 0x0007a80009137984 */ /* 0x000e680000000800 */
[----:B------:R-:W2:Y:S01]  /*0f50*/  LDS.64 R14, [R10+0x2a0] ;  /* 0x0002a0000a0e7984 */ /* 0x000ea20000000a00 */
[----:B0-----:R-:W-:Y:S01]  /*0f60*/  FFMA R29, R12, R18, R29 ;  /* 0x000000120c1d7223 */ /* 0x001fe2000000001d */
[C---:B------:R-:W-:Y:S01]  /*0f70*/  FFMA R28, R18.reuse, R13, R28 ;  /* 0x0000000d121c7223 */ /* 0x040fe2000000001c */
[----:B------:R-:W-:Y:S01]  /*0f80*/  FFMA R26, R18, R17, R24 ;  /* 0x00000011121a7223 */ /* 0x000fe20000000018 */
[----:B-1----:R-:W-:Y:S01]  /*0f90*/  FFMA R31, R12, R19, R31 ;  /* 0x000000130c1f7223 */ /* 0x002fe2000000001f */
[C---:B------:R-:W-:Y:S01]  /*0fa0*/  FFMA R30, R19.reuse, R13, R30 ;  /* 0x0000000d131e7223 */ /* 0x040fe2000000001e */
[C---:B------:R-:W-:Y:S01]  /*0fb0*/  FFMA R25, R19.reuse, R16, R38 ;  /* 0x0000001013197223 */ /* 0x040fe20000000026 */
[----:B------:R-:W0:Y:S01]  /*0fc0*/  LDS.64 R12, [R10+0x2e0] ;  /* 0x0002e0000a0c7984 */ /* 0x000e220000000a00 */
[-C--:B--2---:R-:W-:Y:S01]  /*0fd0*/  FFMA R20, R18, R15.reuse, R37 ;  /* 0x0000000f12147223 */ /* 0x084fe20000000025 */
[C---:B------:R-:W-:Y:S01]  /*0fe0*/  FFMA R11, R19.reuse, R14, R11 ;  /* 0x0000000e130b7223 */ /* 0x040fe2000000000b */
[-C--:B------:R-:W-:Y:S01]  /*0ff0*/  FFMA R35, R14, R18.reuse, R35 ;  /* 0x000000120e237223 */ /* 0x080fe20000000023 */
[C---:B------:R-:W-:Y:S01]  /*1000*/  FFMA R36, R19.reuse, R15, R36 ;  /* 0x0000000f13247223 */ /* 0x040fe20000000024 */
[----:B------:R-:W-:Y:S01]  /*1010*/  FFMA R37, R16, R18, R23 ;  /* 0x0000001210257223 */ /* 0x000fe20000000017 */
[----:B------:R-:W1:Y:S01]  /*1020*/  LDS.64 R14, [R10+0x300] ;  /* 0x000300000a0e7984 */ /* 0x000e620000000a00 */
[----:B------:R-:W-:-:S03]  /*1030*/  FFMA R22, R19, R17, R22 ;  /* 0x0000001113167223 */ /* 0x000fc60000000016 */
[----:B------:R2:W3:Y:S04]  /*1040*/  LDS R23, [R9+0x9f4] ;  /* 0x0009f40009177984 */ /* 0x0004e80000000800 */
[----:B------:R-:W4:Y:S01]  /*1050*/  LDS.64 R16, [R10+0x340] ;  /* 0x000340000a107984 */ /* 0x000f220000000a00 */
[----:B--2---:R-:W-:Y:S01]  /*1060*/  IADD3 R9, PT, PT, R9, 0xc40, RZ ;  /* 0x00000c4009097810 */ /* 0x004fe20007ffe0ff */
[-C--:B0-----:R-:W-:Y:S01]  /*1070*/  FFMA R40, R18, R13.reuse, R21 ;  /* 0x0000000d12287223 */ /* 0x081fe20000000015 */
[C---:B------:R-:W-:Y:S01]  /*1080*/  FFMA R27, R19.reuse, R12, R27 ;  /* 0x0000000c131b7223 */ /* 0x040fe2000000001b */
[----:B------:R-:W-:Y:S01]  /*1090*/  FFMA R33, R12, R18, R33 ;  /* 0x000000120c217223 */ /* 0x000fe20000000021 */
[----:B------:R-:W-:Y:S02]  /*10a0*/  FFMA R32, R19, R13, R34 ;  /* 0x0000000d13207223 */ /* 0x000fe40000000022 */
[----:B------:R-:W0:Y:S01]  /*10b0*/  LDS.64 R12, [R10+0x320] ;  /* 0x000320000a0c7984 */ /* 0x000e220000000a00 */
[C---:B-1----:R-:W-:Y:S01]  /*10c0*/  FFMA R31, R14.reuse, R39, R31 ;  /* 0x000000270e1f7223 */ /* 0x042fe2000000001f */
[----:B------:R-:W-:Y:S01]  /*10d0*/  FFMA R21, R39, R15, R30 ;  /* 0x0000000f27157223 */ /* 0x000fe2000000001e */
[----:B---3--:R-:W-:Y:S01]  /*10e0*/  FFMA R24, R14, R23, R29 ;  /* 0x000000170e187223 */ /* 0x008fe2000000001d */
[----:B------:R-:W-:-:S02]  /*10f0*/  FFMA R28, R23, R15, R28 ;  /* 0x0000000f171c7223 */ /* 0x000fc4000000001c */
[----:B------:R1:W2:Y:S01]  /*1100*/  LDS.64 R14, [R10+0x360] ;  /* 0x000360000a0e7984 */ /* 0x0002a20000000a00 */
[C---:B----4-:R-:W-:Y:S01]  /*1110*/  FFMA R19, R39.reuse, R16, R25 ;  /* 0x0000001027137223 */ /* 0x050fe20000000019 */
[----:B------:R-:W-:Y:S01]  /*1120*/  FFMA R41, R16, R23, R37 ;  /* 0x0000001710297223 */ /* 0x000fe20000000025 */
[-C--:B------:R-:W-:Y:S01]  /*1130*/  FFMA R22, R39, R17.reuse, R22 ;  /* 0x0000001127167223 */ /* 0x080fe20000000016 */
[----:B------:R-:W-:Y:S01]  /*1140*/  FFMA R34, R23, R17, R26 ;  /* 0x0000001117227223 */ /* 0x000fe2000000001a */
[----:B-1----:R-:W-:Y:S01]  /*1150*/  IADD3 R10, PT, PT, R10, 0x400, RZ ;  /* 0x000004000a0a7810 */ /* 0x002fe20007ffe0ff */
[C---:B0-----:R-:W-:Y:S01]  /*1160*/  FFMA R11, R39.reuse, R12, R11 ;  /* 0x0000000c270b7223 */ /* 0x041fe2000000000b */
[----:B------:R-:W-:Y:S01]  /*1170*/  FFMA R35, R12, R23, R35 ;  /* 0x000000170c237223 */ /* 0x000fe20000000023 */
[-C--:B------:R-:W-:Y:S01]  /*1180*/  FFMA R30, R39, R13.reuse, R36 ;  /* 0x0000000d271e7223 */ /* 0x080fe20000000024 */
[----:B------:R-:W-:Y:S01]  /*1190*/  FFMA R38, R23, R13, R20 ;  /* 0x0000000d17267223 */ /* 0x000fe20000000014 */
[C---:B--2---:R-:W-:Y:S01]  /*11a0*/  FFMA R27, R39.reuse, R14, R27 ;  /* 0x0000000e271b7223 */ /* 0x044fe2000000001b */
[----:B------:R-:W-:Y:S01]  /*11b0*/  FFMA R33, R14, R23, R33 ;  /* 0x000000170e217223 */ /* 0x000fe20000000021 */
[-C--:B------:R-:W-:Y:S01]  /*11c0*/  FFMA R18, R39, R15.reuse, R32 ;  /* 0x0000000f27127223 */ /* 0x080fe20000000020 */
[----:B------:R-:W-:Y:S01]  /*11d0*/  FFMA R16, R23, R15, R40 ;  /* 0x0000000f17107223 */ /* 0x000fe20000000028 */
[----:B------:R-:W-:Y:S06]  /*11e0*/  BRA.U UP0, `(.L_x_142) ;  /* 0xfffffff5002c7547 */ /* 0x000fec000b83ffff */
[----:B------:R-:W-:-:S04]  /*11f0*/  UIADD3 UR4, UPT, UPT, UR4, 0x1, URZ ;  /* 0x0000000104047890 */ /* 0x000fc8000fffe0ff */
[----:B------:R-:W-:-:S09]  /*1200*/  UISETP.NE.AND UP0, UPT, UR4, 0x8, UPT ;  /* 0x000000080400788c */ /* 0x000fd2000bf05270 */
[----:B------:R-:W-:Y:S05]  /*1210*/  BRA.U UP0, `(.L_x_143) ;  /* 0xfffffff1005c7547 */ /* 0x000fea000b83ffff */
[----:B------:R-:W0:Y:S01]  /*1220*/  LDC.64 R4, c[0x0][0x390] ;  /* 0x0000e400ff047b82 */ /* 0x000e220000000a00 */
[----:B------:R-:W-:Y:S01]  /*1230*/  UIMAD UR7, UR7, 0x6200, URZ ;  /* 0x00006200070778a4 */ /* 0x000fe2000f8e02ff */
[----:B------:R-:W-:-:S05]  /*1240*/  IMAD R2, R2, 0x1880, R3 ;  /* 0x0000188002027824 */ /* 0x000fca00078e0203 */
[----:B------:R-:W-:Y:S02]  /*1250*/  IADD3 R3, PT, PT, R2, UR7, RZ ;  /* 0x0000000702037c10 */ /* 0x000fe4000fffe0ff */
[----:B------:R-:W-:-:S03]  /*1260*/  MOV R2, UR12 ;  /* 0x0000000c00027c02 */ /* 0x000fc60008000f00 */
        /* <DEDUP_REMOVED lines=20> */
.L_x_144:
        /* <DEDUP_REMOVED lines=13> */
.L_x_228:


//--------------------- .text.fused_nn_contrib_conv2d_winograd_without_weight_transform_add_nn_relu_kernel1 --------------------------
	.section	.text.fused_nn_contrib_conv2d_winograd_without_weight_transform_add_nn_relu_kernel1,"ax",@progbits
	.align	128
        .global         fused_nn_contrib_conv2d_winograd_without_weight_transform_add_nn_relu_kernel1
        .type           fused_nn_contrib_conv2d_winograd_without_weight_transform_add_nn_relu_kernel1,@function
        .size           fused_nn_contrib_conv2d_winograd_without_weight_transform_add_nn_relu_kernel1,(.L_x_229 - fused_nn_contrib_conv2d_winograd_without_weight_transform_add_nn_relu_kernel1)
        .other          fused_nn_contrib_conv2d_winograd_without_weight_transform_add_nn_relu_kernel1,@"STO_CUDA_ENTRY STV_DEFAULT"
fused_nn_contrib_conv2d_winograd_without_weight_transform_add_nn_relu_kernel1:
.text.fused_nn_contrib_conv2d_winograd_without_weight_transform_add_nn_relu_kernel1:
[----:B------:R-:W-:Y:S01]  /*0000*/  LDC R1, c[0x0][0x37c] ;  /* 0x0000df00ff017b82 */ /* 0x000fe20000000800 */
[----:B------:R-:W0:Y:S07]  /*0010*/  S2R R0, SR_TID.X ;  /* 0x0000000000007919 */ /* 0x000e2e0000002100 */
[----:B------:R-:W1:Y:S01]  /*0020*/  S2UR UR6, SR_CgaCtaId ;  /* 0x00000000000679c3 */ /* 0x000e620000008800 */
[----:B------:R-:W-:Y:S01]  /*0030*/  UMOV UR4, 0x400 ;  /* 0x0000040000047882 */ /* 0x000fe20000000000 */
[----:B------:R-:W-:Y:S01]  /*0040*/  HFMA2 R14, -RZ, RZ, 0, 0 ;  /* 0x00000000ff0e7431 */ /* 0x000fe200000001ff */
[----:B------:R-:W2:Y:S01]  /*0050*/  S2R R3, SR_TID.Y ;  /* 0x0000000000037919 */ /* 0x000ea20000002200 */
[----:B------:R-:W-:Y:S01]  /*0060*/  UIADD3 UR5, UPT, UPT, UR4, 0x1000, URZ ;  /* 0x0000100004057890 */ /* 0x000fe2000fffe0ff */
[----:B------:R-:W-:-:S02]  /*0070*/  CS2R R24, SRZ ;  /* 0x0000000000187805 */ /* 0x000fc4000001ff00 */
[----:B------:R-:W-:Y:S01]  /*0080*/  CS2R R22, SRZ ;  /* 0x0000000000167805 */ /* 0x000fe2000001ff00 */
[----:B------:R-:W3:Y:S01]  /*0090*/  S2R R15, SR_CTAID.Z ;  /* 0x00000000000f7919 */ /* 0x000ee20000002700 */
[----:B------:R-:W-:Y:S02]  /*00a0*/  CS2R R20, SRZ ;  /* 0x0000000000147805 */ /* 0x000fe4000001ff00 */
[----:B------:R-:W-:Y:S01]  /*00b0*/  MOV R16, RZ ;  /* 0x000000ff00107202 */ /* 0x000fe20000000f00 */
[----:B------:R-:W4:Y:S01]  /*00c0*/  LDCU.64 UR8, c[0x0][0x358] ;  /* 0x00006b00ff0877ac */ /* 0x000f220008000a00 */
[----:B------:R-:W3:Y:S01]  /*00d0*/  S2R R2, SR_CTAID.Y ;  /* 0x0000000000027919 */ /* 0x000ee20000002600 */
[----:B-1----:R-:W-:Y:S02]  /*00e0*/  ULEA UR4, UR6, UR4, 0x18 ;  /* 0x0000000406047291 */ /* 0x002fe4000f8ec0ff */
[----:B------:R-:W-:Y:S01]  /*00f0*/  ULEA UR5, UR6, UR5, 0x18 ;  /* 0x0000000506057291 */ /* 0x000fe2000f8ec0ff */
[----:B0-----:R-:W-:-:S04]  /*0100*/  SHF.L.U32 R12, R0, 0x3, RZ ;  /* 0x00000003000c7819 */ /* 0x001fc800000006ff */
[C---:B--2---:R-:W-:Y:S02]  /*0110*/  LEA R4, R3.reuse, R12, 0x6 ;  /* 0x0000000c03047211 */ /* 0x044fe400078e30ff */
[----:B------:R-:W-:Y:S02]  /*0120*/  LEA R6, R3, R0, 0x3 ;  /* 0x0000000003067211 */ /* 0x000fe400078e18ff */
[----:B------:R-:W-:Y:S02]  /*0130*/  LOP3.LUT R4, R4, 0x1fe00, RZ, 0xc0, !PT ;  /* 0x0001fe0004047812 */ /* 0x000fe400078ec0ff */
[----:B------:R-:W-:Y:S02]  /*0140*/  LOP3.LUT R17, R6, 0x3f, RZ, 0xc0, !PT ;  /* 0x0000003f06117812 */ /* 0x000fe400078ec0ff */
[C---:B---3--:R-:W-:Y:S02]  /*0150*/  LEA R5, R15.reuse, R2, 0xc ;  /* 0x000000020f057211 */ /* 0x048fe400078e60ff */
[----:B------:R-:W-:-:S02]  /*0160*/  SHF.L.U32 R15, R15, 0xd, RZ ;  /* 0x0000000d0f0f7819 */ /* 0x000fc400000006ff */
[----:B------:R-:W-:Y:S02]  /*0170*/  LEA R4, R5, R4, 0x6 ;  /* 0x0000000405047211 */ /* 0x000fe400078e30ff */
[C---:B------:R-:W-:Y:S02]  /*0180*/  IADD3 R13, PT, PT, R6.reuse, R15, RZ ;  /* 0x0000000f060d7210 */ /* 0x040fe40007ffe0ff */
[----:B------:R-:W-:Y:S01]  /*0190*/  IADD3 R17, PT, PT, R17, R4, RZ ;  /* 0x0000000411117210 */ /* 0x000fe20007ffe0ff */
[----:B------:R-:W-:Y:S01]  /*01a0*/  HFMA2 R4, -RZ, RZ, 0, 0 ;  /* 0x00000000ff047431 */ /* 0x000fe200000001ff */
[C---:B------:R-:W-:Y:S02]  /*01b0*/  LEA R7, R6.reuse, UR4, 0x2 ;  /* 0x0000000406077c11 */ /* 0x040fe4000f8e10ff */
[----:B------:R-:W-:Y:S02]  /*01c0*/  LEA R5, R3, UR4, 0x4 ;  /* 0x0000000403057c11 */ /* 0x000fe4000f8e20ff */
[----:B----4-:R-:W-:-:S07]  /*01d0*/  LEA R6, R6, UR5, 0x2 ;  /* 0x0000000506067c11 */ /* 0x010fce000f8e10ff */
.L_x_145:
[----:B------:R-:W0:Y:S01]  /*01e0*/  LDC.64 R8, c[0x0][0x380] ;  /* 0x0000e000ff087b82 */ /* 0x000e220000000a00 */
[----:B------:R-:W-:-:S05]  /*01f0*/  LEA R11, R4, R17, 0xd ;  /* 0x00000011040b7211 */ /* 0x000fca00078e68ff */
[----:B0-----:R-:W-:-:S05]  /*0200*/  IMAD.WIDE.U32 R10, R11, 0x4, R8 ;  /* 0x000000040b0a7825 */ /* 0x001fca00078e0008 */
[----:B------:R-:W2:Y:S04]  /*0210*/  LDG.E.CONSTANT R8, desc[UR8][R10.64] ;  /* 0x000000080a087981 */ /* 0x000ea8000c1e9900 */
[----:B------:R-:W3:Y:S04]  /*0220*/  LDG.E.CONSTANT R26, desc[UR8][R10.64+0x2000] ;  /* 0x002000080a1a7981 */ /* 0x000ee8000c1e9900 */
[----:B------:R-:W4:Y:S01]  /*0230*/  LDG.E.CONSTANT R18, desc[UR8][R10.64+0x1000] ;  /* 0x001000080a127981 */ /* 0x000f22000c1e9900 */
[----:B------:R-:W-:Y:S01]  /*0240*/  BAR.SYNC.DEFER_BLOCKING 0x0 ;  /* 0x0000000000007b1d */ /* 0x000fe20000010000 */
[----:B------:R-:W-:-:S05]  /*0250*/  LEA R27, R4, R13, 0x8 ;  /* 0x0000000d041b7211 */ /* 0x000fca00078e40ff */
[----:B------:R-:W5:Y:S04]  /*0260*/  LDG.E.CONSTANT R19, desc[UR8][R10.64+0x3000] ;  /* 0x003000080a137981 */ /* 0x000f68000c1e9900 */
[----:B------:R-:W5:Y:S04]  /*0270*/  LDG.E.CONSTANT R28, desc[UR8][R10.64+0x4000] ;  /* 0x004000080a1c7981 */ /* 0x000f68000c1e9900 */
[----:B------:R-:W5:Y:S04]  /*0280*/  LDG.E.CONSTANT R29, desc[UR8][R10.64+0x5000] ;  /* 0x005000080a1d7981 */ /* 0x000f68000c1e9900 */
[----:B--2---:R0:W-:Y:S02]  /*0290*/  STS [R7], R8 ;  /* 0x0000000807007388 */ /* 0x0041e40000000800 */
[----:B0-----:R-:W0:Y:S02]  /*02a0*/  LDC.64 R8, c[0x0][0x388] ;  /* 0x0000e200ff087b82 */ /* 0x001e240000000a00 */
[----:B---3--:R-:W-:Y:S04]  /*02b0*/  STS [R7+0x400], R26 ;  /* 0x0004001a07007388 */ /* 0x008fe80000000800 */
[----:B----4-:R1:W-:Y:S04]  /*02c0*/  STS [R7+0x200], R18 ;  /* 0x0002001207007388 */ /* 0x0103e80000000800 */
[----:B-1----:R-:W2:Y:S01]  /*02d0*/  LDG.E.CONSTANT R18, desc[UR8][R10.64+0x6000] ;  /* 0x006000080a127981 */ /* 0x002ea2000c1e9900 */
[----:B0-----:R-:W-:-:S03]  /*02e0*/  IMAD.WIDE.U32 R26, R27, 0x4, R8 ;  /* 0x000000041b1a7825 */ /* 0x001fc600078e0008 */
[----:B------:R-:W3:Y:S04]  /*02f0*/  LDG.E.CONSTANT R10, desc[UR8][R10.64+0x7000] ;  /* 0x007000080a0a7981 */ /* 0x000ee8000c1e9900 */
[----:B------:R-:W4:Y:S04]  /*0300*/  LDG.E.CONSTANT R9, desc[UR8][R26.64] ;  /* 0x000000081a097981 */ /* 0x000f28000c1e9900 */
[----:B------:R-:W4:Y:S04]  /*0310*/  LDG.E.CONSTANT R27, desc[UR8][R26.64+0x200] ;  /* 0x000200081a1b7981 */ /* 0x000f28000c1e9900 */
[----:B-----5:R-:W-:Y:S04]  /*0320*/  STS [R7+0x600], R19 ;  /* 0x0006001307007388 */ /* 0x020fe80000000800 */
[----:B------:R-:W-:Y:S04]  /*0330*/  STS [R7+0x800], R28 ;  /* 0x0008001c07007388 */ /* 0x000fe80000000800 */
[----:B------:R-:W-:Y:S04]  /*0340*/  STS [R7+0xa00], R29 ;  /* 0x000a001d07007388 */ /* 0x000fe80000000800 */
[----:B--2---:R-:W-:Y:S04]  /*0350*/  STS [R7+0xc00], R18 ;  /* 0x000c001207007388 */ /* 0x004fe80000000800 */
[----:B---3--:R-:W-:Y:S04]  /*0360*/  STS [R7+0xe00], R10 ;  /* 0x000e000a07007388 */ /* 0x008fe80000000800 */
[----:B----4-:R-:W-:Y:S04]  /*0370*/  STS [R6], R9 ;  /* 0x0000000906007388 */ /* 0x010fe80000000800 */
[----:B------:R-:W-:Y:S01]  /*0380*/  STS [R6+0x200], R27 ;  /* 0x0002001b06007388 */ /* 0x000fe20000000800 */
[----:B------:R-:W-:Y:S06]  /*0390*/  BAR.SYNC.DEFER_BLOCKING 0x0 ;  /* 0x0000000000007b1d */ /* 0x000fec0000010000 */
[----:B------:R-:W-:Y:S04]  /*03a0*/  LDS.64 R18, [R12+UR5] ;  /* 0x000000050c127984 */ /* 0x000fe80008000a00 */
[----:B------:R-:W0:Y:S02]  /*03b0*/  LDS.128 R8, [R5] ;  /* 0x0000000005087984 */ /* 0x000e240000000c00 */
[C---:B0-----:R-:W-:Y:S01]  /*03c0*/  FFMA R21, R8.reuse, R18, R21 ;  /* 0x0000001208157223 */ /* 0x041fe20000000015 */
[----:B------:R-:W-:Y:S01]  /*03d0*/  FFMA R14, R8, R19, R14 ;  /* 0x00000013080e7223 */ /* 0x000fe2000000000e */
[CC--:B------:R-:W-:Y:S01]  /*03e0*/  FFMA R23, R18.reuse, R9.reuse, R23 ;  /* 0x0000000912177223 */ /* 0x0c0fe20000000017 */
[C---:B------:R-:W-:Y:S01]  /*03f0*/  FFMA R16, R19.reuse, R9, R16 ;  /* 0x0000000913107223 */ /* 0x040fe20000000010 */
[CC--:B------:R-:W-:Y:S01]  /*0400*/  FFMA R25, R18.reuse, R10.reuse, R25 ;  /* 0x0000000a12197223 */ /* 0x0c0fe20000000019 */
[C---:B------:R-:W-:Y:S01]  /*0410*/  FFMA R20, R19.reuse, R10, R20 ;  /* 0x0000000a13147223 */ /* 0x040fe20000000014 */
[-C--:B------:R-:W-:Y:S01]  /*0420*/  FFMA R22, R18, R11.reuse, R22 ;  /* 0x0000000b12167223 */ /* 0x080fe20000000016 */
[----:B------:R-:W-:-:S02]  /*0430*/  FFMA R24, R19, R11, R24 ;  /* 0x0000000b13187223 */ /* 0x000fc40000000018 */
[----:B------:R-:W-:Y:S04]  /*0440*/  LDS.64 R18, [R12+UR5+0x40] ;  /* 0x000040050c127984 */ /* 0x000fe80008000a00 */
[----:B------:R-:W0:Y:S02]  /*0450*/  LDS.128 R8, [R5+0x100] ;  /* 0x0001000005087984 */ /* 0x000e240000000c00 */
        /* <DEDUP_REMOVED lines=129> */
[----:B------:R-:W0:Y:S01]  /*0c70*/  LDS.128 R8, [R5+0xe00] ;  /* 0x000e000005087984 */ /* 0x000e220000000c00 */
[----:B------:R-:W-:-:S04]  /*0c80*/  IADD3 R4, PT, PT, R4, 0x1, RZ ;  /* 0x0000000104047810 */ /* 0x000fc80007ffe0ff */
[----:B------:R-:W-:Y:S01]  /*0c90*/  ISETP.NE.AND P0, PT, R4, 0x20, PT ;  /* 0x000000200400780c */ /* 0x000fe20003f05270 */
[C---:B0-----:R-:W-:Y:S01]  /*0ca0*/  FFMA R21, R8.reuse, R18, R21 ;  /* 0x0000001208157223 */ /* 0x041fe20000000015 */
[----:B------:R-:W-:Y:S01]  /*0cb0*/  FFMA R14, R8, R19, R14 ;  /* 0x00000013080e7223 */ /* 0x000fe2000000000e */
[CC--:B------:R-:W-:Y:S01]  /*0cc0*/  FFMA R23, R18.reuse, R9.reuse, R23 ;  /* 0x0000000912177223 */ /* 0x0c0fe20000000017 */
[C---:B------:R-:W-:Y:S01]  /*0cd0*/  FFMA R16, R19.reuse, R9, R16 ;  /* 0x0000000913107223 */ /* 0x040fe20000000010 */
[CC--:B------:R-:W-:Y:S01]  /*0ce0*/  FFMA R25, R18.reuse, R10.reuse, R25 ;  /* 0x0000000a12197223 */ /* 0x0c0fe20000000019 */
[C---:B------:R-:W-:Y:S01]  /*0cf0*/  FFMA R20, R19.reuse, R10, R20 ;  /* 0x0000000a13147223 */ /* 0x040fe20000000014 */
[-C--:B------:R-:W-:Y:S01]  /*0d00*/  FFMA R22, R18, R11.reuse, R22 ;  /* 0x0000000b12167223 */ /* 0x080fe20000000016 */
[----:B------:R-:W-:Y:S02]  /*0d10*/  FFMA R24, R19, R11, R24 ;  /* 0x0000000b13187223 */ /* 0x000fe40000000018 */
        /* <DEDUP_REMOVED lines=9> */
[----:B------:R-:W-:Y:S01]  /*0db0*/  FFMA R24, R19, R11, R24 ;  /* 0x0000000b13187223 */ /* 0x000fe20000000018 */
[----:B------:R-:W-:Y:S06]  /*0dc0*/  @P0 BRA `(.L_x_145) ;  /* 0xfffffff400040947 */ /* 0x000fec000383ffff */
[----:B------:R-:W0:Y:S01]  /*0dd0*/  LDC.64 R4, c[0x0][0x390] ;  /* 0x0000e400ff047b82 */ /* 0x000e220000000a00 */
[----:B------:R-:W-:-:S04]  /*0de0*/  LEA R2, R2, R15, 0xa ;  /* 0x0000000f02027211 */ /* 0x000fc800078e50ff */
[----:B------:R-:W-:-:S04]  /*0df0*/  LEA R3, R3, R2, 0x6 ;  /* 0x0000000203037211 */ /* 0x000fc800078e30ff */
[----:B------:R-:W-:-:S05]  /*0e00*/  LEA R3, R0, R3, 0x1 ;  /* 0x0000000300037211 */ /* 0x000fca00078e08ff */
        /* <DEDUP_REMOVED lines=10> */
.L_x_146:
        /* <DEDUP_REMOVED lines=13> */
.L_x_229:


//--------------------- .text.fused_nn_contrib_conv2d_winograd_without_weight_transform_add_nn_relu_2_kernel0 --------------------------
	.section	.text.fused_nn_contrib_conv2d_winograd_without_weight_transform_add_nn_relu_2_kernel0,"ax",@progbits
	.align	128
        .global         fused_nn_contrib_conv2d_winograd_without_weight_transform_add_nn_relu_2_kernel0
        .type           fused_nn_contrib_conv2d_winograd_without_weight_transform_add_nn_relu_2_kernel0,@function
        .size           fused_nn_contrib_conv2d_winograd_without_weight_transform_add_nn_relu_2_kernel0,(.L_x_230 - fused_nn_contrib_conv2d_winograd_without_weight_transform_add_nn_relu_2_kernel0)
        .other          fused_nn_contrib_conv2d_winograd_without_weight_transform_add_nn_relu_2_kernel0,@"STO_CUDA_ENTRY STV_DEFAULT"
fused_nn_contrib_conv2d_winograd_without_weight_transform_add_nn_relu_2_kernel0:
.text.fused_nn_contrib_conv2d_winograd_without_weight_transform_add_nn_relu_2_kernel0:
[----:B------:R-:W-:Y:S01]  /*0000*/  LDC R1, c[0x0][0x37c] ;  /* 0x0000df00ff017b82 */ /* 0x000fe20000000800 */
[----:B------:R-:W0:Y:S07]  /*0010*/  S2R R7, SR_CTAID.X ;  /* 0x0000000000077919 */ /* 0x000e2e0000002500 */
[----:B------:R-:W1:Y:S01]  /*0020*/  LDC.64 R2, c[0x0][0x380] ;  /* 0x0000e000ff027b82 */ /* 0x000e620000000a00 */
[----:B------:R-:W2:Y:S01]  /*0030*/  LDCU.64 UR4, c[0x0][0x358] ;  /* 0x00006b00ff0477ac */ /* 0x000ea20008000a00 */
[----:B------:R-:W0:Y:S02]  /*0040*/  S2R R0, SR_TID.X ;  /* 0x0000000000007919 */ /* 0x000e240000002100 */
[----:B0-----:R-:W-:-:S05]  /*0050*/  LEA R7, R7, R0, 0x7 ;  /* 0x0000000007077211 */ /* 0x001fca00078e38ff */
[----:B------:R-:W-:-:S05]  /*0060*/  IMAD.HI.U32 R0, R7, -0x6db6db6d, RZ ;  /* 0x9249249307007827 */ /* 0x000fca00078e00ff */
[----:B------:R-:W-:Y:S01]  /*0070*/  SHF.R.U32.HI R4, RZ, 0x3, R0 ;  /* 0x00000003ff047819 */ /* 0x000fe20000011600 */
[----:B------:R-:W-:-:S04]  /*0080*/  IMAD.HI.U32 R0, R7, 0x5397829d, RZ ;  /* 0x5397829d07007827 */ /* 0x000fc800078e00ff */
[----:B------:R-:W-:Y:S01]  /*0090*/  IMAD R9, R4, -0xe, R7 ;  /* 0xfffffff204097824 */ /* 0x000fe200078e0207 */
[----:B------:R-:W-:-:S03]  /*00a0*/  SHF.R.U32.HI R0, RZ, 0x6, R0 ;  /* 0x00000006ff007819 */ /* 0x000fc60000011600 */
[----:B------:R-:W-:Y:S01]  /*00b0*/  IMAD R11, R4, 0x1c, R9 ;  /* 0x0000001c040b7824 */ /* 0x000fe200078e0209 */
[C---:B------:R-:W-:Y:S01]  /*00c0*/  ISETP.GE.U32.AND P6, PT, R9.reuse, 0xd, PT ;  /* 0x0000000d0900780c */ /* 0x040fe20003fc6070 */
[----:B------:R-:W-:Y:S01]  /*00d0*/  IMAD R0, R0, -0xc4, R7 ;  /* 0xffffff3c00007824 */ /* 0x000fe200078e0207 */
[----:B------:R-:W-:Y:S02]  /*00e0*/  CS2R R14, SRZ ;  /* 0x00000000000e7805 */ /* 0x000fe4000001ff00 */
[----:B------:R-:W-:Y:S02]  /*00f0*/  ISETP.GT.U32.AND P1, PT, R9, 0xc, PT ;  /* 0x0000000c0900780c */ /* 0x000fe40003f24070 */
[----:B------:R-:W-:Y:S02]  /*0100*/  SHF.L.U32 R11, R11, 0x1, RZ ;  /* 0x000000010b0b7819 */ /* 0x000fe400000006ff */
[C---:B------:R-:W-:Y:S02]  /*0110*/  ISETP.LT.U32.OR P5, PT, R0.reuse, 0xe, P6 ;  /* 0x0000000e0000780c */ /* 0x040fe400037a1470 */
[C---:B------:R-:W-:Y:S01]  /*0120*/  ISETP.GE.U32.AND P4, PT, R0.reuse, 0xe, PT ;  /* 0x0000000e0000780c */ /* 0x040fe20003f86070 */
[----:B-1----:R-:W-:Y:S01]  /*0130*/  IMAD.WIDE R4, R11, 0x4, R2 ;  /* 0x000000040b047825 */ /* 0x002fe200078e0202 */
[----:B------:R-:W-:-:S02]  /*0140*/  ISETP.GT.U32.AND P0, PT, R0, 0xb5, PT ;  /* 0x000000b50000780c */ /* 0x000fc40003f04070 */
[----:B------:R-:W-:Y:S01]  /*0150*/  ISETP.EQ.OR P2, PT, R9, RZ, !P4 ;  /* 0x000000ff0900720c */ /* 0x000fe20006742670 */
[----:B------:R-:W-:-:S04]  /*0160*/  IMAD.WIDE.U32 R2, R11, 0x4, R2 ;  /* 0x000000040b027825 */ /* 0x000fc800078e0002 */
[----:B------:R-:W-:Y:S01]  /*0170*/  HFMA2 R22, -RZ, RZ, 0, 0 ;  /* 0x00000000ff167431 */ /* 0x000fe200000001ff */
[----:B------:R-:W-:Y:S02]  /*0180*/  CS2R R12, SRZ ;  /* 0x00000000000c7805 */ /* 0x000fe4000001ff00 */
[----:B------:R-:W-:Y:S02]  /*0190*/  PLOP3.LUT P3, PT, PT, PT, PT, 0x8, 0x80 ;  /* 0x000000000080781c */ /* 0x000fe40003f6e170 */
[----:B------:R-:W-:Y:S01]  /*01a0*/  CS2R R16, SRZ ;  /* 0x0000000000107805 */ /* 0x000fe2000001ff00 */
[----:B--2---:R0:W2:Y:S04]  /*01b0*/  LDG.E.CONSTANT R19, desc[UR4][R4.64] ;  /* 0x0000000404137981 */ /* 0x0040a8000c1e9900 */
[----:B------:R-:W3:Y:S01]  /*01c0*/  @!P5 LDG.E.CONSTANT R15, desc[UR4][R2.64+-0x68] ;  /* 0xffff9804020fd981 */ /* 0x000ee2000c1e9900 */
[----:B------:R-:W-:-:S02]  /*01d0*/  ISETP.NE.AND P5, PT, R9, RZ, PT ;  /* 0x000000ff0900720c */ /* 0x000fc40003fa5270 */
[----:B------:R-:W-:Y:S01]  /*01e0*/  @!P0 PLOP3.LUT P3, PT, P6, PT, PT, 0x8, 0x80 ;  /* 0x000000000080881c */ /* 0x000fe2000376e170 */
[----:B------:R-:W4:Y:S01]  /*01f0*/  @P4 LDG.E.CONSTANT R13, desc[UR4][R2.64+-0x70] ;  /* 0xffff9004020d4981 */ /* 0x000f22000c1e9900 */
[----:B------:R-:W-:Y:S01]  /*0200*/  MOV R20, RZ ;  /* 0x000000ff00147202 */ /* 0x000fe20000000f00 */
[----:B------:R-:W-:Y:S02]  /*0210*/  HFMA2 R0, -RZ, RZ, 0, 0 ;  /* 0x00000000ff007431 */ /* 0x000fe400000001ff */
[----:B------:R-:W5:Y:S04]  /*0220*/  @!P2 LDG.E.CONSTANT R11, desc[UR4][R2.64+-0x74] ;  /* 0xffff8c04020ba981 */ /* 0x000f68000c1e9900 */
[----:B------:R-:W3:Y:S01]  /*0230*/  @P4 LDG.E.CONSTANT R22, desc[UR4][R2.64+-0x6c] ;  /* 0xffff940402164981 */ /* 0x000ee2000c1e9900 */
[----:B------:R-:W-:-:S03]  /*0240*/  ISETP.EQ.OR P4, PT, R9, RZ, P0 ;  /* 0x000000ff0900720c */ /* 0x000fc60000782670 */
[----:B------:R-:W3:Y:S04]  /*0250*/  @!P1 LDG.E.CONSTANT R17, desc[UR4][R2.64+0x8] ;  /* 0x0000080402119981 */ /* 0x000ee8000c1e9900 */
[----:B------:R-:W3:Y:S04]  /*0260*/  @!P0 LDG.E.CONSTANT R12, desc[UR4][R2.64+0xe0] ;  /* 0x0000e004020c8981 */ /* 0x000ee8000c1e9900 */
[----:B------:R-:W3:Y:S01]  /*0270*/  @P5 LDG.E.CONSTANT R20, desc[UR4][R2.64+-0x4] ;  /* 0xfffffc0402145981 */ /* 0x000ee2000c1e9900 */
[----:B------:R-:W-:-:S03]  /*0280*/  HFMA2 R8, -RZ, RZ, 0, 0 ;  /* 0x00000000ff087431 */ /* 0x000fc600000001ff */
[----:B------:R-:W3:Y:S01]  /*0290*/  @P3 LDG.E.CONSTANT R0, desc[UR4][R2.64+0xe8] ;  /* 0x0000e80402003981 */ /* 0x000ee2000c1e9900 */
[----:B------:R-:W-:-:S03]  /*02a0*/  MOV R10, RZ ;  /* 0x000000ff000a7202 */ /* 0x000fc60000000f00 */
[----:B------:R-:W3:Y:S04]  /*02b0*/  LDG.E.CONSTANT R25, desc[UR4][R2.64+0x4] ;  /* 0x0000040402197981 */ /* 0x000ee8000c1e9900 */
[----:B------:R-:W3:Y:S04]  /*02c0*/  @!P4 LDG.E.CONSTANT R16, desc[UR4][R2.64+0xdc] ;  /* 0x0000dc040210c981 */ /* 0x000ee8000c1e9900 */
[----:B------:R-:W3:Y:S04]  /*02d0*/  @P5 LDG.E.CONSTANT R14, desc[UR4][R2.64+0x6c] ;  /* 0x00006c04020e5981 */ /* 0x000ee8000c1e9900 */
[----:B------:R-:W3:Y:S04]  /*02e0*/  LDG.E.CONSTANT R6, desc[UR4][R2.64+0x70] ;  /* 0x0000700402067981 */ /* 0x000ee8000c1e9900 */
[----:B------:R-:W3:Y:S04]  /*02f0*/  @!P0 LDG.E.CONSTANT R10, desc[UR4][R2.64+0xe4] ;  /* 0x0000e404020a8981 */ /* 0x000ee8000c1e9900 */
[----:B------:R-:W3:Y:S04]  /*0300*/  @!P1 LDG.E.CONSTANT R8, desc[UR4][R2.64+0x78] ;  /* 0x0000780402089981 */ /* 0x000ee8000c1e9900 */
[----:B------:R1:W3:Y:S01]  /*0310*/  LDG.E.CONSTANT R4, desc[UR4][R2.64+0x74] ;  /* 0x0000740402047981 */ /* 0x0002e2000c1e9900 */
[----:B0-----:R-:W-:Y:S01]  /*0320*/  MOV R5, RZ ;  /* 0x000000ff00057202 */ /* 0x001fe20000000f00 */
[----:B-1----:R-:W0:Y:S02]  /*0330*/  LDC.64 R2, c[0x0][0x388] ;  /* 0x0000e200ff027b82 */ /* 0x002e240000000a00 */
[----:B0-----:R-:W-:-:S04]  /*0340*/  IMAD.WIDE.U32 R2, R7, 0x4, R2 ;  /* 0x0000000407027825 */ /* 0x001fc800078e0002 */
[--C-:B--2---:R-:W-:Y:S01]  /*0350*/  FADD R18, RZ, R19.reuse ;  /* 0x00000013ff127221 */ /* 0x104fe20000000000 */
[----:B------:R-:W-:Y:S01]  /*0360*/  FADD R24, RZ, -R19 ;  /* 0x80000013ff187221 */ /* 0x000fe20000000000 */
[--C-:B----4-:R-:W-:Y:S01]  /*0370*/  FADD R21, RZ, -R13.reuse ;  /* 0x8000000dff157221 */ /* 0x110fe20000000000 */
[----:B------:R-:W-:Y:S01]  /*0380*/  FADD R23, RZ, R13 ;  /* 0x0000000dff177221 */ /* 0x000fe20000000000 */
[----:B-----5:R-:W-:Y:S02]  /*0390*/  @!P2 FADD R5, RZ, R11 ;  /* 0x0000000bff05a221 */ /* 0x020fe40000000000 */
[C---:B---3--:R-:W-:Y:S02]  /*03a0*/  FADD R11, R21.reuse, R15 ;  /* 0x0000000f150b7221 */ /* 0x048fe40000000000 */
[----:B------:R-:W-:Y:S01]  /*03b0*/  FADD R5, -R22, R5 ;  /* 0x0000000516057221 */ /* 0x000fe20000000100 */
[--C-:B------:R-:W-:Y:S01]  /*03c0*/  FADD R13, R21, R22.reuse ;  /* 0x00000016150d7221 */ /* 0x100fe20000000000 */
[----:B------:R-:W-:Y:S01]  /*03d0*/  FADD R9, R18, -R17 ;  /* 0x8000001112097221 */ /* 0x000fe20000000000 */
[----:B------:R-:W-:-:S03]  /*03e0*/  FADD R15, R23, R22 ;  /* 0x00000016170f7221 */ /* 0x000fc60000000000 */
[----:B------:R-:W-:Y:S01]  /*03f0*/  FADD R27, R9, -R12 ;  /* 0x8000000c091b7221 */ /* 0x000fe20000000000 */
        /* <DEDUP_REMOVED lines=10> */
[----:B------:R-:W-:Y:S01]  /*04a0*/  FADD R16, R21, R16 ;  /* 0x0000001015107221 */ /* 0x000fe20000000000 */
[--C-:B------:R-:W-:Y:S01]  /*04b0*/  FADD R20, R23, R12.reuse ;  /* 0x0000000c17147221 */ /* 0x100fe20000000000 */
[----:B------:R-:W-:Y:S01]  /*04c0*/  FADD R18, R29, -R12 ;  /* 0x8000000c1d127221 */ /* 0x000fe20000000000 */
[--C-:B------:R-:W-:Y:S01]  /*04d0*/  FADD R5, R5, -R14.reuse ;  /* 0x8000000e05057221 */ /* 0x100fe20000000000 */
[--C-:B------:R-:W-:Y:S01]  /*04e0*/  FADD R21, R21, R14.reuse ;  /* 0x0000000e15157221 */ /* 0x100fe20000000000 */
        /* <DEDUP_REMOVED lines=42> */
.L_x_147:
        /* <DEDUP_REMOVED lines=15> */
.L_x_230:


//--------------------- .text.fused_nn_contrib_conv2d_winograd_without_weight_transform_add_nn_relu_kernel2 --------------------------
	.section	.text.fused_nn_contrib_conv2d_winograd_without_weight_transform_add_nn_relu_kernel2,"ax",@progbits
	.align	128
        .global         fused_nn_contrib_conv2d_winograd_without_weight_transform_add_nn_relu_kernel2
        .type           fused_nn_contrib_conv2d_winograd_without_weight_transform_add_nn_relu_kernel2,@function
        .size           fused_nn_contrib_conv2d_winograd_without_weight_transform_add_nn_relu_kernel2,(.L_x_231 - fused_nn_contrib_conv2d_winograd_without_weight_transform_add_nn_relu_kernel2)
        .other          fused_nn_contrib_conv2d_winograd_without_weight_transform_add_nn_relu_kernel2,@"STO_CUDA_ENTRY STV_DEFAULT"
fused_nn_contrib_conv2d_winograd_without_weight_transform_add_nn_relu_kernel2:
.text.fused_nn_contrib_conv2d_winograd_without_weight_transform_add_nn_relu_kernel2:
[----:B------:R-:W-:Y:S01]  /*0000*/  LDC R1, c[0x0][0x37c] ;  /* 0x0000df00ff017b82 */ /* 0x000fe20000000800 */
[----:B------:R-:W0:Y:S07]  /*0010*/  S2R R8, SR_CTAID.X ;  /* 0x0000000000087919 */ /* 0x000e2e0000002500 */
[----:B------:R-:W1:Y:S01]  /*0020*/  LDC.64 R2, c[0x0][0x380] ;  /* 0x0000e000ff027b82 */ /* 0x000e620000000a00 */
[----:B------:R-:W2:Y:S01]  /*0030*/  LDCU.64 UR4, c[0x0][0x358] ;  /* 0x00006b00ff0477ac */ /* 0x000ea20008000a00 */
[----:B------:R-:W0:Y:S02]  /*0040*/  S2R R21, SR_TID.X ;  /* 0x0000000000157919 */ /* 0x000e240000002100 */
[----:B0-----:R-:W-:-:S05]  /*0050*/  LEA R5, R8, R21, 0x7 ;  /* 0x0000001508057211 */ /* 0x001fca00078e38ff */
[----:B-1----:R-:W-:Y:S02]  /*0060*/  IMAD.WIDE.U32 R2, R5, 0x4, R2 ;  /* 0x0000000405027825 */ /* 0x002fe400078e0002 */
[----:B------:R-:W0:Y:S03]  /*0070*/  LDC.64 R4, c[0x0][0x390] ;  /* 0x0000e400ff047b82 */ /* 0x000e260000000a00 */
[----:B--2---:R-:W2:Y:S04]  /*0080*/  LDG.E.CONSTANT R22, desc[UR4][R2.64] ;  /* 0x0000000402167981 */ /* 0x004ea8000c1e9900 */
[----:B------:R-:W3:Y:S04]  /*0090*/  LDG.E.CONSTANT R20, desc[UR4][R2.64+0x8000] ;  /* 0x0080000402147981 */ /* 0x000ee8000c1e9900 */
[----:B------:R-:W4:Y:S04]  /*00a0*/  LDG.E.CONSTANT R18, desc[UR4][R2.64+0x10000] ;  /* 0x0100000402127981 */ /* 0x000f28000c1e9900 */
[----:B------:R-:W4:Y:S04]  /*00b0*/  LDG.E.CONSTANT R17, desc[UR4][R2.64+0x18000] ;  /* 0x0180000402117981 */ /* 0x000f28000c1e9900 */
[----:B------:R-:W4:Y:S04]  /*00c0*/  LDG.E.CONSTANT R6, desc[UR4][R2.64+0x20000] ;  /* 0x0200000402067981 */ /* 0x000f28000c1e9900 */
[----:B------:R-:W4:Y:S04]  /*00d0*/  LDG.E.CONSTANT R7, desc[UR4][R2.64+0x28000] ;  /* 0x0280000402077981 */ /* 0x000f28000c1e9900 */
[----:B------:R-:W4:Y:S01]  /*00e0*/  LDG.E.CONSTANT R0, desc[UR4][R2.64+0x30000] ;  /* 0x0300000402007981 */ /* 0x000f22000c1e9900 */
[----:B------:R-:W-:-:S03]  /*00f0*/  SHF.R.U32.HI R19, RZ, 0x4, R21 ;  /* 0x00000004ff137819 */ /* 0x000fc60000011615 */
[----:B------:R-:W4:Y:S01]  /*0100*/  LDG.E.CONSTANT R11, desc[UR4][R2.64+0x38000] ;  /* 0x03800004020b7981 */ /* 0x000f22000c1e9900 */
[----:B------:R-:W-:-:S03]  /*0110*/  LEA R19, R8, R19, 0x3 ;  /* 0x0000001308137211 */ /* 0x000fc600078e18ff */
[----:B------:R-:W4:Y:S04]  /*0120*/  LDG.E.CONSTANT R10, desc[UR4][R2.64+0x40000] ;  /* 0x04000004020a7981 */ /* 0x000f28000c1e9900 */
[----:B------:R-:W4:Y:S01]  /*0130*/  LDG.E.CONSTANT R9, desc[UR4][R2.64+0x48000] ;  /* 0x0480000402097981 */ /* 0x000f22000c1e9900 */
[----:B0-----:R-:W-:-:S03]  /*0140*/  IMAD.WIDE.U32 R4, R19, 0x4, R4 ;  /* 0x0000000413047825 */ /* 0x001fc600078e0004 */
[----:B------:R-:W4:Y:S04]  /*0150*/  LDG.E.CONSTANT R8, desc[UR4][R2.64+0x50000] ;  /* 0x0500000402087981 */ /* 0x000f28000c1e9900 */
[----:B------:R-:W4:Y:S04]  /*0160*/  LDG.E.CONSTANT R14, desc[UR4][R2.64+0x58000] ;  /* 0x05800004020e7981 */ /* 0x000f28000c1e9900 */
[----:B------:R-:W4:Y:S04]  /*0170*/  LDG.E.CONSTANT R4, desc[UR4][R4.64] ;  /* 0x0000000404047981 */ /* 0x000f28000c1e9900 */
[----:B------:R-:W4:Y:S04]  /*0180*/  LDG.E.CONSTANT R16, desc[UR4][R2.64+0x60000] ;  /* 0x0600000402107981 */ /* 0x000f28000c1e9900 */
[----:B------:R-:W4:Y:S04]  /*0190*/  LDG.E.CONSTANT R13, desc[UR4][R2.64+0x68000] ;  /* 0x06800004020d7981 */ /* 0x000f28000c1e9900 */
[----:B------:R-:W4:Y:S01]  /*01a0*/  LDG.E.CONSTANT R12, desc[UR4][R2.64+0x70000] ;  /* 0x07000004020c7981 */ /* 0x000f22000c1e9900 */
[----:B------:R-:W-:-:S02]  /*01b0*/  SHF.L.U32 R23, R21, 0x1, RZ ;  /* 0x0000000115177819 */ /* 0x000fc400000006ff */
[----:B------:R-:W-:Y:S01]  /*01c0*/  SHF.R.U32.HI R24, RZ, 0x2, R21 ;  /* 0x00000002ff187819 */ /* 0x000fe20000011615 */
[----:B------:R0:W5:Y:S03]  /*01d0*/  LDG.E.CONSTANT R15, desc[UR4][R2.64+0x78000] ;  /* 0x07800004020f7981 */ /* 0x000166000c1e9900 */
[----:B------:R-:W-:-:S04]  /*01e0*/  LOP3.LUT R24, R24, 0x3, RZ, 0xc0, !PT ;  /* 0x0000000318187812 */ /* 0x000fc800078ec0ff */
[----:B------:R-:W-:Y:S01]  /*01f0*/  ISETP.NE.AND P1, PT, R24, 0x3, PT ;  /* 0x000000031800780c */ /* 0x000fe20003f25270 */
[----:B0-----:R-:W0:Y:S01]  /*0200*/  LDC.64 R2, c[0x0][0x388] ;  /* 0x0000e200ff027b82 */ /* 0x001e220000000a00 */
[----:B--2---:R-:W-:Y:S01]  /*0210*/  FADD R21, RZ, R22 ;  /* 0x00000016ff157221 */ /* 0x004fe20000000000 */
[----:B------:R-:W-:Y:S01]  /*0220*/  LOP3.LUT R22, R23, 0x6, RZ, 0xc0, !PT ;  /* 0x0000000617167812 */ /* 0x000fe200078ec0ff */
[--C-:B---3--:R-:W-:Y:S02]  /*0230*/  FADD R23, RZ, -R20.reuse ;  /* 0x80000014ff177221 */ /* 0x108fe40000000000 */
[----:B------:R-:W-:Y:S02]  /*0240*/  FADD R21, R21, R20 ;  /* 0x0000001415157221 */ /* 0x000fe40000000000 */
[----:B------:R-:W-:Y:S01]  /*0250*/  IMAD R5, R19, 0x31, R22 ;  /* 0x0000003113057824 */ /* 0x000fe200078e0216 */
[----:B------:R-:W-:Y:S01]  /*0260*/  ISETP.NE.AND P0, PT, R22, 0x6, PT ;  /* 0x000000061600780c */ /* 0x000fe20003f05270 */
[----:B----4-:R-:W-:Y:S01]  /*0270*/  FADD R20, R18, R23 ;  /* 0x0000001712147221 */ /* 0x010fe20000000000 */
[----:B------:R-:W-:Y:S01]  /*0280*/  FADD R21, R21, R18 ;  /* 0x0000001215157221 */ /* 0x000fe20000000000 */
[----:B------:R-:W-:-:S02]  /*0290*/  IMAD R5, R24, 0xe, R5 ;  /* 0x0000000e18057824 */ /* 0x000fc400078e0205 */
[----:B------:R-:W-:Y:S02]  /*02a0*/  FADD R20, R20, R17 ;  /* 0x0000001114147221 */ /* 0x000fe40000000000 */
[----:B0-----:R-:W-:-:S04]  /*02b0*/  IMAD.WIDE.U32 R2, R5, 0x4, R2 ;  /* 0x0000000405027825 */ /* 0x001fc800078e0002 */
[----:B------:R-:W-:Y:S01]  /*02c0*/  FADD R18, R21, R6 ;  /* 0x0000000615127221 */ /* 0x000fe20000000000 */
[C---:B------:R-:W-:Y:S01]  /*02d0*/  FADD R19, -R7.reuse, R20 ;  /* 0x0000001407137221 */ /* 0x040fe20000000100 */
[----:B------:R-:W-:Y:S02]  /*02e0*/  FADD R20, RZ, -R6 ;  /* 0x80000006ff147221 */ /* 0x000fe40000000000 */
[----:B------:R-:W-:Y:S01]  /*02f0*/  FADD R17, R18, R7 ;  /* 0x0000000712117221 */ /* 0x000fe20000000000 */
[----:B------:R-:W-:Y:S01]  /*0300*/  FADD R6, R0, R19 ;  /* 0x0000001300067221 */ /* 0x000fe20000000000 */
[----:B------:R-:W-:Y:S01]  /*0310*/  FADD R19, RZ, R7 ;  /* 0x00000007ff137221 */ /* 0x000fe20000000000 */
[----:B------:R-:W-:Y:S01]  /*0320*/  FADD R7, -R7, R20 ;  /* 0x0000001407077221 */ /* 0x000fe20000000100 */
[----:B------:R-:W-:Y:S01]  /*0330*/  FADD R17, R17, R0 ;  /* 0x0000000011117221 */ /* 0x000fe20000000000 */
[----:B------:R-:W-:Y:S01]  /*0340*/  FADD R6, R6, R11 ;  /* 0x0000000b06067221 */ /* 0x000fe20000000000 */
[C---:B------:R-:W-:Y:S01]  /*0350*/  FADD R18, -R0.reuse, R19 ;  /* 0x0000001300127221 */ /* 0x040fe20000000100 */
[----:B------:R-:W-:Y:S01]  /*0360*/  FADD R7, -R0, R7 ;  /* 0x0000000700077221 */ /* 0x000fe20000000100 */
[----:B------:R-:W-:-:S02]  /*0370*/  FADD R0, R17, R10 ;  /* 0x0000000a11007221 */ /* 0x000fc40000000000 */
[----:B------:R-:W-:Y:S01]  /*0380*/  FADD R18, -R11, R18 ;  /* 0x000000120b127221 */ /* 0x000fe20000000100 */
[----:B------:R-:W-:Y:S01]  /*0390*/  FADD R10, R10, R7 ;  /* 0x000000070a0a7221 */ /* 0x000fe20000000000 */
[C---:B------:R-:W-:Y:S01]  /*03a0*/  FADD R17, -R9.reuse, R6 ;  /* 0x0000000609117221 */ /* 0x040fe20000000100 */
[----:B------:R-:W-:Y:S01]  /*03b0*/  FADD R7, R0, R9 ;  /* 0x0000000900077221 */ /* 0x000fe20000000000 */
[C---:B------:R-:W-:Y:S01]  /*03c0*/  FADD R11, -R9.reuse, R18 ;  /* 0x00000012090b7221 */ /* 0x040fe20000000100 */
[----:B------:R-:W-:Y:S01]  /*03d0*/  FADD R9, R9, R10 ;  /* 0x0000000a09097221 */ /* 0x000fe20000000000 */
[C---:B------:R-:W-:Y:S01]  /*03e0*/  FADD R17, R8.reuse, R17 ;  /* 0x0000001108117221 */ /* 0x040fe20000000000 */
[----:B------:R-:W-:Y:S01]  /*03f0*/  FADD R7, R7, R8 ;  /* 0x0000000807077221 */ /* 0x000fe20000000000 */
[C---:B------:R-:W-:Y:S01]  /*0400*/  FADD R11, R8.reuse, R11 ;  /* 0x0000000b080b7221 */ /* 0x040fe20000000000 */
[----:B------:R-:W-:Y:S01]  /*0410*/  FADD R9, R8, R9 ;  /* 0x0000000908097221 */ /* 0x000fe20000000000 */
[----:B------:R-:W-:-:S02]  /*0420*/  FADD R17, R17, R14 ;  /* 0x0000000e11117221 */ /* 0x000fc40000000000 */
[----:B------:R-:W-:Y:S01]  /*0430*/  FADD R14, R14, R11 ;  /* 0x0000000b0e0e7221 */ /* 0x000fe20000000000 */
[--C-:B------:R-:W-:Y:S01]  /*0440*/  FADD R7, R7, R4.reuse ;  /* 0x0000000407077221 */ /* 0x100fe20000000000 */
[----:B------:R-:W-:Y:S01]  /*0450*/  @P0 FADD R17, R17, R4 ;  /* 0x0000000411110221 */ /* 0x000fe20000000000 */
[----:B------:R-:W-:-:S03]  /*0460*/  FADD R16, R9, R16 ;  /* 0x0000001009107221 */ /* 0x000fc60000000000 */
[----:B------:R-:W-:Y:S02]  /*0470*/  FMNMX R7, RZ, R7, !PT ;  /* 0x00000007ff077209 */ /* 0x000fe40007800000 */
[----:B------:R-:W-:Y:S01]  /*0480*/  @P0 FMNMX R17, RZ, R17, !PT ;  /* 0x00000011ff110209 */ /* 0x000fe20007800000 */
[----:B------:R-:W-:Y:S01]  /*0490*/  FADD R5, R16, R13 ;  /* 0x0000000d10057221 */ /* 0x000fe20000000000 */
[----:B------:R-:W-:Y:S01]  /*04a0*/  FADD R13, -R13, R14 ;  /* 0x0000000e0d0d7221 */ /* 0x000fe20000000100 */
[----:B------:R0:W-:Y:S02]  /*04b0*/  STG.E desc[UR4][R2.64], R7 ;  /* 0x0000000702007986 */ /* 0x0001e4000c101904 */
[----:B------:R-:W-:Y:S02]  /*04c0*/  FADD R5, R5, R12 ;  /* 0x0000000c05057221 */ /* 0x000fe40000000000 */
[----:B------:R0:W-:Y:S01]  /*04d0*/  @P0 STG.E desc[UR4][R2.64+0x4], R17 ;  /* 0x0000041102000986 */ /* 0x0001e2000c101904 */
[----:B------:R-:W-:Y:S05]  /*04e0*/  @!P1 EXIT ;  /* 0x000000000000994d */ /* 0x000fea0003800000 */
[----:B------:R-:W-:Y:S01]  /*04f0*/  FADD R5, R5, R4 ;  /* 0x0000000405057221 */ /* 0x000fe20000000000 */
[----:B------:R-:W-:-:S04]  /*0500*/  FADD R12, R12, R13 ;  /* 0x0000000d0c0c7221 */ /* 0x000fc80000000000 */
[----:B------:R-:W-:Y:S01]  /*0510*/  FMNMX R5, RZ, R5, !PT ;  /* 0x00000005ff057209 */ /* 0x000fe20007800000 */
[----:B-----5:R-:W-:-:S04]  /*0520*/  FADD R15, R12, R15 ;  /* 0x0000000f0c0f7221 */ /* 0x020fc80000000000 */
[----:B------:R1:W-:Y:S01]  /*0530*/  STG.E desc[UR4][R2.64+0x1c], R5 ;  /* 0x00001c0502007986 */ /* 0x0003e2000c101904 */
[----:B------:R-:W-:Y:S05]  /*0540*/  @!P0 EXIT ;  /* 0x000000000000894d */ /* 0x000fea0003800000 */
[----:B------:R-:W-:-:S05]  /*0550*/  FADD R15, R15, R4 ;  /* 0x000000040f0f7221 */ /* 0x000fca0000000000 */
[----:B------:R-:W-:-:S05]  /*0560*/  FMNMX R15, RZ, R15, !PT ;  /* 0x0000000fff0f7209 */ /* 0x000fca0007800000 */
[----:B------:R-:W-:Y:S01]  /*0570*/  STG.E desc[UR4][R2.64+0x20], R15 ;  /* 0x0000200f02007986 */ /* 0x000fe2000c101904 */
[----:B------:R-:W-:Y:S05]  /*0580*/  EXIT ;  /* 0x000000000000794d */ /* 0x000fea0003800000 */
.L_x_148:
        /* <DEDUP_REMOVED lines=15> */
.L_x_231:


//--------------------- .text.fused_nn_conv2d_add_nn_relu_kernel0 --------------------------
	.section	.text.fused_nn_conv2d_add_nn_relu_kernel0,"ax",@progbits
	.align	128
        .global         fused_nn_conv2d_add_nn_relu_kernel0
        .type           fused_nn_conv2d_add_nn_relu_kernel0,@function
        .size           fused_nn_conv2d_add_nn_relu_kernel0,(.L_x_232 - fused_nn_conv2d_add_nn_relu_kernel0)
        .other          fused_nn_conv2d_add_nn_relu_kernel0,@"STO_CUDA_ENTRY STV_DEFAULT"
fused_nn_conv2d_add_nn_relu_kernel0:
.text.fused_nn_conv2d_add_nn_relu_kernel0:
[----:B------:R-:W-:Y:S01]  /*0000*/  LDC R1, c[0x0][0x37c] ;  /* 0x0000df00ff017b82 */ /* 0x000fe20000000800 */
[----:B------:R-:W0:Y:S07]  /*0010*/  S2R R0, SR_TID.Z ;  /* 0x0000000000007919 */ /* 0x000e2e0000002300 */
[----:B------:R-:W1:Y:S01]  /*0020*/  S2UR UR6, SR_CgaCtaId ;  /* 0x00000000000679c3 */ /* 0x000e620000008800 */
[----:B------:R-:W2:Y:S01]  /*0030*/  LDCU.64 UR10, c[0x0][0x388] ;  /* 0x00007100ff0a77ac */ /* 0x000ea20008000a00 */
[----:B------:R-:W-:Y:S01]  /*0040*/  HFMA2 R23, -RZ, RZ, 0, 0 ;  /* 0x00000000ff177431 */ /* 0x000fe200000001ff */
[----:B------:R-:W3:Y:S01]  /*0050*/  S2R R5, SR_TID.X ;  /* 0x0000000000057919 */ /* 0x000ee20000002100 */
[----:B------:R-:W-:Y:S01]  /*0060*/  UMOV UR4, 0x400 ;  /* 0x0000040000047882 */ /* 0x000fe20000000000 */
[----:B------:R-:W4:Y:S01]  /*0070*/  LDCU.64 UR8, c[0x0][0x358] ;  /* 0x00006b00ff0877ac */ /* 0x000f220008000a00 */
[----:B------:R-:W5:Y:S01]  /*0080*/  S2R R15, SR_CTAID.Z ;  /* 0x00000000000f7919 */ /* 0x000f620000002700 */
[----:B------:R-:W-:Y:S01]  /*0090*/  UIADD3 UR5, UPT, UPT, UR4, 0x1c0, URZ ;  /* 0x000001c004057890 */ /* 0x000fe2000fffe0ff */
[----:B------:R-:W2:Y:S03]  /*00a0*/  S2R R12, SR_CTAID.Y ;  /* 0x00000000000c7919 */ /* 0x000ea60000002600 */
[----:B-1----:R-:W-:-:S02]  /*00b0*/  ULEA UR5, UR6, UR5, 0x18 ;  /* 0x0000000506057291 */ /* 0x002fc4000f8ec0ff */
[----:B------:R-:W-:-:S04]  /*00c0*/  ULEA UR4, UR6, UR4, 0x18 ;  /* 0x0000000406047291 */ /* 0x000fc8000f8ec0ff */
[C---:B0-----:R-:W-:Y:S01]  /*00d0*/  LEA R14, R0.reuse, UR5, 0x6 ;  /* 0x00000005000e7c11 */ /* 0x041fe2000f8e30ff */
[C---:B---3--:R-:W-:Y:S01]  /*00e0*/  IMAD R13, R0.reuse, 0x4, R5 ;  /* 0x00000004000d7824 */ /* 0x048fe200078e0205 */
[C---:B------:R-:W-:Y:S01]  /*00f0*/  ISETP.GT.U32.AND P1, PT, R5.reuse, 0x4, PT ;  /* 0x000000040500780c */ /* 0x040fe20003f24070 */
[----:B------:R-:W-:Y:S01]  /*0100*/  IMAD R17, R5, 0x3, RZ ;  /* 0x0000000305117824 */ /* 0x000fe200078e02ff */
[-C--:B-----5:R-:W-:Y:S02]  /*0110*/  LEA R6, R15, R0.reuse, 0x5 ;  /* 0x000000000f067211 */ /* 0x0a0fe400078e28ff */
[----:B------:R-:W-:Y:S01]  /*0120*/  LOP3.LUT R2, R13, 0xff, RZ, 0xc0, !PT ;  /* 0x000000ff0d027812 */ /* 0x000fe200078ec0ff */
[C---:B------:R-:W-:Y:S01]  /*0130*/  VIADD R19, R17.reuse, 0x2 ;  /* 0x0000000211137836 */ /* 0x040fe20000000000 */
[----:B------:R-:W-:Y:S01]  /*0140*/  LEA R21, R0, R17, 0x4 ;  /* 0x0000001100157211 */ /* 0x000fe200078e20ff */
[----:B------:R-:W-:Y:S01]  /*0150*/  IMAD.SHL.U32 R6, R6, 0x800, RZ ;  /* 0x0000080006067824 */ /* 0x000fe200078e00ff */
[C---:B------:R-:W-:Y:S01]  /*0160*/  LEA.HI R8, R17.reuse, R0, RZ, 0x1c ;  /* 0x0000000011087211 */ /* 0x040fe200078fe0ff */
[----:B------:R-:W-:Y:S01]  /*0170*/  IMAD R2, R2, 0x25, RZ ;  /* 0x0000002502027824 */ /* 0x000fe200078e02ff */
[C---:B------:R-:W-:Y:S01]  /*0180*/  IADD3 R11, PT, PT, R17.reuse, 0x1, RZ ;  /* 0x00000001110b7810 */ /* 0x040fe20007ffe0ff */
[----:B--2---:R-:W-:Y:S01]  /*0190*/  IMAD R12, R12, 0x7, RZ ;  /* 0x000000070c0c7824 */ /* 0x004fe200078e02ff */
[----:B------:R-:W-:Y:S01]  /*01a0*/  IADD3 R17, PT, PT, R17, R6, RZ ;  /* 0x0000000611117210 */ /* 0x000fe20007ffe0ff */
[----:B------:R-:W-:Y:S01]  /*01b0*/  IMAD.WIDE.U32 R6, R6, 0x4, RZ ;  /* 0x0000000406067825 */ /* 0x000fe200078e00ff */
[----:B------:R-:W-:-:S02]  /*01c0*/  SHF.R.U32.HI R2, RZ, 0x8, R2 ;  /* 0x00000008ff027819 */ /* 0x000fc40000011602 */
[----:B------:R-:W-:Y:S02]  /*01d0*/  ISETP.GT.U32.OR P3, PT, R21, 0x1fe, P1 ;  /* 0x000001fe1500780c */ /* 0x000fe40000f64470 */
[----:B------:R-:W-:Y:S01]  /*01e0*/  IADD3 R4, PT, PT, RZ, -R2, RZ ;  /* 0x80000002ff047210 */ /* 0x000fe20007ffe0ff */
[----:B------:R-:W-:Y:S01]  /*01f0*/  IMAD.WIDE.U32 R6, R5, 0xc, R6 ;  /* 0x0000000c05067825 */ /* 0x000fe200078e0006 */
[C---:B------:R-:W-:Y:S02]  /*0200*/  ISETP.GT.U32.AND P0, PT, R21.reuse, 0x1ff, PT ;  /* 0x000001ff1500780c */ /* 0x040fe40003f04070 */
[----:B------:R-:W-:Y:S02]  /*0210*/  PRMT R4, R4, 0x7710, RZ ;  /* 0x0000771004047816 */ /* 0x000fe400000000ff */
[----:B------:R-:W-:Y:S02]  /*0220*/  ISETP.GT.U32.OR P1, PT, R21, 0x1fd, P1 ;  /* 0x000001fd1500780c */ /* 0x000fe40000f24470 */
[-C--:B------:R-:W-:Y:S01]  /*0230*/  LEA.HI R19, R19, R0.reuse, RZ, 0x1c ;  /* 0x0000000013137211 */ /* 0x080fe200078fe0ff */
[----:B------:R-:W-:Y:S01]  /*0240*/  IMAD.IADD R3, R13, 0x1, R4 ;  /* 0x000000010d037824 */ /* 0x000fe200078e0204 */
[----:B------:R-:W-:-:S02]  /*0250*/  LEA.HI R11, R11, R0, RZ, 0x1c ;  /* 0x000000000b0b7211 */ /* 0x000fc400078fe0ff */
[----:B------:R-:W-:Y:S02]  /*0260*/  ISETP.GT.U32.OR P2, PT, R5, 0x5, P0 ;  /* 0x000000050500780c */ /* 0x000fe40000744470 */
[----:B------:R-:W-:Y:S02]  /*0270*/  LOP3.LUT R3, R3, 0xfe, RZ, 0xc0, !PT ;  /* 0x000000fe03037812 */ /* 0x000fe400078ec0ff */
[----:B------:R-:W-:Y:S02]  /*0280*/  ISETP.GT.U32.OR P1, PT, R19, 0x1f, P1 ;  /* 0x0000001f1300780c */ /* 0x000fe40000f24470 */
[----:B------:R-:W-:Y:S02]  /*0290*/  LEA.HI R3, R3, R2, RZ, 0x1f ;  /* 0x0000000203037211 */ /* 0x000fe400078ff8ff */
[----:B------:R-:W-:Y:S02]  /*02a0*/  ISETP.GT.U32.OR P0, PT, R11, 0x1f, P3 ;  /* 0x0000001f0b00780c */ /* 0x000fe40001f04470 */
[----:B------:R-:W-:-:S02]  /*02b0*/  SHF.R.U32.HI R9, RZ, 0x2, R3 ;  /* 0x00000002ff097819 */ /* 0x000fc40000011603 */
[----:B------:R-:W0:Y:S01]  /*02c0*/  LDC.64 R2, c[0x0][0x380] ;  /* 0x0000e000ff027b82 */ /* 0x000e220000000a00 */
[----:B------:R-:W-:Y:S02]  /*02d0*/  ISETP.GE.U32.AND P3, PT, R13, 0x70, PT ;  /* 0x000000700d00780c */ /* 0x000fe40003f66070 */
[C---:B------:R-:W-:Y:S01]  /*02e0*/  PRMT R4, R9.reuse, 0x9910, RZ ;  /* 0x0000991009047816 */ /* 0x040fe200000000ff */
[----:B------:R-:W-:Y:S01]  /*02f0*/  IMAD R9, R9, 0x31, R12 ;  /* 0x0000003109097824 */ /* 0x000fe200078e020c */
[----:B------:R-:W-:Y:S02]  /*0300*/  ISETP.GT.U32.OR P2, PT, R8, 0x1f, P2 ;  /* 0x0000001f0800780c */ /* 0x000fe40001744470 */
[----:B------:R-:W-:Y:S01]  /*0310*/  ISETP.LT.U32.AND P3, PT, R5, 0x4, !P3 ;  /* 0x000000040500780c */ /* 0x000fe20005f61070 */
[----:B------:R-:W-:Y:S01]  /*0320*/  IMAD R4, R4, 0x7, RZ ;  /* 0x0000000704047824 */ /* 0x000fe200078e02ff */
[----:B------:R-:W-:Y:S02]  /*0330*/  LEA R21, R21, UR5, 0x2 ;  /* 0x0000000515157c11 */ /* 0x000fe4000f8e10ff */
[----:B------:R-:W-:Y:S01]  /*0340*/  LEA R20, R13, UR4, 0x2 ;  /* 0x000000040d147c11 */ /* 0x000fe2000f8e10ff */
[----:B------:R-:W-:-:S05]  /*0350*/  IMAD.MOV R4, RZ, RZ, -R4 ;  /* 0x000000ffff047224 */ /* 0x000fca00078e0a04 */
[----:B------:R-:W-:-:S05]  /*0360*/  PRMT R4, R4, 0x7710, RZ ;  /* 0x0000771004047816 */ /* 0x000fca00000000ff */
[----:B------:R-:W-:-:S05]  /*0370*/  IMAD.IADD R4, R13, 0x1, R4 ;  /* 0x000000010d047824 */ /* 0x000fca00078e0204 */
[----:B------:R-:W-:-:S04]  /*0380*/  LOP3.LUT R4, R4, 0xff, RZ, 0xc0, !PT ;  /* 0x000000ff04047812 */ /* 0x000fc800078ec0ff */
[----:B------:R-:W-:Y:S02]  /*0390*/  IADD3 R9, PT, PT, R4, R9, RZ ;  /* 0x0000000904097210 */ /* 0x000fe40007ffe0ff */
[----:B------:R-:W-:-:S03]  /*03a0*/  IADD3 R4, P4, PT, R6, UR10, RZ ;  /* 0x0000000a06047c10 */ /* 0x000fc6000ff9e0ff */
[----:B0-----:R-:W-:Y:S01]  /*03b0*/  IMAD.WIDE.U32 R18, R9, 0x4, R2 ;  /* 0x0000000409127825 */ /* 0x001fe200078e0002 */
[----:B------:R-:W-:-:S03]  /*03c0*/  IADD3 R2, P5, PT, R4, 0x8, RZ ;  /* 0x0000000804027810 */ /* 0x000fc60007fbe0ff */
[----:B------:R-:W-:Y:S01]  /*03d0*/  IMAD.MOV.U32 R16, RZ, RZ, R18 ;  /* 0x000000ffff107224 */ /* 0x000fe200078e0012 */
[----:B------:R-:W-:Y:S02]  /*03e0*/  IADD3.X R3, PT, PT, RZ, UR11, R7, P5, P4 ;  /* 0x0000000bff037c10 */ /* 0x000fe4000afe8407 */
[----:B------:R-:W-:Y:S01]  /*03f0*/  LEA R18, R5, UR4, 0x2 ;  /* 0x0000000405127c11 */ /* 0x000fe2000f8e10ff */
[----:B----4-:R-:W-:-:S06]  /*0400*/  UMOV UR4, URZ ;  /* 0x000000ff00047c82 */ /* 0x010fcc0008000000 */
.L_x_149:
[----:B------:R-:W0:Y:S01]  /*0410*/  @!P2 LDC.64 R4, c[0x0][0x388] ;  /* 0x0000e200ff04ab82 */ /* 0x000e220000000a00 */
[----:B------:R-:W-:Y:S01]  /*0420*/  @P3 MOV R7, R19 ;  /* 0x0000001300073202 */ /* 0x000fe20000000f00 */
[----:B------:R-:W-:Y:S01]  /*0430*/  @P3 IMAD.MOV.U32 R6, RZ, RZ, R16 ;  /* 0x000000ffff063224 */ /* 0x000fe200078e0010 */
[----:B------:R-:W2:Y:S04]  /*0440*/  @!P0 LDG.E.CONSTANT R22, desc[UR8][R2.64+-0x4] ;  /* 0xfffffc0802168981 */ /* 0x000ea8000c1e9900 */
[----:B------:R-:W3:Y:S04]  /*0450*/  @P3 LDG.E.CONSTANT R7, desc[UR8][R6.64] ;  /* 0x0000000806073981 */ /* 0x000ee8000c1e9900 */
[----:B------:R1:W4:Y:S01]  /*0460*/  @!P1 LDG.E.CONSTANT R26, desc[UR8][R2.64] ;  /* 0x00000008021a9981 */ /* 0x000322000c1e9900 */
[----:B------:R-:W-:Y:S01]  /*0470*/  BAR.SYNC.DEFER_BLOCKING 0x0 ;  /* 0x0000000000007b1d */ /* 0x000fe20000010000 */
[----:B0-----:R-:W-:-:S06]  /*0480*/  @!P2 IMAD.WIDE.U32 R4, R17, 0x4, R4 ;  /* 0x000000041104a825 */ /* 0x001fcc00078e0004 */
[----:B------:R-:W5:Y:S01]  /*0490*/  @!P2 LDG.E.CONSTANT R4, desc[UR8][R4.64] ;  /* 0x000000080404a981 */ /* 0x000f62000c1e9900 */
[----:B------:R-:W-:-:S04]  /*04a0*/  UIADD3 UR4, UPT, UPT, UR4, 0x1, URZ ;  /* 0x0000000104047890 */ /* 0x000fc8000fffe0ff */
[----:B------:R-:W-:Y:S01]  /*04b0*/  UISETP.NE.AND UP0, UPT, UR4, 0x80, UPT ;  /* 0x000000800400788c */ /* 0x000fe2000bf05270 */
[----:B-1----:R-:W-:Y:S02]  /*04c0*/  IADD3 R2, P4, PT, R2, 0x40, RZ ;  /* 0x0000004002027810 */ /* 0x002fe40007f9e0ff */
[----:B------:R-:W-:Y:S01]  /*04d0*/  IADD3 R16, P5, PT, R16, 0xc40, RZ ;  /* 0x00000c4010107810 */ /* 0x000fe20007fbe0ff */
[----:B------:R-:W-:Y:S02]  /*04e0*/  VIADD R17, R17, 0x10 ;  /* 0x0000001011117836 */ /* 0x000fe40000000000 */
[----:B------:R-:W-:Y:S01]  /*04f0*/  IMAD.X R3, RZ, RZ, R3, P4 ;  /* 0x000000ffff037224 */ /* 0x000fe200020e0603 */
[----:B------:R-:W-:Y:S01]  /*0500*/  IADD3.X R19, PT, PT, RZ, R19, RZ, P5, !PT ;  /* 0x00000013ff137210 */ /* 0x000fe20002ffe4ff */
[----:B---3--:R-:W-:Y:S04]  /*0510*/  @P3 STS [R20], R7 ;  /* 0x0000000714003388 */ /* 0x008fe80000000800 */
[----:B--2---:R-:W-:Y:S04]  /*0520*/  @!P0 STS [R21+0x4], R22 ;  /* 0x0000041615008388 */ /* 0x004fe80000000800 */
[----:B----4-:R-:W-:Y:S04]  /*0530*/  @!P1 STS [R21+0x8], R26 ;  /* 0x0000081a15009388 */ /* 0x010fe80000000800 */
[----:B-----5:R-:W-:Y:S01]  /*0540*/  @!P2 STS [R21], R4 ;  /* 0x000000041500a388 */ /* 0x020fe20000000800 */
[----:B------:R-:W-:Y:S06]  /*0550*/  BAR.SYNC.DEFER_BLOCKING 0x0 ;  /* 0x0000000000007b1d */ /* 0x000fec0000010000 */
[----:B------:R-:W-:Y:S04]  /*0560*/  LDS R28, [R18] ;  /* 0x00000000121c7984 */ /* 0x000fe80000000800 */
[----:B------:R-:W0:Y:S04]  /*0570*/  LDS.128 R8, [R14] ;  /* 0x000000000e087984 */ /* 0x000e280000000c00 */
[----:B------:R-:W1:Y:S04]  /*0580*/  LDS R27, [R18+0x1c] ;  /* 0x00001c00121b7984 */ /* 0x000e680000000800 */
[----:B------:R-:W2:Y:S04]  /*0590*/  LDS R25, [R18+0x38] ;  /* 0x0000380012197984 */ /* 0x000ea80000000800 */
[----:B------:R-:W3:Y:S04]  /*05a0*/  LDS R24, [R18+0x54] ;  /* 0x0000540012187984 */ /* 0x000ee80000000800 */
[----:B------:R-:W-:Y:S04]  /*05b0*/  LDS.128 R4, [R14+0x10] ;  /* 0x000010000e047984 */ /* 0x000fe80000000c00 */
[----:B------:R-:W-:Y:S04]  /*05c0*/  LDS R22, [R18+0x8c] ;  /* 0x00008c0012167984 */ /* 0x000fe80000000800 */
[----:B------:R-:W-:Y:S01]  /*05d0*/  LDS R26, [R18+0xc4] ;  /* 0x0000c400121a7984 */ /* 0x000fe20000000800 */
[----:B0-----:R-:W-:-:S03]  /*05e0*/  FFMA R8, R28, R8, R23 ;  /* 0x000000081c087223 */ /* 0x001fc60000000017 */
[----:B------:R-:W0:Y:S01]  /*05f0*/  LDS R23, [R18+0x70] ;  /* 0x0000700012177984 */ /* 0x000e220000000800 */
[----:B-1----:R-:W-:-:S03]  /*0600*/  FFMA R8, R27, R9, R8 ;  /* 0x000000091b087223 */ /* 0x002fc60000000008 */
[----:B------:R-:W-:Y:S01]  /*0610*/  LDS R27, [R18+0xe0] ;  /* 0x0000e000121b7984 */ /* 0x000fe20000000800 */
[----:B--2---:R-:W-:-:S03]  /*0620*/  FFMA R9, R25, R10, R8 ;  /* 0x0000000a19097223 */ /* 0x004fc60000000008 */
[----:B------:R-:W1:Y:S01]  /*0630*/  LDS R25, [R18+0xa8] ;  /* 0x0000a80012197984 */ /* 0x000e620000000800 */
[----:B---3--:R-:W-:-:S03]  /*0640*/  FFMA R24, R24, R11, R9 ;  /* 0x0000000b18187223 */ /* 0x008fc60000000009 */
[----:B------:R-:W2:Y:S01]  /*0650*/  LDS.128 R8, [R14+0x20] ;  /* 0x000020000e087984 */ /* 0x000ea20000000c00 */
[----:B0-----:R-:W-:-:S03]  /*0660*/  FFMA R23, R23, R4, R24 ;  /* 0x0000000417177223 */ /* 0x001fc60000000018 */
[----:B------:R-:W0:Y:S01]  /*0670*/  LDS R24, [R18+0xfc] ;  /* 0x0000fc0012187984 */ /* 0x000e220000000800 */
[----:B------:R-:W-:-:S03]  /*0680*/  FFMA R22, R22, R5, R23 ;  /* 0x0000000516167223 */ /* 0x000fc60000000017 */
[----:B------:R-:W3:Y:S01]  /*0690*/  LDS R23, [R18+0x118] ;  /* 0x0001180012177984 */ /* 0x000ee20000000800 */
[----:B-1----:R-:W-:-:S03]  /*06a0*/  FFMA R25, R25, R6, R22 ;  /* 0x0000000619197223 */ /* 0x002fc60000000016 */
[----:B------:R-:W1:Y:S01]  /*06b0*/  LDS R22, [R18+0x134] ;  /* 0x0001340012167984 */ /* 0x000e620000000800 */
[----:B------:R-:W-:-:S03]  /*06c0*/  FFMA R26, R26, R7, R25 ;  /* 0x000000071a1a7223 */ /* 0x000fc60000000019 */
[----:B------:R-:W-:Y:S01]  /*06d0*/  LDS R25, [R18+0x150] ;  /* 0x0001500012197984 */ /* 0x000fe20000000800 */
[----:B--2---:R-:W-:-:S03]  /*06e0*/  FFMA R27, R27, R8, R26 ;  /* 0x000000081b1b7223 */ /* 0x004fc6000000001a */
[----:B------:R-:W2:Y:S04]  /*06f0*/  LDS.128 R4, [R14+0x30] ;  /* 0x000030000e047984 */ /* 0x000ea80000000c00 */
[----:B------:R-:W-:Y:S01]  /*0700*/  LDS R8, [R18+0x1a4] ;  /* 0x0001a40012087984 */ /* 0x000fe20000000800 */
[----:B0-----:R-:W-:-:S03]  /*0710*/  FFMA R24, R24, R9, R27 ;  /* 0x0000000918187223 */ /* 0x001fc6000000001b */
[----:B------:R-:W0:Y:S04]  /*0720*/  LDS R27, [R18+0x16c] ;  /* 0x00016c00121b7984 */ /* 0x000e280000000800 */
[----:B------:R-:W4:Y:S01]  /*0730*/  LDS R9, [R18+0x188] ;  /* 0x0001880012097984 */ /* 0x000f220000000800 */
[----:B---3--:R-:W-:-:S04]  /*0740*/  FFMA R23, R23, R10, R24 ;  /* 0x0000000a17177223 */ /* 0x008fc80000000018 */
[----:B-1----:R-:W-:-:S04]  /*0750*/  FFMA R22, R22, R11, R23 ;  /* 0x0000000b16167223 */ /* 0x002fc80000000017 */
[----:B--2---:R-:W-:-:S04]  /*0760*/  FFMA R4, R25, R4, R22 ;  /* 0x0000000419047223 */ /* 0x004fc80000000016 */
[----:B0-----:R-:W-:-:S04]  /*0770*/  FFMA R4, R27, R5, R4 ;  /* 0x000000051b047223 */ /* 0x001fc80000000004 */
[----:B----4-:R-:W-:-:S04]  /*0780*/  FFMA R9, R9, R6, R4 ;  /* 0x0000000609097223 */ /* 0x010fc80000000004 */
[----:B------:R-:W-:Y:S01]  /*0790*/  FFMA R23, R8, R7, R9 ;  /* 0x0000000708177223 */ /* 0x000fe20000000009 */
[----:B------:R-:W-:Y:S06]  /*07a0*/  BRA.U UP0, `(.L_x_149) ;  /* 0xfffffffd00187547 */ /* 0x000fec000b83ffff */
[----:B------:R-:W0:Y:S01]  /*07b0*/  LDC.64 R2, c[0x0][0x398] ;  /* 0x0000e600ff027b82 */ /* 0x000e220000000a00 */
[----:B------:R-:W-:-:S05]  /*07c0*/  LEA R5, R15, R0, 0x5 ;  /* 0x000000000f057211 */ /* 0x000fca00078e28ff */
[----:B0-----:R-:W-:Y:S02]  /*07d0*/  IMAD.WIDE.U32 R2, R5, 0x4, R2 ;  /* 0x0000000405027825 */ /* 0x001fe400078e0002 */
[----:B------:R-:W0:Y:S04]  /*07e0*/  LDC.64 R4, c[0x0][0x390] ;  /* 0x0000e400ff047b82 */ /* 0x000e280000000a00 */
[----:B------:R-:W2:Y:S01]  /*07f0*/  LDG.E.CONSTANT R2, desc[UR8][R2.64] ;  /* 0x0000000802027981 */ /* 0x000ea2000c1e9900 */
[----:B------:R-:W-:-:S04]  /*0800*/  IMAD R0, R0, 0x2d, R13 ;  /* 0x0000002d00007824 */ /* 0x000fc800078e020d */
[----:B------:R-:W-:-:S04]  /*0810*/  IMAD R15, R15, 0x620, R0 ;  /* 0x000006200f0f7824 */ /* 0x000fc800078e0200 */
[----:B------:R-:W-:-:S04]  /*0820*/  IMAD.IADD R15, R12, 0x1, R15 ;  /* 0x000000010c0f7824 */ /* 0x000fc800078e020f */
[----:B0-----:R-:W-:-:S04]  /*0830*/  IMAD.WIDE.U32 R4, R15, 0x4, R4 ;  /* 0x000000040f047825 */ /* 0x001fc800078e0004 */
[----:B--2---:R-:W-:-:S05]  /*0840*/  FADD R23, R23, R2 ;  /* 0x0000000217177221 */ /* 0x004fca0000000000 */
[----:B------:R-:W-:-:S05]  /*0850*/  FMNMX R23, RZ, R23, !PT ;  /* 0x00000017ff177209 */ /* 0x000fca0007800000 */
[----:B------:R-:W-:Y:S01]  /*0860*/  STG.E desc[UR8][R4.64], R23 ;  /* 0x0000001704007986 */ /* 0x000fe2000c101908 */
[----:B------:R-:W-:Y:S05]  /*0870*/  EXIT ;  /* 0x000000000000794d */ /* 0x000fea0003800000 */
.L_x_150:
        /* <DEDUP_REMOVED lines=16> */
.L_x_232:


//--------------------- .text.fused_mean_kernel0  --------------------------
	.section	.text.fused_mean_kernel0,"ax",@progbits
	.align	128
        .global         fused_mean_kernel0
        .type           fused_mean_kernel0,@function
        .size           fused_mean_kernel0,(.L_x_233 - fused_mean_kernel0)
        .other          fused_mean_kernel0,@"STO_CUDA_ENTRY STV_DEFAULT"
fused_mean_kernel0:
.text.fused_mean_kernel0:
[----:B------:R-:W-:Y:S01]  /*0000*/  LDC R1, c[0x0][0x37c] ;  /* 0x0000df00ff017b82 */ /* 0x000fe20000000800 */
[----:B------:R-:W0:Y:S07]  /*0010*/  S2R R9, SR_TID.X ;  /* 0x0000000000097919 */ /* 0x000e2e0000002100 */
[----:B------:R-:W1:Y:S01]  /*0020*/  LDC.64 R2, c[0x0][0x380] ;  /* 0x0000e000ff027b82 */ /* 0x000e620000000a00 */
[----:B------:R-:W2:Y:S01]  /*0030*/  LDCU.64 UR4, c[0x0][0x358] ;  /* 0x00006b00ff0477ac */ /* 0x000ea20008000a00 */
[----:B------:R-:W3:Y:S01]  /*0040*/  S2R R12, SR_TID.Y ;  /* 0x00000000000c7919 */ /* 0x000ee20000002200 */
[----:B------:R-:W4:Y:S01]  /*0050*/  S2R R11, SR_CTAID.X ;  /* 0x00000000000b7919 */ /* 0x000f220000002500 */
[----:B0-----:R-:W-:-:S02]  /*0060*/  ISETP.GT.U32.AND P0, PT, R9, 0x30, PT ;  /* 0x000000300900780c */ /* 0x001fc40003f04070 */
[----:B------:R-:W-:Y:S01]  /*0070*/  ISETP.GT.U32.AND P1, PT, R9, 0x10, PT ;  /* 0x000000100900780c */ /* 0x000fe20003f24070 */
[----:B---3--:R-:W-:-:S04]  /*0080*/  IMAD R0, R12, 0x31, R9 ;  /* 0x000000310c007824 */ /* 0x008fc800078e0209 */
[----:B----4-:R-:W-:-:S04]  /*0090*/  IMAD R5, R11, 0x620, R0 ;  /* 0x000006200b057824 */ /* 0x010fc800078e0200 */
[----:B-1----:R-:W-:-:S05]  /*00a0*/  IMAD.WIDE.U32 R2, R5, 0x4, R2 ;  /* 0x0000000405027825 */ /* 0x002fca00078e0002 */
[----:B--2---:R-:W2:Y:S04]  /*00b0*/  @!P0 LDG.E.CONSTANT R4, desc[UR4][R2.64] ;  /* 0x0000000402048981 */ /* 0x004ea8000c1e9900 */
[----:B------:R-:W3:Y:S01]  /*00c0*/  @!P1 LDG.E.CONSTANT R5, desc[UR4][R2.64+0x80] ;  /* 0x0000800402059981 */ /* 0x000ee2000c1e9900 */
[----:B------:R-:W-:Y:S01]  /*00d0*/  HFMA2 R0, -RZ, RZ, 0, 0 ;  /* 0x00000000ff007431 */ /* 0x000fe200000001ff */
[----:B------:R-:W-:Y:S01]  /*00e0*/  VOTE.ANY R7, PT, PT ;  /* 0x0000000000077806 */ /* 0x000fe200038e0100 */
[----:B--2---:R-:W-:Y:S01]  /*00f0*/  @!P0 FADD R0, RZ, R4 ;  /* 0x00000004ff008221 */ /* 0x004fe20000000000 */
[----:B------:R-:W-:-:S03]  /*0100*/  ISETP.NE.AND P0, PT, R9, RZ, PT ;  /* 0x000000ff0900720c */ /* 0x000fc60003f05270 */
[----:B---3--:R-:W-:-:S05]  /*0110*/  @!P1 FADD R0, R0, R5 ;  /* 0x0000000500009221 */ /* 0x008fca0000000000 */
[----:B------:R-:W0:Y:S02]  /*0120*/  SHFL.DOWN PT, R5, R0, 0x10, 0x1f ;  /* 0x0a001f0000057f89 */ /* 0x000e2400000e0000 */
[----:B0-----:R-:W-:-:S05]  /*0130*/  FADD R4, R5, R0 ;  /* 0x0000000005047221 */ /* 0x001fca0000000000 */
        /* <DEDUP_REMOVED lines=8> */
[----:B------:R0:W1:Y:S01]  /*01c0*/  SHFL.IDX PT, R9, R10, RZ, 0x1f ;  /* 0x00001fff0a097589 */ /* 0x00006200000e0000 */
[----:B------:R-:W-:Y:S05]  /*01d0*/  @P0 EXIT ;  /* 0x000000000000094d */ /* 0x000fea0003800000 */
[----:B------:R-:W2:Y:S01]  /*01e0*/  LDC.64 R2, c[0x0][0x388] ;  /* 0x0000e200ff027b82 */ /* 0x000ea20000000a00 */
[----:B------:R-:W-:-:S05]  /*01f0*/  LEA R5, R11, R12, 0x5 ;  /* 0x0000000c0b057211 */ /* 0x000fca00078e28ff */
[----:B--2---:R-:W-:-:S05]  /*0200*/  IMAD.WIDE.U32 R2, R5, 0x4, R2 ;  /* 0x0000000405027825 */ /* 0x004fca00078e0002 */
[----:B-1----:R-:W-:Y:S01]  /*0210*/  STG.E desc[UR4][R2.64], R9 ;  /* 0x0000000902007986 */ /* 0x002fe2000c101904 */
[----:B------:R-:W-:Y:S05]  /*0220*/  EXIT ;  /* 0x000000000000794d */ /* 0x000fea0003800000 */
.L_x_151:
        /* <DEDUP_REMOVED lines=13> */
.L_x_233:


//--------------------- .text.fused_nn_conv2d_add_nn_relu_9_kernel0 --------------------------
	.section	.text.fused_nn_conv2d_add_nn_relu_9_kernel0,"ax",@progbits
	.align	128
        .global         fused_nn_conv2d_add_nn_relu_9_kernel0
        .type           fused_nn_conv2d_add_nn_relu_9_kernel0,@function
        .size           fused_nn_conv2d_add_nn_relu_9_kernel0,(.L_x_234 - fused_nn_conv2d_add_nn_relu_9_kernel0)
        .other          fused_nn_conv2d_add_nn_relu_9_kernel0,@"STO_CUDA_ENTRY STV_DEFAULT"
fused_nn_conv2d_add_nn_relu_9_kernel0:
.text.fused_nn_conv2d_add_nn_relu_9_kernel0:
        /* <DEDUP_REMOVED lines=8> */
[----:B------:R-:W-:Y:S01]  /*0080*/  MOV R32, RZ ;  /* 0x000000ff00207202 */ /* 0x000fe20000000f00 */
[----:B------:R-:W3:Y:S01]  /*0090*/  S2R R42, SR_CTAID.Y ;  /* 0x00000000002a7919 */ /* 0x000ee20000002600 */
[----:B------:R-:W-:Y:S01]  /*00a0*/  HFMA2 R45, -RZ, RZ, 0, 0 ;  /* 0x00000000ff2d7431 */ /* 0x000fe200000001ff */
[----:B------:R-:W-:-:S02]  /*00b0*/  CS2R R24, SRZ ;  /* 0x0000000000187805 */ /* 0x000fc4000001ff00 */
[----:B------:R-:W-:Y:S02]  /*00c0*/  CS2R R26, SRZ ;  /* 0x00000000001a7805 */ /* 0x000fe4000001ff00 */
[----:B------:R-:W-:Y:S01]  /*00d0*/  MOV R31, RZ ;  /* 0x000000ff001f7202 */ /* 0x000fe20000000f00 */
[----:B------:R-:W4:Y:S01]  /*00e0*/  LDCU.64 UR8, c[0x0][0x358] ;  /* 0x00006b00ff0877ac */ /* 0x000f220008000a00 */
[----:B-1----:R-:W-:Y:S02]  /*00f0*/  ULEA UR4, UR6, UR4, 0x18 ;  /* 0x0000000406047291 */ /* 0x002fe4000f8ec0ff */
[----:B------:R-:W-:Y:S01]  /*0100*/  ULEA UR5, UR6, UR5, 0x18 ;  /* 0x0000000506057291 */ /* 0x000fe2000f8ec0ff */
[C---:B0-----:R-:W-:Y:S01]  /*0110*/  LEA R7, R3.reuse, R3, 0x1 ;  /* 0x0000000303077211 */ /* 0x041fe200078e08ff */
[C---:B------:R-:W-:Y:S01]  /*0120*/  IMAD R36, R3.reuse, 0x30, RZ ;  /* 0x0000003003247824 */ /* 0x040fe200078e02ff */
[----:B------:R-:W-:Y:S02]  /*0130*/  SHF.L.U32 R5, R3, 0x2, RZ ;  /* 0x0000000203057819 */ /* 0x000fe400000006ff */
[----:B------:R-:W-:-:S02]  /*0140*/  LOP3.LUT R9, R7, 0xf, RZ, 0xc0, !PT ;  /* 0x0000000f07097812 */ /* 0x000fc400078ec0ff */
[C---:B--2---:R-:W-:Y:S01]  /*0150*/  SHF.L.U32 R0, R2.reuse, 0x2, RZ ;  /* 0x0000000202007819 */ /* 0x044fe200000006ff */
[----:B------:R-:W-:Y:S01]  /*0160*/  IMAD R40, R2, 0x70, R5 ;  /* 0x0000007002287824 */ /* 0x000fe200078e0205 */
[----:B------:R-:W-:Y:S01]  /*0170*/  LOP3.LUT R36, R9, 0x300, R36, 0xf8, !PT ;  /* 0x0000030009247812 */ /* 0x000fe200078ef824 */
[----:B---3--:R-:W-:Y:S01]  /*0180*/  IMAD R42, R42, 0x38, RZ ;  /* 0x000000382a2a7824 */ /* 0x008fe200078e02ff */
[----:B------:R-:W-:Y:S02]  /*0190*/  LEA R35, R2, R7, 0x6 ;  /* 0x0000000702237211 */ /* 0x000fe400078e30ff */
[C---:B------:R-:W-:Y:S02]  /*01a0*/  IADD3 R9, PT, PT, R7.reuse, 0x1, RZ ;  /* 0x0000000107097810 */ /* 0x040fe40007ffe0ff */
[----:B------:R-:W-:Y:S02]  /*01b0*/  SHF.R.U32.HI R11, RZ, 0x4, R7 ;  /* 0x00000004ff0b7819 */ /* 0x000fe40000011607 */
[----:B------:R-:W-:-:S02]  /*01c0*/  IADD3 R13, PT, PT, R7, 0x2, RZ ;  /* 0x00000002070d7810 */ /* 0x000fc40007ffe0ff */
[----:B------:R-:W-:Y:S02]  /*01d0*/  IADD3 R7, PT, PT, R5, 0x1, RZ ;  /* 0x0000000105077810 */ /* 0x000fe40007ffe0ff */
[-C--:B------:R-:W-:Y:S02]  /*01e0*/  LEA.HI R4, R9, R0.reuse, RZ, 0x1c ;  /* 0x0000000009047211 */ /* 0x080fe400078fe0ff */
[----:B------:R-:W-:Y:S02]  /*01f0*/  ISETP.GT.U32.AND P0, PT, R35, 0x1fe, PT ;  /* 0x000001fe2300780c */ /* 0x000fe40003f04070 */
[----:B------:R-:W-:Y:S02]  /*0200*/  LOP3.LUT R6, R7, 0xffff, RZ, 0xc0, !PT ;  /* 0x0000ffff07067812 */ /* 0x000fe400078ec0ff */
[----:B------:R-:W-:Y:S02]  /*0210*/  LEA.HI R0, R13, R0, RZ, 0x1c ;  /* 0x000000000d007211 */ /* 0x000fe400078fe0ff */
[----:B------:R-:W-:Y:S01]  /*0220*/  ISETP.GT.U32.AND P1, PT, R35, 0x1fd, PT ;  /* 0x000001fd2300780c */ /* 0x000fe20003f24070 */
[----:B------:R-:W-:Y:S01]  /*0230*/  IMAD R6, R6, 0x925, RZ ;  /* 0x0000092506067824 */ /* 0x000fe200078e02ff */
[----:B------:R-:W-:-:S02]  /*0240*/  ISETP.GT.U32.OR P0, PT, R4, 0x1f, P0 ;  /* 0x0000001f0400780c */ /* 0x000fc40000704470 */
[----:B------:R-:W-:Y:S02]  /*0250*/  IADD3 R4, PT, PT, R5, 0x2, RZ ;  /* 0x0000000205047810 */ /* 0x000fe40007ffe0ff */
[----:B------:R-:W-:Y:S02]  /*0260*/  LEA R11, R2, R11, 0x2 ;  /* 0x0000000b020b7211 */ /* 0x000fe400078e10ff */
[----:B------:R-:W-:Y:S02]  /*0270*/  ISETP.GT.U32.AND P2, PT, R35, 0x1ff, PT ;  /* 0x000001ff2300780c */ /* 0x000fe40003f44070 */
[----:B------:R-:W-:Y:S02]  /*0280*/  ISETP.GT.U32.OR P1, PT, R0, 0x1f, P1 ;  /* 0x0000001f0000780c */ /* 0x000fe40000f24470 */
[C---:B------:R-:W-:Y:S02]  /*0290*/  LOP3.LUT R8, R5.reuse, 0xffff, RZ, 0xc0, !PT ;  /* 0x0000ffff05087812 */ /* 0x040fe400078ec0ff */
[----:B------:R-:W-:-:S02]  /*02a0*/  IADD3 R0, PT, PT, R5, 0x3, RZ ;  /* 0x0000000305007810 */ /* 0x000fc40007ffe0ff */
[----:B------:R-:W-:Y:S01]  /*02b0*/  LOP3.LUT R10, R4, 0xffff, RZ, 0xc0, !PT ;  /* 0x0000ffff040a7812 */ /* 0x000fe200078ec0ff */
[----:B------:R-:W-:Y:S01]  /*02c0*/  IMAD R8, R8, 0x925, RZ ;  /* 0x0000092508087824 */ /* 0x000fe200078e02ff */
[C---:B------:R-:W-:Y:S02]  /*02d0*/  SHF.L.U32 R34, R9.reuse, 0x4, RZ ;  /* 0x0000000409227819 */ /* 0x040fe400000006ff */
[----:B------:R-:W-:Y:S01]  /*02e0*/  LOP3.LUT R9, R9, 0xf, RZ, 0xc0, !PT ;  /* 0x0000000f09097812 */ /* 0x000fe200078ec0ff */
[----:B------:R-:W-:Y:S01]  /*02f0*/  IMAD R10, R10, 0x925, RZ ;  /* 0x000009250a0a7824 */ /* 0x000fe200078e02ff */
[----:B------:R-:W-:Y:S02]  /*0300*/  ISETP.GT.U32.OR P2, PT, R11, 0x1f, P2 ;  /* 0x0000001f0b00780c */ /* 0x000fe40001744470 */
[----:B------:R-:W-:Y:S02]  /*0310*/  SHF.R.U32.HI R6, RZ, 0x11, R6 ;  /* 0x00000011ff067819 */ /* 0x000fe40000011606 */
[----:B------:R-:W-:-:S02]  /*0320*/  LOP3.LUT R11, R0, 0xffff, RZ, 0xc0, !PT ;  /* 0x0000ffff000b7812 */ /* 0x000fc400078ec0ff */
[----:B------:R-:W-:Y:S01]  /*0330*/  LOP3.LUT R34, R9, 0x300, R34, 0xf8, !PT ;  /* 0x0000030009227812 */ /* 0x000fe200078ef822 */
[C---:B------:R-:W-:Y:S01]  /*0340*/  IMAD R39, R6.reuse, 0xc40, RZ ;  /* 0x00000c4006277824 */ /* 0x040fe200078e02ff */
[----:B------:R-:W-:Y:S01]  /*0350*/  PRMT R9, R6, 0x9910, RZ ;  /* 0x0000991006097816 */ /* 0x000fe200000000ff */
[----:B------:R-:W-:Y:S01]  /*0360*/  IMAD R12, R11, 0x925, RZ ;  /* 0x000009250b0c7824 */ /* 0x000fe200078e02ff */
[----:B------:R-:W-:Y:S02]  /*0370*/  SHF.R.U32.HI R8, RZ, 0x11, R8 ;  /* 0x00000011ff087819 */ /* 0x000fe40000011608 */
[----:B------:R-:W-:Y:S01]  /*0380*/  SHF.R.U32.HI R11, RZ, 0x11, R10 ;  /* 0x00000011ff0b7819 */ /* 0x000fe2000001160a */
[----:B------:R-:W-:Y:S01]  /*0390*/  IMAD R9, R9, 0x38, RZ ;  /* 0x0000003809097824 */ /* 0x000fe200078e02ff */
[C---:B------:R-:W-:Y:S01]  /*03a0*/  PRMT R14, R8.reuse, 0x9910, RZ ;  /* 0x00009910080e7816 */ /* 0x040fe200000000ff */
[----:B------:R-:W-:Y:S01]  /*03b0*/  IMAD R41, R8, 0xc40, RZ ;  /* 0x00000c4008297824 */ /* 0x000fe200078e02ff */
[C---:B------:R-:W-:Y:S01]  /*03c0*/  PRMT R15, R11.reuse, 0x9910, RZ ;  /* 0x000099100b0f7816 */ /* 0x040fe200000000ff */
[----:B------:R-:W-:Y:S01]  /*03d0*/  IMAD R38, R11, 0xc40, RZ ;  /* 0x00000c400b267824 */ /* 0x000fe200078e02ff */
[----:B------:R-:W-:-:S02]  /*03e0*/  SHF.L.U32 R33, R13, 0x4, RZ ;  /* 0x000000040d217819 */ /* 0x000fc400000006ff */
[----:B------:R-:W-:Y:S02]  /*03f0*/  LOP3.LUT R10, R13, 0xf, RZ, 0xc0, !PT ;  /* 0x0000000f0d0a7812 */ /* 0x000fe400078ec0ff */
[----:B------:R-:W-:Y:S02]  /*0400*/  SHF.R.U32.HI R13, RZ, 0x11, R12 ;  /* 0x00000011ff0d7819 */ /* 0x000fe4000001160c */
[----:B------:R-:W-:Y:S02]  /*0410*/  MOV R12, R14 ;  /* 0x0000000e000c7202 */ /* 0x000fe40000000f00 */
[----:B------:R-:W-:Y:S01]  /*0420*/  IADD3 R9, PT, PT, RZ, -R9, RZ ;  /* 0x80000009ff097210 */ /* 0x000fe20007ffe0ff */
[----:B------:R-:W-:Y:S01]  /*0430*/  IMAD R37, R13, 0xc40, RZ ;  /* 0x00000c400d257824 */ /* 0x000fe200078e02ff */
[----:B------:R-:W-:Y:S02]  /*0440*/  MOV R14, R15 ;  /* 0x0000000f000e7202 */ /* 0x000fe40000000f00 */
[----:B------:R-:W-:-:S02]  /*0450*/  LOP3.LUT R33, R10, 0x300, R33, 0xf8, !PT ;  /* 0x000003000a217812 */ /* 0x000fc400078ef821 */
[----:B------:R-:W-:Y:S02]  /*0460*/  PRMT R15, R13, 0x9910, RZ ;  /* 0x000099100d0f7816 */ /* 0x000fe400000000ff */
[----:B------:R-:W-:Y:S01]  /*0470*/  PRMT R10, R9, 0x7710, RZ ;  /* 0x00007710090a7816 */ /* 0x000fe200000000ff */
[----:B------:R-:W-:Y:S01]  /*0480*/  IMAD R9, R12, 0x38, RZ ;  /* 0x000000380c097824 */ /* 0x000fe200078e02ff */
[----:B------:R-:W-:Y:S01]  /*0490*/  ISETP.GT.U32.OR P2, PT, R3, 0x15, P2 ;  /* 0x000000150300780c */ /* 0x000fe20001744470 */
[----:B------:R-:W-:Y:S01]  /*04a0*/  IMAD R12, R14, 0x38, RZ ;  /* 0x000000380e0c7824 */ /* 0x000fe200078e02ff */
[----:B------:R-:W-:Y:S02]  /*04b0*/  MOV R14, R15 ;  /* 0x0000000f000e7202 */ /* 0x000fe40000000f00 */
[----:B------:R-:W-:Y:S02]  /*04c0*/  IADD3 R10, PT, PT, R7, R10, RZ ;  /* 0x0000000a070a7210 */ /* 0x000fe40007ffe0ff */
[----:B------:R-:W-:Y:S01]  /*04d0*/  IADD3 R9, PT, PT, RZ, -R9, RZ ;  /* 0x80000009ff097210 */ /* 0x000fe20007ffe0ff */
[----:B------:R-:W-:Y:S01]  /*04e0*/  IMAD R7, R14, 0x38, RZ ;  /* 0x000000380e077824 */ /* 0x000fe200078e02ff */
[----:B------:R-:W-:-:S02]  /*04f0*/  IADD3 R15, PT, PT, RZ, -R12, RZ ;  /* 0x8000000cff0f7210 */ /* 0x000fc40007ffe0ff */
[----:B------:R-:W-:Y:S02]  /*0500*/  PRMT R12, R9, 0x7710, RZ ;  /* 0x00007710090c7816 */ /* 0x000fe400000000ff */
[----:B------:R-:W-:Y:S02]  /*0510*/  PRMT R9, R15, 0x7710, RZ ;  /* 0x000077100f097816 */ /* 0x000fe400000000ff */
[----:B------:R-:W-:Y:S02]  /*0520*/  IADD3 R14, PT, PT, RZ, -R7, RZ ;  /* 0x80000007ff0e7210 */ /* 0x000fe40007ffe0ff */
[----:B------:R-:W-:Y:S02]  /*0530*/  IADD3 R7, PT, PT, R4, R9, RZ ;  /* 0x0000000904077210 */ /* 0x000fe40007ffe0ff */
[----:B------:R-:W-:Y:S02]  /*0540*/  PRMT R9, R14, 0x7710, RZ ;  /* 0x000077100e097816 */ /* 0x000fe400000000ff */
[----:B------:R-:W-:-:S02]  /*0550*/  IADD3 R8, PT, PT, R5, R12, RZ ;  /* 0x0000000c05087210 */ /* 0x000fc40007ffe0ff */
[----:B------:R-:W-:Y:S02]  /*0560*/  IADD3 R4, PT, PT, R0, R9, RZ ;  /* 0x0000000900047210 */ /* 0x000fe40007ffe0ff */
[----:B------:R-:W0:Y:S01]  /*0570*/  S2R R0, SR_CTAID.Z ;  /* 0x0000000000007919 */ /* 0x000e220000002700 */
[C---:B------:R-:W-:Y:S02]  /*0580*/  ISETP.GT.U32.OR P0, PT, R3.reuse, 0x14, P0 ;  /* 0x000000140300780c */ /* 0x040fe40000704470 */
[----:B------:R-:W-:Y:S02]  /*0590*/  ISETP.GT.U32.OR P1, PT, R3, 0x14, P1 ;  /* 0x000000140300780c */ /* 0x000fe40000f24470 */
[----:B------:R-:W-:Y:S02]  /*05a0*/  LOP3.LUT R41, R41, 0xffff, R8, 0xf8, !PT ;  /* 0x0000ffff29297812 */ /* 0x000fe400078ef808 */
[----:B------:R-:W-:Y:S02]  /*05b0*/  LOP3.LUT R39, R39, 0xffff, R10, 0xf8, !PT ;  /* 0x0000ffff27277812 */ /* 0x000fe400078ef80a */
[----:B------:R-:W-:-:S02]  /*05c0*/  LOP3.LUT R38, R38, 0xffff, R7, 0xf8, !PT ;  /* 0x0000ffff26267812 */ /* 0x000fc400078ef807 */
[----:B------:R-:W-:Y:S02]  /*05d0*/  LOP3.LUT R37, R37, 0xffff, R4, 0xf8, !PT ;  /* 0x0000ffff25257812 */ /* 0x000fe400078ef804 */
[----:B------:R-:W-:Y:S02]  /*05e0*/  LEA R3, R3, UR4, 0x2 ;  /* 0x0000000403037c11 */ /* 0x000fe4000f8e10ff */
[----:B------:R-:W-:Y:S02]  /*05f0*/  LEA R40, R40, UR4, 0x2 ;  /* 0x0000000428287c11 */ /* 0x000fe4000f8e10ff */
[----:B------:R-:W-:Y:S02]  /*0600*/  LEA R35, R35, UR5, 0x2 ;  /* 0x0000000523237c11 */ /* 0x000fe4000f8e10ff */
[----:B----4-:R-:W-:-:S07]  /*0610*/  LEA R2, R2, UR5, 0x6 ;  /* 0x0000000502027c11 */ /* 0x010fce000f8e30ff */
.L_x_152:
[----:B------:R-:W1:Y:S01]  /*0620*/  S2R R13, SR_TID.Z ;  /* 0x00000000000d7919 */ /* 0x000e620000002300 */
[----:B------:R-:W2:Y:S08]  /*0630*/  LDC.64 R10, c[0x0][0x380] ;  /* 0x0000e000ff0a7b82 */ /* 0x000eb00000000a00 */
[----:B------:R-:W3:Y:S08]  /*0640*/  @!P0 LDC.64 R6, c[0x0][0x388] ;  /* 0x0000e200ff068b82 */ /* 0x000ef00000000a00 */
[----:B------:R-:W4:Y:S08]  /*0650*/  @!P1 LDC.64 R4, c[0x0][0x388] ;  /* 0x0000e200ff049b82 */ /* 0x000f300000000a00 */
[----:B------:R-:W5:Y:S01]  /*0660*/  @!P2 LDC.64 R8, c[0x0][0x388] ;  /* 0x0000e200ff08ab82 */ /* 0x000f620000000a00 */
[----:B-1----:R-:W-:Y:S01]  /*0670*/  IMAD R15, R13, 0x1880, R42 ;  /* 0x000018800d0f7824 */ /* 0x002fe200078e022a */
[----:B0-----:R-:W-:-:S03]  /*0680*/  LEA R13, R0, R13, 0x3 ;  /* 0x0000000d000d7211 */ /* 0x001fc600078e18ff */
[----:B------:R-:W-:Y:S01]  /*0690*/  IMAD R12, R32, 0xc400, R15 ;  /* 0x0000c400200c7824 */ /* 0x000fe200078e020f */
[----:B------:R-:W-:-:S04]  /*06a0*/  LEA R13, R13, R32, 0x6 ;  /* 0x000000200d0d7211 */ /* 0x000fc800078e30ff */
[----:B------:R-:W-:Y:S02]  /*06b0*/  SHF.L.U32 R19, R13, 0x4, RZ ;  /* 0x000000040d137819 */ /* 0x000fe400000006ff */
[-C--:B------:R-:W-:Y:S02]  /*06c0*/  IADD3 R17, PT, PT, R41, R12.reuse, RZ ;  /* 0x0000000c29117210 */ /* 0x080fe40007ffe0ff */
[-C--:B------:R-:W-:Y:S02]  /*06d0*/  IADD3 R15, PT, PT, R39, R12.reuse, RZ ;  /* 0x0000000c270f7210 */ /* 0x080fe40007ffe0ff */
[-C--:B------:R-:W-:Y:S01]  /*06e0*/  IADD3 R13, PT, PT, R38, R12.reuse, RZ ;  /* 0x0000000c260d7210 */ /* 0x080fe20007ffe0ff */
[--C-:B--2---:R-:W-:Y:S01]  /*06f0*/  IMAD.WIDE.U32 R16, R17, 0x4, R10.reuse ;  /* 0x0000000411107825 */ /* 0x104fe200078e000a */
[-C--:B------:R-:W-:Y:S02]  /*0700*/  @!P2 IADD3 R23, PT, PT, R36, R19.reuse, RZ ;  /* 0x000000132417a210 */ /* 0x080fe40007ffe0ff */
[-C--:B------:R-:W-:Y:S01]  /*0710*/  @!P0 IADD3 R21, PT, PT, R34, R19.reuse, RZ ;  /* 0x0000001322158210 */ /* 0x080fe20007ffe0ff */
[--C-:B------:R-:W-:Y:S01]  /*0720*/  IMAD.WIDE.U32 R14, R15, 0x4, R10.reuse ;  /* 0x000000040f0e7825 */ /* 0x100fe200078e000a */
[----:B------:R-:W-:Y:S01]  /*0730*/  IADD3 R18, PT, PT, R37, R12, RZ ;  /* 0x0000000c25127210 */ /* 0x000fe20007ffe0ff */
[----:B------:R-:W2:Y:S01]  /*0740*/  LDG.E.CONSTANT R20, desc[UR8][R16.64] ;  /* 0x0000000810147981 */ /* 0x000ea2000c1e9900 */
[----:B------:R-:W-:Y:S01]  /*0750*/  @!P1 IADD3 R19, PT, PT, R33, R19, RZ ;  /* 0x0000001321139210 */ /* 0x000fe20007ffe0ff */
[----:B------:R-:W-:-:S04]  /*0760*/  IMAD.WIDE.U32 R12, R13, 0x4, R10 ;  /* 0x000000040d0c7825 */ /* 0x000fc800078e000a */
[----:B------:R-:W-:Y:S01]  /*0770*/  IMAD.WIDE.U32 R10, R18, 0x4, R10 ;  /* 0x00000004120a7825 */ /* 0x000fe200078e000a */
[----:B------:R-:W2:Y:S03]  /*0780*/  LDG.E.CONSTANT R22, desc[UR8][R12.64] ;  /* 0x000000080c167981 */ /* 0x000ea6000c1e9900 */
[----:B---3--:R-:W-:Y:S02]  /*0790*/  @!P0 IMAD.WIDE.U32 R6, R21, 0x4, R6 ;  /* 0x0000000415068825 */ /* 0x008fe400078e0006 */
[----:B------:R-:W2:Y:S02]  /*07a0*/  LDG.E.CONSTANT R21, desc[UR8][R14.64] ;  /* 0x000000080e157981 */ /* 0x000ea4000c1e9900 */
[----:B----4-:R-:W-:Y:S02]  /*07b0*/  @!P1 IMAD.WIDE.U32 R4, R19, 0x4, R4 ;  /* 0x0000000413049825 */ /* 0x010fe400078e0004 */
[----:B------:R-:W3:Y:S02]  /*07c0*/  @!P0 LDG.E.CONSTANT R6, desc[UR8][R6.64] ;  /* 0x0000000806068981 */ /* 0x000ee4000c1e9900 */
[----:B-----5:R-:W-:-:S02]  /*07d0*/  @!P2 IMAD.WIDE.U32 R8, R23, 0x4, R8 ;  /* 0x000000041708a825 */ /* 0x020fc400078e0008 */
[----:B------:R-:W2:Y:S04]  /*07e0*/  LDG.E.CONSTANT R23, desc[UR8][R10.64] ;  /* 0x000000080a177981 */ /* 0x000ea8000c1e9900 */
[----:B------:R-:W4:Y:S04]  /*07f0*/  @!P2 LDG.E.CONSTANT R44, desc[UR8][R8.64] ;  /* 0x00000008082ca981 */ /* 0x000f28000c1e9900 */
[----:B------:R-:W5:Y:S01]  /*0800*/  @!P1 LDG.E.CONSTANT R4, desc[UR8][R4.64] ;  /* 0x0000000804049981 */ /* 0x000f62000c1e9900 */
[----:B------:R-:W-:Y:S06]  /*0810*/  BAR.SYNC.DEFER_BLOCKING 0x0 ;  /* 0x0000000000007b1d */ /* 0x000fec0000010000 */
[----:B--2---:R-:W-:Y:S04]  /*0820*/  STS.128 [R40], R20 ;  /* 0x0000001428007388 */ /* 0x004fe80000000c00 */
[----:B----4-:R-:W-:Y:S04]  /*0830*/  @!P2 STS [R35], R44 ;  /* 0x0000002c2300a388 */ /* 0x010fe80000000800 */
[----:B---3--:R-:W-:Y:S04]  /*0840*/  @!P0 STS [R35+0x4], R6 ;  /* 0x0000040623008388 */ /* 0x008fe80000000800 */
[----:B-----5:R-:W-:Y:S01]  /*0850*/  @!P1 STS [R35+0x8], R4 ;  /* 0x0000080423009388 */ /* 0x020fe20000000800 */
[----:B------:R-:W-:Y:S06]  /*0860*/  BAR.SYNC.DEFER_BLOCKING 0x0 ;  /* 0x0000000000007b1d */ /* 0x000fec0000010000 */
[----:B------:R-:W-:Y:S04]  /*0870*/  LDS R28, [R3] ;  /* 0x00000000031c7984 */ /* 0x000fe80000000800 */
[----:B------:R-:W0:Y:S04]  /*0880*/  LDS.128 R12, [R2] ;  /* 0x00000000020c7984 */ /* 0x000e280000000c00 */
[----:B------:R-:W1:Y:S04]  /*0890*/  LDS R30, [R3+0x70] ;  /* 0x00007000031e7984 */ /* 0x000e680000000800 */
[----:B------:R-:W2:Y:S04]  /*08a0*/  LDS.128 R16, [R2+0x200] ;  /* 0x0002000002107984 */ /* 0x000ea80000000c00 */
[----:B------:R-:W3:Y:S04]  /*08b0*/  LDS.128 R4, [R2+0x400] ;  /* 0x0004000002047984 */ /* 0x000ee80000000c00 */
[----:B------:R-:W4:Y:S04]  /*08c0*/  LDS.128 R8, [R2+0x600] ;  /* 0x0006000002087984 */ /* 0x000f280000000c00 */
[----:B------:R-:W5:Y:S04]  /*08d0*/  LDS R22, [R3+0xe0] ;  /* 0x0000e00003167984 */ /* 0x000f680000000800 */
[----:B------:R-:W5:Y:S04]  /*08e0*/  LDS R20, [R3+0x150] ;  /* 0x0001500003147984 */ /* 0x000f680000000800 */
[----:B------:R-:W5:Y:S01]  /*08f0*/  LDS R21, [R3+0x1c0] ;  /* 0x0001c00003157984 */ /* 0x000f620000000800 */
[----:B0-----:R-:W-:-:S03]  /*0900*/  FFMA R23, R28, R12, R29 ;  /* 0x0000000c1c177223 */ /* 0x001fc6000000001d */
[----:B------:R-:W0:Y:S01]  /*0910*/  LDS R29, [R3+0x230] ;  /* 0x00023000031d7984 */ /* 0x000e220000000800 */
[----:B-1----:R-:W-:Y:S01]  /*0920*/  FFMA R12, R12, R30, R24 ;  /* 0x0000001e0c0c7223 */ /* 0x002fe20000000018 */
[----:B--2---:R-:W-:Y:S01]  /*0930*/  FFMA R24, R28, R16, R25 ;  /* 0x000000101c187223 */ /* 0x004fe20000000019 */
[----:B------:R-:W-:Y:S01]  /*0940*/  FFMA R16, R16, R30, R27 ;  /* 0x0000001e10107223 */ /* 0x000fe2000000001b */
[----:B---3--:R-:W-:Y:S01]  /*0950*/  FFMA R44, R28, R4, R43 ;  /* 0x000000041c2c7223 */ /* 0x008fe2000000002b */
[----:B------:R-:W-:Y:S02]  /*0960*/  FFMA R31, R4, R30, R31 ;  /* 0x0000001e041f7223 */ /* 0x000fe4000000001f */
[----:B------:R-:W1:Y:S01]  /*0970*/  LDS R4, [R3+0x2a0] ;  /* 0x0002a00003047984 */ /* 0x000e620000000800 */
[----:B----4-:R-:W-:Y:S01]  /*0980*/  FFMA R28, R28, R8, R45 ;  /* 0x000000081c1c7223 */ /* 0x010fe2000000002d */
[----:B------:R-:W-:Y:S02]  /*0990*/  FFMA R43, R8, R30, R26 ;  /* 0x0000001e082b7223 */ /* 0x000fe4000000001a */
[----:B------:R-:W2:Y:S01]  /*09a0*/  LDS R8, [R3+0x310] ;  /* 0x0003100003087984 */ /* 0x000ea20000000800 */
[C---:B-----5:R-:W-:Y:S01]  /*09b0*/  FFMA R30, R22.reuse, R13, R23 ;  /* 0x0000000d161e7223 */ /* 0x060fe20000000017 */
[----:B------:R-:W-:Y:S01]  /*09c0*/  FFMA R23, R22, R17, R24 ;  /* 0x0000001116177223 */ /* 0x000fe20000000018 */
[C---:B------:R-:W-:Y:S01]  /*09d0*/  FFMA R26, R20.reuse, R13, R12 ;  /* 0x0000000d141a7223 */ /* 0x040fe2000000000c */
[----:B------:R-:W-:Y:S01]  /*09e0*/  FFMA R12, R20, R17, R16 ;  /* 0x00000011140c7223 */ /* 0x000fe20000000010 */
[-C--:B------:R-:W-:Y:S01]  /*09f0*/  FFMA R17, R22, R5.reuse, R44 ;  /* 0x0000000516117223 */ /* 0x080fe2000000002c */
[----:B------:R-:W-:Y:S01]  /*0a00*/  FFMA R13, R20, R5, R31 ;  /* 0x00000005140d7223 */ /* 0x000fe2000000001f */
[-C--:B------:R-:W-:Y:S01]  /*0a10*/  FFMA R5, R22, R9.reuse, R28 ;  /* 0x0000000916057223 */ /* 0x080fe2000000001c */
[C---:B------:R-:W-:Y:S01]  /*0a20*/  FFMA R31, R21.reuse, R14, R30 ;  /* 0x0000000e151f7223 */ /* 0x040fe2000000001e */
[----:B------:R-:W-:Y:S01]  /*0a30*/  FFMA R43, R20, R9, R43 ;  /* 0x00000009142b7223 */ /* 0x000fe2000000002b */
[C---:B------:R-:W-:Y:S01]  /*0a40*/  FFMA R30, R21.reuse, R18, R23 ;  /* 0x00000012151e7223 */ /* 0x040fe20000000017 */
[C---:B------:R-:W-:Y:S01]  /*0a50*/  FFMA R28, R21.reuse, R6, R17 ;  /* 0x00000006151c7223 */ /* 0x040fe20000000011 */
[----:B------:R-:W-:Y:S01]  /*0a60*/  FFMA R16, R21, R10, R5 ;  /* 0x0000000a15107223 */ /* 0x000fe20000000005 */
[----:B------:R-:W-:Y:S04]  /*0a70*/  LDS R9, [R3+0x380] ;  /* 0x0003800003097984 */ /* 0x000fe80000000800 */
[----:B------:R-:W3:Y:S04]  /*0a80*/  LDS.128 R20, [R2+0x10] ;  /* 0x0000100002147984 */ /* 0x000ee80000000c00 */
[----:B------:R-:W4:Y:S01]  /*0a90*/  LDS R17, [R3+0x3f0] ;  /* 0x0003f00003117984 */ /* 0x000f220000000800 */
[----:B0-----:R-:W-:-:S03]  /*0aa0*/  FFMA R5, R29, R14, R26 ;  /* 0x0000000e1d057223 */ /* 0x001fc6000000001a */
[----:B------:R-:W0:Y:S01]  /*0ab0*/  LDS.128 R24, [R2+0x210] ;  /* 0x0002100002187984 */ /* 0x000e220000000c00 */
        /* <DEDUP_REMOVED lines=9> */
[----:B------:R-:W1:Y:S01]  /*0b50*/  LDS.128 R28, [R2+0x410] ;  /* 0x00041000021c7984 */ /* 0x000e620000000c00 */
[----:B------:R-:W-:-:S03]  /*0b60*/  FFMA R16, R8, R11, R12 ;  /* 0x0000000b08107223 */ /* 0x000fc6000000000c */
[----:B------:R-:W2:Y:S01]  /*0b70*/  LDS.128 R4, [R2+0x610] ;  /* 0x0006100002047984 */ /* 0x000ea20000000c00 */
[----:B------:R-:W-:-:S03]  /*0b80*/  FFMA R19, R8, R19, R18 ;  /* 0x0000001308137223 */ /* 0x000fc60000000012 */
[----:B------:R-:W5:Y:S04]  /*0b90*/  LDS R12, [R3+0x460] ;  /* 0x00046000030c7984 */ /* 0x000f680000000800 */
[----:B------:R-:W5:Y:S01]  /*0ba0*/  LDS R8, [R3+0x4d0] ;  /* 0x0004d00003087984 */ /* 0x000f620000000800 */
[C---:B---3--:R-:W-:Y:S01]  /*0bb0*/  FFMA R11, R9.reuse, R20, R14 ;  /* 0x00000014090b7223 */ /* 0x048fe2000000000e */
[----:B----4-:R-:W-:Y:S02]  /*0bc0*/  FFMA R14, R20, R17, R15 ;  /* 0x00000011140e7223 */ /* 0x010fe4000000000f */
[----:B------:R-:W3:Y:S01]  /*0bd0*/  LDS R15, [R3+0x540] ;  /* 0x00054000030f7984 */ /* 0x000ee20000000800 */
[----:B0-----:R-:W-:-:S03]  /*0be0*/  FFMA R18, R9, R24, R13 ;  /* 0x0000001809127223 */ /* 0x001fc6000000000d */
[----:B------:R-:W0:Y:S01]  /*0bf0*/  LDS R13, [R3+0x5b0] ;  /* 0x0005b000030d7984 */ /* 0x000e220000000800 */
[----:B------:R-:W-:-:S03]  /*0c00*/  FFMA R19, R24, R17, R19 ;  /* 0x0000001118137223 */ /* 0x000fc60000000013 */
[----:B------:R-:W4:Y:S01]  /*0c10*/  LDS R20, [R3+0x620] ;  /* 0x0006200003147984 */ /* 0x000f220000000800 */
[C---:B-1----:R-:W-:Y:S01]  /*0c20*/  FFMA R10, R9.reuse, R28, R10 ;  /* 0x0000001c090a7223 */ /* 0x042fe2000000000a */
[-C--:B------:R-:W-:Y:S01]  /*0c30*/  FFMA R45, R28, R17.reuse, R45 ;  /* 0x000000111c2d7223 */ /* 0x080fe2000000002d */
[----:B--2---:R-:W-:Y:S01]  /*0c40*/  FFMA R24, R9, R4, R43 ;  /* 0x0000000409187223 */ /* 0x004fe2000000002b */
[----:B------:R-:W-:Y:S02]  /*0c50*/  FFMA R43, R4, R17, R16 ;  /* 0x00000011042b7223 */ /* 0x000fe40000000010 */
[----:B------:R-:W1:Y:S01]  /*0c60*/  LDS R4, [R3+0x690] ;  /* 0x0006900003047984 */ /* 0x000e620000000800 */
        /* <DEDUP_REMOVED lines=8> */
[----:B------:R-:W-:Y:S04]  /*0cf0*/  LDS R25, [R3+0x770] ;  /* 0x0007700003197984 */ /* 0x000fe80000000800 */
[----:B------:R-:W-:Y:S01]  /*0d00*/  LDS R5, [R3+0x700] ;  /* 0x0007000003057984 */ /* 0x000fe20000000800 */
[C---:B---3--:R-:W-:Y:S01]  /*0d10*/  FFMA R21, R15.reuse, R22, R28 ;  /* 0x000000160f157223 */ /* 0x048fe2000000001c */
[C---:B------:R-:W-:Y:S01]  /*0d20*/  FFMA R28, R15.reuse, R26, R9 ;  /* 0x0000001a0f1c7223 */ /* 0x040fe20000000009 */
[C---:B------:R-:W-:Y:S01]  /*0d30*/  FFMA R44, R15.reuse, R6, R17 ;  /* 0x000000060f2c7223 */ /* 0x040fe20000000011 */
[----:B------:R-:W-:Y:S01]  /*0d40*/  FFMA R24, R15, R30, R11 ;  /* 0x0000001e0f187223 */ /* 0x000fe2000000000b */
[C---:B0-----:R-:W-:Y:S01]  /*0d50*/  FFMA R29, R13.reuse, R22, R16 ;  /* 0x000000160d1d7223 */ /* 0x041fe20000000010 */
[C---:B------:R-:W-:Y:S01]  /*0d60*/  FFMA R26, R13.reuse, R26, R19 ;  /* 0x0000001a0d1a7223 */ /* 0x040fe20000000013 */
[----:B------:R-:W0:Y:S04]  /*0d70*/  LDS.128 R8, [R2+0x220] ;  /* 0x0002200002087984 */ /* 0x000e280000000c00 */
[----:B------:R-:W2:Y:S01]  /*0d80*/  LDS.128 R16, [R2+0x20] ;  /* 0x0000200002107984 */ /* 0x000ea20000000c00 */
[C---:B------:R-:W-:Y:S01]  /*0d90*/  FFMA R22, R13.reuse, R30, R14 ;  /* 0x0000001e0d167223 */ /* 0x040fe2000000000e */
[----:B------:R-:W-:-:S02]  /*0da0*/  FFMA R6, R13, R6, R43 ;  /* 0x000000060d067223 */ /* 0x000fc4000000002b */
[----:B------:R-:W3:Y:S01]  /*0db0*/  LDS.128 R12, [R2+0x420] ;  /* 0x00042000020c7984 */ /* 0x000ee20000000c00 */
[C---:B----4-:R-:W-:Y:S01]  /*0dc0*/  FFMA R45, R20.reuse, R31, R24 ;  /* 0x0000001f142d7223 */ /* 0x050fe20000000018 */
[C---:B------:R-:W-:Y:S01]  /*0dd0*/  FFMA R30, R20.reuse, R23, R21 ;  /* 0x00000017141e7223 */ /* 0x040fe20000000015 */
[C---:B------:R-:W-:Y:S01]  /*0de0*/  FFMA R43, R20.reuse, R27, R28 ;  /* 0x0000001b142b7223 */ /* 0x040fe2000000001c */
[----:B------:R-:W-:Y:S01]  /*0df0*/  FFMA R44, R20, R7, R44 ;  /* 0x00000007142c7223 */ /* 0x000fe2000000002c */
[C---:B-1----:R-:W-:Y:S01]  /*0e00*/  FFMA R29, R4.reuse, R23, R29 ;  /* 0x00000017041d7223 */ /* 0x042fe2000000001d */
[C---:B------:R-:W-:Y:S01]  /*0e10*/  FFMA R31, R4.reuse, R31, R22 ;  /* 0x0000001f041f7223 */ /* 0x040fe20000000016 */
[C---:B------:R-:W-:Y:S01]  /*0e20*/  FFMA R27, R4.reuse, R27, R26 ;  /* 0x0000001b041b7223 */ /* 0x040fe2000000001a */
[----:B------:R-:W1:Y:S01]  /*0e30*/  LDS.128 R20, [R2+0x620] ;  /* 0x0006200002147984 */ /* 0x000e620000000c00 */
[----:B------:R-:W-:-:S03]  /*0e40*/  FFMA R7, R4, R7, R6 ;  /* 0x0000000704077223 */ /* 0x000fc60000000006 */
[----:B------:R-:W4:Y:S04]  /*0e50*/  LDS R6, [R3+0x7e0] ;  /* 0x0007e00003067984 */ /* 0x000f280000000800 */
[----:B------:R-:W5:Y:S01]  /*0e60*/  LDS R4, [R3+0x850] ;  /* 0x0008500003047984 */ /* 0x000f620000000800 */
[----:B0-----:R-:W-:-:S03]  /*0e70*/  FFMA R24, R8, R25, R27 ;  /* 0x0000001908187223 */ /* 0x001fc6000000001b */
[----:B------:R-:W-:Y:S01]  /*0e80*/  LDS R27, [R3+0x930] ;  /* 0x00093000031b7984 */ /* 0x000fe20000000800 */
[C---:B--2---:R-:W-:Y:S01]  /*0e90*/  FFMA R30, R5.reuse, R16, R30 ;  /* 0x00000010051e7223 */ /* 0x044fe2000000001e */
[-C--:B------:R-:W-:Y:S01]  /*0ea0*/  FFMA R29, R16, R25.reuse, R29 ;  /* 0x00000019101d7223 */ /* 0x080fe2000000001d */
[C---:B------:R-:W-:Y:S02]  /*0eb0*/  FFMA R16, R5.reuse, R8, R43 ;  /* 0x0000000805107223 */ /* 0x040fe4000000002b */
[----:B------:R-:W0:Y:S01]  /*0ec0*/  LDS R43, [R3+0x8c0] ;  /* 0x0008c000032b7984 */ /* 0x000e220000000800 */
[C---:B---3--:R-:W-:Y:S01]  /*0ed0*/  FFMA R26, R5.reuse, R12, R45 ;  /* 0x0000000c051a7223 */ /* 0x048fe2000000002d */
[-C--:B------:R-:W-:Y:S02]  /*0ee0*/  FFMA R31, R12, R25.reuse, R31 ;  /* 0x000000190c1f7223 */ /* 0x080fe4000000001f */
[----:B------:R-:W2:Y:S04]  /*0ef0*/  LDS R8, [R3+0x9a0] ;  /* 0x0009a00003087984 */ /* 0x000ea80000000800 */
[----:B------:R-:W3:Y:S01]  /*0f00*/  LDS R12, [R3+0xa10] ;  /* 0x000a1000030c7984 */ /* 0x000ee20000000800 */
[----:B-1----:R-:W-:Y:S01]  /*0f10*/  FFMA R44, R5, R20, R44 ;  /* 0x00000014052c7223 */ /* 0x002fe2000000002c */
[----:B------:R-:W-:Y:S01]  /*0f20*/  FFMA R7, R20, R25, R7 ;  /* 0x0000001914077223 */ /* 0x000fe20000000007 */
[C---:B----4-:R-:W-:Y:S01]  /*0f30*/  FFMA R5, R6.reuse, R9, R16 ;  /* 0x0000000906057223 */ /* 0x050fe20000000010 */
[----:B------:R-:W-:Y:S01]  /*0f40*/  FFMA R30, R6, R17, R30 ;  /* 0x00000011061e7223 */ /* 0x000fe2000000001e */
[----:B-----5:R-:W-:Y:S01]  /*0f50*/  FFMA R25, R4, R9, R24 ;  /* 0x0000000904197223 */ /* 0x020fe20000000018 */
[-C--:B------:R-:W-:Y:S01]  /*0f60*/  FFMA R9, R6, R13.reuse, R26 ;  /* 0x0000000d06097223 */ /* 0x080fe2000000001a */
[----:B------:R-:W-:Y:S01]  /*0f70*/  FFMA R31, R4, R13, R31 ;  /* 0x0000000d041f7223 */ /* 0x000fe2000000001f */
[----:B------:R-:W-:Y:S01]  /*0f80*/  FFMA R13, R6, R21, R44 ;  /* 0x00000015060d7223 */ /* 0x000fe2000000002c */
[C---:B------:R-:W-:Y:S01]  /*0f90*/  FFMA R28, R4.reuse, R17, R29 ;  /* 0x00000011041c7223 */ /* 0x040fe2000000001d */
[----:B------:R-:W-:Y:S01]  /*0fa0*/  FFMA R29, R4, R21, R7 ;  /* 0x00000015041d7223 */ /* 0x000fe20000000007 */
[----:B------:R-:W-:Y:S01]  /*0fb0*/  LDS R17, [R3+0xa80] ;  /* 0x000a800003117984 */ /* 0x000fe20000000800 */
[C---:B0-----:R-:W-:Y:S01]  /*0fc0*/  FFMA R44, R43.reuse, R10, R5 ;  /* 0x0000000a2b2c7223 */ /* 0x041fe20000000005 */
[C---:B------:R-:W-:Y:S01]  /*0fd0*/  FFMA R16, R43.reuse, R14, R9 ;  /* 0x0000000e2b107223 */ /* 0x040fe20000000009 */
[C---:B------:R-:W-:Y:S01]  /*0fe0*/  FFMA R21, R43.reuse, R18, R30 ;  /* 0x000000122b157223 */ /* 0x040fe2000000001e */
[----:B------:R-:W-:Y:S01]  /*0ff0*/  FFMA R20, R43, R22, R13 ;  /* 0x000000162b147223 */ /* 0x000fe2000000000d */
[----:B------:R-:W0:Y:S01]  /*1000*/  LDS.128 R4, [R2+0x30] ;  /* 0x0000300002047984 */ /* 0x000e220000000c00 */
[C---:B------:R-:W-:Y:S01]  /*1010*/  FFMA R9, R27.reuse, R18, R28 ;  /* 0x000000121b097223 */ /* 0x040fe2000000001c */
[----:B------:R-:W-:-:S02]  /*1020*/  FFMA R10, R27, R10, R25 ;  /* 0x0000000a1b0a7223 */ /* 0x000fc40000000019 */
[----:B------:R-:W1:Y:S01]  /*1030*/  LDS R13, [R3+0xaf0] ;  /* 0x000af000030d7984 */ /* 0x000e620000000800 */
[C---:B------:R-:W-:Y:S01]  /*1040*/  FFMA R43, R27.reuse, R14, R31 ;  /* 0x0000000e1b2b7223 */ /* 0x040fe2000000001f */
[----:B------:R-:W-:Y:S01]  /*1050*/  FFMA R22, R27, R22, R29 ;  /* 0x000000161b167223 */ /* 0x000fe2000000001d */
[C---:B--2---:R-:W-:Y:S01]  /*1060*/  FFMA R14, R8.reuse, R19, R21 ;  /* 0x00000013080e7223 */ /* 0x044fe20000000015 */
[----:B------:R-:W2:Y:S01]  /*1070*/  LDS.128 R24, [R2+0x230] ;  /* 0x0002300002187984 */ /* 0x000ea20000000c00 */
[C---:B------:R-:W-:Y:S01]  /*1080*/  FFMA R18, R8.reuse, R11, R44 ;  /* 0x0000000b08127223 */ /* 0x040fe2000000002c */
[C---:B------:R-:W-:Y:S01]  /*1090*/  FFMA R21, R8.reuse, R15, R16 ;  /* 0x0000000f08157223 */ /* 0x040fe20000000010 */
[----:B------:R-:W-:Y:S01]  /*10a0*/  FFMA R20, R8, R23, R20 ;  /* 0x0000001708147223 */ /* 0x000fe20000000014 */
[----:B------:R-:W4:Y:S01]  /*10b0*/  LDS.128 R28, [R2+0x430] ;  /* 0x00043000021c7984 */ /* 0x000f220000000c00 */
[C---:B---3--:R-:W-:Y:S01]  /*10c0*/  FFMA R19, R12.reuse, R19, R9 ;  /* 0x000000130c137223 */ /* 0x048fe20000000009 */
[----:B------:R-:W-:-:S02]  /*10d0*/  FFMA R45, R12, R11, R10 ;  /* 0x0000000b0c2d7223 */ /* 0x000fc4000000000a */
[----:B------:R-:W3:Y:S01]  /*10e0*/  LDS.128 R8, [R2+0x630] ;  /* 0x0006300002087984 */ /* 0x000ee20000000c00 */
[C---:B------:R-:W-:Y:S01]  /*10f0*/  FFMA R43, R12.reuse, R15, R43 ;  /* 0x0000000f0c2b7223 */ /* 0x040fe2000000002b */
[----:B------:R-:W-:Y:S02]  /*1100*/  FFMA R23, R12, R23, R22 ;  /* 0x000000170c177223 */ /* 0x000fe40000000016 */
[----:B------:R-:W5:Y:S04]  /*1110*/  LDS R16, [R3+0xb60] ;  /* 0x000b600003107984 */ /* 0x000f680000000800 */
[----:B------:R-:W5:Y:S04]  /*1120*/  LDS R12, [R3+0xbd0] ;  /* 0x000bd000030c7984 */ /* 0x000f680000000800 */
[----:B------:R-:W-:Y:S01]  /*1130*/  LDS R15, [R3+0xcb0] ;  /* 0x000cb000030f7984 */ /* 0x000fe20000000800 */
[----:B0-----:R-:W-:Y:S01]  /*1140*/  FFMA R14, R17, R4, R14 ;  /* 0x00000004110e7223 */ /* 0x001fe2000000000e */
[----:B-1----:R-:W-:-:S02]  /*1150*/  FFMA R4, R4, R13, R19 ;  /* 0x0000000d04047223 */ /* 0x002fc40000000013 */
[----:B------:R-:W0:Y:S01]  /*1160*/  LDS R19, [R3+0xc40] ;  /* 0x000c400003137984 */ /* 0x000e220000000800 */
[C---:B--2---:R-:W-:Y:S01]  /*1170*/  FFMA R18, R17.reuse, R24, R18 ;  /* 0x0000001811127223 */ /* 0x044fe20000000012 */
[-C--:B------:R-:W-:Y:S02]  /*1180*/  FFMA R45, R24, R13.reuse, R45 ;  /* 0x0000000d182d7223 */ /* 0x080fe4000000002d */
[----:B------:R-:W1:Y:S01]  /*1190*/  LDS R24, [R3+0xd20] ;  /* 0x000d200003187984 */ /* 0x000e620000000800 */
[C---:B----4-:R-:W-:Y:S01]  /*11a0*/  FFMA R22, R17.reuse, R28, R21 ;  /* 0x0000001c11167223 */ /* 0x050fe20000000015 */
[-C--:B------:R-:W-:Y:S01]  /*11b0*/  FFMA R43, R28, R13.reuse, R43 ;  /* 0x0000000d1c2b7223 */ /* 0x080fe2000000002b */
[----:B---3--:R-:W-:Y:S02]  /*11c0*/  FFMA R28, R17, R8, R20 ;  /* 0x00000008111c7223 */ /* 0x008fe40000000014 */
[----:B------:R-:W2:Y:S01]  /*11d0*/  LDS R20, [R3+0xd90] ;  /* 0x000d900003147984 */ /* 0x000ea20000000800 */
[----:B------:R-:W-:Y:S01]  /*11e0*/  IADD3 R32, PT, PT, R32, 0x1, RZ ;  /* 0x0000000120207810 */ /* 0x000fe20007ffe0ff */
[----:B------:R-:W-:-:S03]  /*11f0*/  FFMA R23, R8, R13, R23 ;  /* 0x0000000d08177223 */ /* 0x000fc60000000017 */
[----:B------:R-:W-:Y:S01]  /*1200*/  ISETP.NE.AND P3, PT, R32, 0x10, PT ;  /* 0x000000102000780c */ /* 0x000fe20003f65270 */
[-C--:B-----5:R-:W-:Y:S01]  /*1210*/  FFMA R14, R16, R5.reuse, R14 ;  /* 0x00000005100e7223 */ /* 0x0a0fe2000000000e */
[----:B------:R-:W-:Y:S01]  /*1220*/  FFMA R4, R12, R5, R4 ;  /* 0x000000050c047223 */ /* 0x000fe20000000004 */
[-C--:B------:R-:W-:Y:S01]  /*1230*/  FFMA R5, R16, R25.reuse, R18 ;  /* 0x0000001910057223 */ /* 0x080fe20000000012 */
[----:B------:R-:W-:Y:S01]  /*1240*/  FFMA R45, R12, R25, R45 ;  /* 0x000000190c2d7223 */ /* 0x000fe2000000002d */
[C---:B------:R-:W-:Y:S01]  /*1250*/  FFMA R13, R16.reuse, R29, R22 ;  /* 0x0000001d100d7223 */ /* 0x040fe20000000016 */
[----:B------:R-:W-:Y:S01]  /*1260*/  FFMA R17, R16, R9, R28 ;  /* 0x0000000910117223 */ /* 0x000fe2000000001c */
        /* <DEDUP_REMOVED lines=28> */
[----:B------:R5:W4:Y:S01]  /*1430*/  LDG.E.CONSTANT R9, desc[UR8][R4.64+0x60] ;  /* 0x0000600804097981 */ /* 0x000b22000c1e9900 */
[----:B0-----:R-:W-:-:S04]  /*1440*/  IMAD R7, R7, 0xc40, R12 ;  /* 0x00000c4007077824 */ /* 0x001fc800078e020c */
[----:B------:R-:W-:-:S05]  /*1450*/  IMAD R7, R0, 0x18800, R7 ;  /* 0x0001880000077824 */ /* 0x000fca00078e0207 */
[----:B------:R-:W-:-:S05]  /*1460*/  IADD3 R7, PT, PT, R42, R7, RZ ;  /* 0x000000072a077210 */ /* 0x000fca0007ffe0ff */
[----:B-1----:R-:W-:-:S04]  /*1470*/  IMAD.WIDE.U32 R2, R7, 0x4, R2 ;  /* 0x0000000407027825 */ /* 0x002fc800078e0002 */
[--C-:B--2---:R-:W-:Y:S01]  /*1480*/  FADD R29, R29, R6.reuse ;  /* 0x000000061d1d7221 */ /* 0x104fe20000000000 */
[----:B------:R-:W-:Y:S01]  /*1490*/  FADD R6, R24, R6 ;  /* 0x0000000618067221 */ /* 0x000fe20000000000 */
[--C-:B---3--:R-:W-:Y:S01]  /*14a0*/  FADD R25, R25, R8.reuse ;  /* 0x0000000819197221 */ /* 0x108fe20000000000 */
[----:B------:R-:W-:-:S03]  /*14b0*/  FADD R8, R27, R8 ;  /* 0x000000081b087221 */ /* 0x000fc60000000000 */
[----:B-----5:R-:W-:Y:S01]  /*14c0*/  FMNMX R5, RZ, R6, !PT ;  /* 0x00000006ff057209 */ /* 0x020fe20007800000 */
[--C-:B----4-:R-:W-:Y:S01]  /*14d0*/  FADD R43, R43, R10.reuse ;  /* 0x0000000a2b2b7221 */ /* 0x110fe20000000000 */
[----:B------:R-:W-:Y:S01]  /*14e0*/  FADD R10, R31, R10 ;  /* 0x0000000a1f0a7221 */ /* 0x000fe20000000000 */
[----:B------:R-:W-:Y:S02]  /*14f0*/  FMNMX R29, RZ, R29, !PT ;  /* 0x0000001dff1d7209 */ /* 0x000fe40007800000 */
[----:B------:R0:W-:Y:S01]  /*1500*/  STG.E desc[UR8][R2.64+0x70], R5 ;  /* 0x0000700502007986 */ /* 0x0001e2000c101908 */
[--C-:B------:R-:W-:Y:S01]  /*1510*/  FADD R45, R45, R9.reuse ;  /* 0x000000092d2d7221 */ /* 0x100fe20000000000 */
[----:B------:R-:W-:Y:S01]  /*1520*/  FADD R26, R26, R9 ;  /* 0x000000091a1a7221 */ /* 0x000fe20000000000 */
        /* <DEDUP_REMOVED lines=8> */
[----:B0-----:R-:W-:-:S03]  /*15b0*/  FMNMX R5, RZ, R26, !PT ;  /* 0x0000001aff057209 */ /* 0x001fc60007800000 */
[----:B------:R-:W-:Y:S04]  /*15c0*/  STG.E desc[UR8][R2.64+0x31000], R43 ;  /* 0x0310002b02007986 */ /* 0x000fe8000c101908 */
[----:B------:R-:W-:Y:S04]  /*15d0*/  STG.E desc[UR8][R2.64+0x31070], R9 ;  /* 0x0310700902007986 */ /* 0x000fe8000c101908 */
[----:B------:R-:W-:Y:S04]  /*15e0*/  STG.E desc[UR8][R2.64+0x49800], R45 ;  /* 0x0498002d02007986 */ /* 0x000fe8000c101908 */
[----:B------:R-:W-:Y:S01]  /*15f0*/  STG.E desc[UR8][R2.64+0x49870], R5 ;  /* 0x0498700502007986 */ /* 0x000fe2000c101908 */
[----:B------:R-:W-:Y:S05]  /*1600*/  EXIT ;  /* 0x000000000000794d */ /* 0x000fea0003800000 */
.L_x_153:
        /* <DEDUP_REMOVED lines=15> */
.L_x_234:


//--------------------- .text.fused_nn_conv2d_add_nn_relu_5_kernel0 --------------------------
	.section	.text.fused_nn_conv2d_add_nn_relu_5_kernel0,"ax",@progbits
	.align	128
        .global         fused_nn_conv2d_add_nn_relu_5_kernel0
        .type           fused_nn_conv2d_add_nn_relu_5_kernel0,@function
        .size           fused_nn_conv2d_add_nn_relu_5_kernel0,(.L_x_235 - fused_nn_conv2d_add_nn_relu_5_kernel0)
        .other          fused_nn_conv2d_add_nn_relu_5_kernel0,@"STO_CUDA_ENTRY STV_DEFAULT"
fused_nn_conv2d_add_nn_relu_5_kernel0:
.text.fused_nn_conv2d_add_nn_relu_5_kernel0:
[----:B------:R-:W-:Y:S01]  /*0000*/  LDC R1, c[0x0][0x37c] ;  /* 0x0000df00ff017b82 */ /* 0x000fe20000000800 */
[----:B------:R-:W0:Y:S07]  /*0010*/  S2R R0, SR_TID.Z ;  /* 0x0000000000007919 */ /* 0x000e2e0000002300 */
[----:B------:R-:W1:Y:S01]  /*0020*/  S2UR UR6, SR_CgaCtaId ;  /* 0x00000000000679c3 */ /* 0x000e620000008800 */
[----:B------:R-:W-:Y:S01]  /*0030*/  UMOV UR4, 0x400 ;  /* 0x0000040000047882 */ /* 0x000fe20000000000 */
[----:B------:R-:W-:Y:S01]  /*0040*/  HFMA2 R46, -RZ, RZ, 0, 0 ;  /* 0x00000000ff2e7431 */ /* 0x000fe200000001ff */
[----:B------:R-:W2:Y:S01]  /*0050*/  S2R R3, SR_TID.Y ;  /* 0x0000000000037919 */ /* 0x000ea20000002200 */
[----:B------:R-:W-:Y:S01]  /*0060*/  UIADD3 UR5, UPT, UPT, UR4, 0xe00, URZ ;  /* 0x00000e0004057890 */ /* 0x000fe2000fffe0ff */
[----:B------:R-:W-:Y:S01]  /*0070*/  HFMA2 R41, -RZ, RZ, 0, 0 ;  /* 0x00000000ff297431 */ /* 0x000fe200000001ff */
[----:B------:R-:W-:Y:S01]  /*0080*/  MOV R6, RZ ;  /* 0x000000ff00067202 */ /* 0x000fe20000000f00 */
[----:B------:R-:W3:Y:S01]  /*0090*/  S2R R2, SR_TID.X ;  /* 0x0000000000027919 */ /* 0x000ee20000002100 */
[----:B------:R-:W-:-:S02]  /*00a0*/  CS2R R42, SRZ ;  /* 0x00000000002a7805 */ /* 0x000fc4000001ff00 */
[----:B------:R-:W-:Y:S02]  /*00b0*/  CS2R R32, SRZ ;  /* 0x0000000000207805 */ /* 0x000fe4000001ff00 */
[----:B------:R-:W-:Y:S01]  /*00c0*/  CS2R R34, SRZ ;  /* 0x0000000000227805 */ /* 0x000fe2000001ff00 */
[----:B------:R-:W4:Y:S01]  /*00d0*/  S2R R4, SR_CTAID.Y ;  /* 0x0000000000047919 */ /* 0x000f220000002600 */
[----:B------:R-:W-:Y:S02]  /*00e0*/  CS2R R36, SRZ ;  /* 0x0000000000247805 */ /* 0x000fe4000001ff00 */
[----:B------:R-:W-:Y:S02]  /*00f0*/  CS2R R44, SRZ ;  /* 0x00000000002c7805 */ /* 0x000fe4000001ff00 */
[----:B------:R-:W-:Y:S01]  /*0100*/  CS2R R8, SRZ ;  /* 0x0000000000087805 */ /* 0x000fe2000001ff00 */
[----:B------:R-:W4:Y:S01]  /*0110*/  S2R R5, SR_CTAID.X ;  /* 0x0000000000057919 */ /* 0x000f220000002500 */
[----:B------:R-:W-:-:S02]  /*0120*/  CS2R R10, SRZ ;  /* 0x00000000000a7805 */ /* 0x000fc4000001ff00 */
[----:B------:R-:W-:Y:S02]  /*0130*/  CS2R R20, SRZ ;  /* 0x0000000000147805 */ /* 0x000fe4000001ff00 */
[----:B------:R-:W-:Y:S01]  /*0140*/  CS2R R22, SRZ ;  /* 0x0000000000167805 */ /* 0x000fe2000001ff00 */
[----:B------:R-:W4:Y:S01]  /*0150*/  S2R R7, SR_CTAID.Z ;  /* 0x0000000000077919 */ /* 0x000f220000002700 */
[----:B------:R-:W-:Y:S02]  /*0160*/  CS2R R24, SRZ ;  /* 0x0000000000187805 */ /* 0x000fe4000001ff00 */
[----:B------:R-:W-:Y:S02]  /*0170*/  CS2R R26, SRZ ;  /* 0x00000000001a7805 */ /* 0x000fe4000001ff00 */
[----:B------:R-:W-:Y:S02]  /*0180*/  CS2R R28, SRZ ;  /* 0x00000000001c7805 */ /* 0x000fe4000001ff00 */
[----:B------:R-:W-:Y:S01]  /*0190*/  CS2R R30, SRZ ;  /* 0x00000000001e7805 */ /* 0x000fe2000001ff00 */
[----:B-1----:R-:W-:-:S02]  /*01a0*/  ULEA UR4, UR6, UR4, 0x18 ;  /* 0x0000000406047291 */ /* 0x002fc4000f8ec0ff */
[----:B------:R-:W-:Y:S01]  /*01b0*/  ULEA UR5, UR6, UR5, 0x18 ;  /* 0x0000000506057291 */ /* 0x000fe2000f8ec0ff */
[----:B------:R-:W1:Y:S01]  /*01c0*/  LDCU.64 UR8, c[0x0][0x358] ;  /* 0x00006b00ff0877ac */ /* 0x000e620008000a00 */
[C---:B0-----:R-:W-:Y:S01]  /*01d0*/  IMAD R39, R0.reuse, 0x310, RZ ;  /* 0x0000031000277824 */ /* 0x041fe200078e02ff */
[----:B--2---:R-:W-:-:S04]  /*01e0*/  LEA R13, R0, R3, 0x2 ;  /* 0x00000003000d7211 */ /* 0x004fc800078e10ff */
[----:B---3--:R-:W-:Y:S01]  /*01f0*/  LEA R13, R13, R2, 0x1 ;  /* 0x000000020d0d7211 */ /* 0x008fe200078e08ff */
[----:B------:R-:W-:-:S03]  /*0200*/  IMAD R38, R3, 0xe, R2 ;  /* 0x0000000e03267824 */ /* 0x000fc600078e0202 */
[----:B------:R-:W-:Y:S02]  /*0210*/  SHF.L.U32 R40, R13, 0x3, RZ ;  /* 0x000000030d287819 */ /* 0x000fe400000006ff */
[----:B------:R-:W-:Y:S02]  /*0220*/  LEA R38, R38, UR4, 0x2 ;  /* 0x0000000426267c11 */ /* 0x000fe4000f8e10ff */
[----:B------:R-:W-:-:S07]  /*0230*/  LEA R40, R40, UR5, 0x2 ;  /* 0x0000000528287c11 */ /* 0x000fce000f8e10ff */
.L_x_155:
[----:B------:R-:W0:Y:S01]  /*0240*/  LDC.64 R12, c[0x0][0x380] ;  /* 0x0000e000ff0c7b82 */ /* 0x000e220000000a00 */
[----:B----4-:R-:W-:-:S04]  /*0250*/  IMAD R14, R4, 0x70, R39 ;  /* 0x00000070040e7824 */ /* 0x010fc800078e0227 */
[----:B------:R-:W-:-:S03]  /*0260*/  IMAD R14, R3, 0x1c, R14 ;  /* 0x0000001c030e7824 */ /* 0x000fc600078e020e */
[----:B------:R-:W2:Y:S01]  /*0270*/  S2UR UR5, SR_CgaCtaId ;  /* 0x00000000000579c3 */ /* 0x000ea20000008800 */
[----:B------:R-:W-:-:S04]  /*0280*/  IMAD R3, R5, 0xe, R14 ;  /* 0x0000000e05037824 */ /* 0x000fc800078e020e */
[----:B------:R-:W-:-:S03]  /*0290*/  IMAD R3, R2, 0x7, R3 ;  /* 0x0000000702037824 */ /* 0x000fc600078e0203 */
[----:B------:R-:W3:Y:S01]  /*02a0*/  LDC.64 R48, c[0x0][0x388] ;  /* 0x0000e200ff307b82 */ /* 0x000ee20000000a00 */
[----:B------:R-:W-:-:S04]  /*02b0*/  IMAD R3, R6, 0x3100, R3 ;  /* 0x0000310006037824 */ /* 0x000fc800078e0203 */
[----:B0-----:R-:W-:-:S05]  /*02c0*/  IMAD.WIDE.U32 R12, R3, 0x4, R12 ;  /* 0x00000004030c7825 */ /* 0x001fca00078e000c */
[----:B-1----:R-:W4:Y:S04]  /*02d0*/  LDG.E.CONSTANT R18, desc[UR8][R12.64] ;  /* 0x000000080c127981 */ /* 0x002f28000c1e9900 */
[----:B------:R-:W5:Y:S04]  /*02e0*/  LDG.E.CONSTANT R16, desc[UR8][R12.64+0x8] ;  /* 0x000008080c107981 */ /* 0x000f68000c1e9900 */
[----:B------:R-:W5:Y:S01]  /*02f0*/  LDG.E.CONSTANT R14, desc[UR8][R12.64+0xc] ;  /* 0x00000c080c0e7981 */ /* 0x000f62000c1e9900 */
[----:B------:R-:W0:Y:S01]  /*0300*/  S2R R3, SR_TID.Y ;  /* 0x0000000000037919 */ /* 0x000e220000002200 */
[----:B------:R-:W-:Y:S01]  /*0310*/  LEA R15, R7, R0, 0x4 ;  /* 0x00000000070f7211 */ /* 0x000fe200078e20ff */
[----:B------:R-:W-:-:S02]  /*0320*/  UMOV UR4, 0x400 ;  /* 0x0000040000047882 */ /* 0x000fc40000000000 */
[----:B--2---:R-:W-:Y:S01]  /*0330*/  ULEA UR6, UR5, UR4, 0x18 ;  /* 0x0000000405067291 */ /* 0x004fe2000f8ec0ff */
[----:B------:R-:W2:Y:S04]  /*0340*/  LDG.E.CONSTANT R52, desc[UR8][R12.64+0x4] ;  /* 0x000004080c347981 */ /* 0x000ea8000c1e9900 */
[----:B------:R-:W2:Y:S04]  /*0350*/  LDG.E.CONSTANT R53, desc[UR8][R12.64+0x10] ;  /* 0x000010080c357981 */ /* 0x000ea8000c1e9900 */
[----:B------:R-:W2:Y:S04]  /*0360*/  LDG.E.CONSTANT R47, desc[UR8][R12.64+0x14] ;  /* 0x000014080c2f7981 */ /* 0x000ea8000c1e9900 */
[----:B------:R1:W2:Y:S01]  /*0370*/  LDG.E.CONSTANT R50, desc[UR8][R12.64+0x18] ;  /* 0x000018080c327981 */ /* 0x0002a2000c1e9900 */
[----:B0-----:R-:W-:-:S02]  /*0380*/  LEA R15, R15, R3, 0x2 ;  /* 0x000000030f0f7211 */ /* 0x001fc400078e10ff */
[----:B------:R-:W-:Y:S02]  /*0390*/  LEA R17, R0, R3, 0x2 ;  /* 0x0000000300117211 */ /* 0x000fe400078e10ff */
[-C--:B------:R-:W-:Y:S02]  /*03a0*/  LEA R15, R15, R2.reuse, 0x6 ;  /* 0x000000020f0f7211 */ /* 0x080fe400078e30ff */
[----:B------:R-:W-:Y:S02]  /*03b0*/  LEA R17, R17, R2, 0x1 ;  /* 0x0000000211117211 */ /* 0x000fe400078e08ff */
[----:B------:R-:W-:Y:S02]  /*03c0*/  LEA R15, R6, R15, 0x1 ;  /* 0x0000000f060f7211 */ /* 0x000fe400078e08ff */
[----:B------:R-:W-:Y:S02]  /*03d0*/  LEA R51, R17, -R17, 0x3 ;  /* 0x8000001111337211 */ /* 0x000fe400078e18ff */
[----:B-1----:R-:W-:-:S02]  /*03e0*/  SHF.L.U32 R13, R15, 0x3, RZ ;  /* 0x000000030f0d7819 */ /* 0x002fc400000006ff */
[----:B------:R-:W-:Y:S01]  /*03f0*/  LEA R51, R51, UR6, 0x2 ;  /* 0x0000000633337c11 */ /* 0x000fe2000f8e10ff */
[----:B------:R-:W-:Y:S02]  /*0400*/  BAR.SYNC.DEFER_BLOCKING 0x0 ;  /* 0x0000000000007b1d */ /* 0x000fe40000010000 */
[----:B---3--:R-:W-:-:S05]  /*0410*/  IMAD.WIDE.U32 R48, R13, 0x4, R48 ;  /* 0x000000040d307825 */ /* 0x008fca00078e0030 */
[----:B------:R-:W3:Y:S04]  /*0420*/  LDG.E.CONSTANT R12, desc[UR8][R48.64] ;  /* 0x00000008300c7981 */ /* 0x000ee8000c1e9900 */
[----:B------:R-:W3:Y:S04]  /*0430*/  LDG.E.CONSTANT R13, desc[UR8][R48.64+0x4] ;  /* 0x00000408300d7981 */ /* 0x000ee8000c1e9900 */
[----:B------:R-:W3:Y:S04]  /*0440*/  LDG.E.CONSTANT R15, desc[UR8][R48.64+0xc] ;  /* 0x00000c08300f7981 */ /* 0x000ee8000c1e9900 */
[----:B------:R-:W3:Y:S04]  /*0450*/  LDG.E.CONSTANT R17, desc[UR8][R48.64+0x14] ;  /* 0x0000140830117981 */ /* 0x000ee8000c1e9900 */
[----:B------:R-:W3:Y:S04]  /*0460*/  LDG.E.CONSTANT R19, desc[UR8][R48.64+0x1c] ;  /* 0x00001c0830137981 */ /* 0x000ee8000c1e9900 */
[----:B----4-:R0:W-:Y:S04]  /*0470*/  STS [R51], R18 ;  /* 0x0000001233007388 */ /* 0x0101e80000000800 */
[----:B-----5:R1:W-:Y:S04]  /*0480*/  STS [R51+0x8], R16 ;  /* 0x0000081033007388 */ /* 0x0203e80000000800 */
[----:B------:R4:W-:Y:S04]  /*0490*/  STS [R51+0xc], R14 ;  /* 0x00000c0e33007388 */ /* 0x0009e80000000800 */
[----:B0-----:R-:W3:Y:S04]  /*04a0*/  LDG.E.CONSTANT R18, desc[UR8][R48.64+0x18] ;  /* 0x0000180830127981 */ /* 0x001ee8000c1e9900 */
[----:B-1----:R-:W3:Y:S04]  /*04b0*/  LDG.E.CONSTANT R16, desc[UR8][R48.64+0x10] ;  /* 0x0000100830107981 */ /* 0x002ee8000c1e9900 */
[----:B----4-:R-:W4:Y:S04]  /*04c0*/  LDG.E.CONSTANT R14, desc[UR8][R48.64+0x8] ;  /* 0x00000808300e7981 */ /* 0x010f28000c1e9900 */
[----:B--2---:R0:W-:Y:S04]  /*04d0*/  STS [R51+0x4], R52 ;  /* 0x0000043433007388 */ /* 0x0041e80000000800 */
[----:B------:R-:W-:Y:S04]  /*04e0*/  STS [R51+0x10], R53 ;  /* 0x0000103533007388 */ /* 0x000fe80000000800 */
[----:B------:R-:W-:Y:S04]  /*04f0*/  STS [R51+0x14], R47 ;  /* 0x0000142f33007388 */ /* 0x000fe80000000800 */
[----:B------:R-:W-:Y:S01]  /*0500*/  STS [R51+0x18], R50 ;  /* 0x0000183233007388 */ /* 0x000fe20000000800 */
[----:B------:R-:W-:-:S04]  /*0510*/  UIADD3 UR4, UPT, UPT, UR4, 0xe00, URZ ;  /* 0x00000e0004047890 */ /* 0x000fc8000fffe0ff */
[----:B------:R-:W-:-:S06]  /*0520*/  ULEA UR4, UR5, UR4, 0x18 ;  /* 0x0000000405047291 */ /* 0x000fcc000f8ec0ff */
[----:B0-----:R-:W-:Y:S02]  /*0530*/  LEA R52, R0, UR4, 0x6 ;  /* 0x0000000400347c11 */ /* 0x001fe4000f8e30ff */
[----:B------:R-:W-:Y:S01]  /*0540*/  IADD3 R6, PT, PT, R6, 0x1, RZ ;  /* 0x0000000106067810 */ /* 0x000fe20007ffe0ff */
[----:B------:R-:W-:-:S03]  /*0550*/  UMOV UR4, 0xf8 ;  /* 0x000000f800047882 */ /* 0x000fc60000000000 */
[----:B------:R-:W-:Y:S01]  /*0560*/  ISETP.NE.AND P0, PT, R6, 0x20, PT ;  /* 0x000000200600780c */ /* 0x000fe20003f05270 */
[----:B---3--:R-:W-:Y:S04]  /*0570*/  STS.128 [R40+0x10], R16 ;  /* 0x0000101028007388 */ /* 0x008fe80000000c00 */
[----:B----4-:R-:W-:Y:S01]  /*0580*/  STS.128 [R40], R12 ;  /* 0x0000000c28007388 */ /* 0x010fe20000000c00 */
[----:B------:R-:W-:Y:S06]  /*0590*/  BAR.SYNC.DEFER_BLOCKING 0x0 ;  /* 0x0000000000007b1d */ /* 0x000fec0000010000 */
[----:B------:R-:W-:Y:S04]  /*05a0*/  LDS R48, [R52] ;  /* 0x0000000034307984 */ /* 0x000fe80000000800 */
[----:B------:R-:W-:Y:S04]  /*05b0*/  LDS R49, [R52+0x400] ;  /* 0x0004000034317984 */ /* 0x000fe80000000800 */
[----:B------:R-:W-:Y:S04]  /*05c0*/  LDS R47, [R52+0x800] ;  /* 0x00080000342f7984 */ /* 0x000fe80000000800 */
[----:B------:R-:W-:Y:S04]  /*05d0*/  LDS R50, [R52+0xc00] ;  /* 0x000c000034327984 */ /* 0x000fe80000000800 */
[----:B------:R-:W0:Y:S04]  /*05e0*/  LDS R14, [R38+0x18] ;  /* 0x00001800260e7984 */ /* 0x000e280000000800 */
[----:B------:R-:W1:Y:S04]  /*05f0*/  LDS R53, [R38] ;  /* 0x0000000026357984 */ /* 0x000e680000000800 */
[----:B------:R-:W2:Y:S04]  /*0600*/  LDS R12, [R38+0x8] ;  /* 0x00000800260c7984 */ /* 0x000ea80000000800 */
[----:B------:R-:W3:Y:S04]  /*0610*/  LDS R51, [R38+0x10] ;  /* 0x0000100026337984 */ /* 0x000ee80000000800 */
[----:B------:R-:W4:Y:S04]  /*0620*/  LDS R13, [R38+0x20] ;  /* 0x00002000260d7984 */ /* 0x000f280000000800 */
[----:B------:R-:W5:Y:S04]  /*0630*/  LDS R16, [R38+0x28] ;  /* 0x0000280026107984 */ /* 0x000f680000000800 */
[----:B------:R-:W5:Y:S01]  /*0640*/  LDS R15, [R38+0x30] ;  /* 0x00003000260f7984 */ /* 0x000f620000000800 */
[-C--:B0-----:R-:W-:Y:S01]  /*0650*/  FFMA R34, R48, R14.reuse, R34 ;  /* 0x0000000e30227223 */ /* 0x081fe20000000022 */
[-C--:B------:R-:W-:Y:S01]  /*0660*/  FFMA R9, R49, R14.reuse, R9 ;  /* 0x0000000e31097223 */ /* 0x080fe20000000009 */
[-C--:B------:R-:W-:Y:S01]  /*0670*/  FFMA R23, R47, R14.reuse, R23 ;  /* 0x0000000e2f177223 */ /* 0x080fe20000000017 */
[----:B------:R-:W-:Y:S01]  /*0680*/  FFMA R29, R50, R14, R29 ;  /* 0x0000000e321d7223 */ /* 0x000fe2000000001d */
[C---:B-1----:R-:W-:Y:S01]  /*0690*/  FFMA R46, R53.reuse, R48, R46 ;  /* 0x00000030352e7223 */ /* 0x042fe2000000002e */
[C---:B------:R-:W-:Y:S01]  /*06a0*/  FFMA R45, R53.reuse, R49, R45 ;  /* 0x00000031352d7223 */ /* 0x040fe2000000002d */
[C---:B------:R-:W-:Y:S01]  /*06b0*/  FFMA R44, R53.reuse, R47, R44 ;  /* 0x0000002f352c7223 */ /* 0x040fe2000000002c */
[----:B------:R-:W-:Y:S01]  /*06c0*/  FFMA R43, R53, R50, R43 ;  /* 0x00000032352b7223 */ /* 0x000fe2000000002b */
[-C--:B--2---:R-:W-:Y:S01]  /*06d0*/  FFMA R42, R48, R12.reuse, R42 ;  /* 0x0000000c302a7223 */ /* 0x084fe2000000002a */
[-C--:B------:R-:W-:Y:S01]  /*06e0*/  FFMA R41, R49, R12.reuse, R41 ;  /* 0x0000000c31297223 */ /* 0x080fe20000000029 */
[-C--:B------:R-:W-:Y:S01]  /*06f0*/  FFMA R21, R47, R12.reuse, R21 ;  /* 0x0000000c2f157223 */ /* 0x080fe20000000015 */
[----:B------:R-:W-:Y:S01]  /*0700*/  FFMA R27, R50, R12, R27 ;  /* 0x0000000c321b7223 */ /* 0x000fe2000000001b */
[-C--:B---3--:R-:W-:Y:S01]  /*0710*/  FFMA R33, R48, R51.reuse, R33 ;  /* 0x0000003330217223 */ /* 0x088fe20000000021 */
[-C--:B------:R-:W-:Y:S01]  /*0720*/  FFMA R8, R49, R51.reuse, R8 ;  /* 0x0000003331087223 */ /* 0x080fe20000000008 */
[-C--:B------:R-:W-:Y:S01]  /*0730*/  FFMA R22, R47, R51.reuse, R22 ;  /* 0x000000332f167223 */ /* 0x080fe20000000016 */
[----:B------:R-:W-:Y:S01]  /*0740*/  FFMA R28, R50, R51, R28 ;  /* 0x00000033321c7223 */ /* 0x000fe2000000001c */
[-C--:B----4-:R-:W-:Y:S01]  /*0750*/  FFMA R35, R48, R13.reuse, R35 ;  /* 0x0000000d30237223 */ /* 0x090fe20000000023 */
[-C--:B------:R-:W-:Y:S01]  /*0760*/  FFMA R10, R49, R13.reuse, R10 ;  /* 0x0000000d310a7223 */ /* 0x080fe2000000000a */
[-C--:B------:R-:W-:Y:S01]  /*0770*/  FFMA R24, R47, R13.reuse, R24 ;  /* 0x0000000d2f187223 */ /* 0x080fe20000000018 */
[----:B------:R-:W-:Y:S01]  /*0780*/  FFMA R30, R50, R13, R30 ;  /* 0x0000000d321e7223 */ /* 0x000fe2000000001e */
        /* <DEDUP_REMOVED lines=8> */
[----:B------:R-:W-:-:S07]  /*0810*/  IADD3 R14, PT, PT, R52, 0x804, RZ ;  /* 0x00000804340e7810 */ /* 0x000fce0007ffe0ff */
.L_x_154:
[----:B------:R-:W-:Y:S04]  /*0820*/  LDS R17, [R14+-0x800] ;  /* 0xfff800000e117984 */ /* 0x000fe80000000800 */
[----:B------:R-:W-:Y:S04]  /*0830*/  LDS R16, [R14+-0x400] ;  /* 0xfffc00000e107984 */ /* 0x000fe80000000800 */
[----:B------:R-:W-:Y:S04]  /*0840*/  LDS R15, [R14] ;  /* 0x000000000e0f7984 */ /* 0x000fe80000000800 */
[----:B------:R-:W-:Y:S04]  /*0850*/  LDS R12, [R14+0x400] ;  /* 0x000400000e0c7984 */ /* 0x000fe80000000800 */
[----:B------:R-:W0:Y:S04]  /*0860*/  LDS R19, [R38+UR4+0x8] ;  /* 0x0000080426137984 */ /* 0x000e280008000800 */
[----:B------:R-:W1:Y:S04]  /*0870*/  LDS R49, [R38+UR4+-0x18] ;  /* 0xffffe80426317984 */ /* 0x000e680008000800 */
[----:B------:R-:W2:Y:S04]  /*0880*/  LDS R50, [R38+UR4+-0x10] ;  /* 0xfffff00426327984 */ /* 0x000ea80008000800 */
[----:B------:R-:W3:Y:S04]  /*0890*/  LDS R47, [R38+UR4+-0x8] ;  /* 0xfffff804262f7984 */ /* 0x000ee80008000800 */
[----:B------:R-:W4:Y:S04]  /*08a0*/  LDS R48, [R38+UR4] ;  /* 0x0000000426307984 */ /* 0x000f280008000800 */
[----:B------:R-:W5:Y:S04]  /*08b0*/  LDS R18, [R38+UR4+0x10] ;  /* 0x0000100426127984 */ /* 0x000f680008000800 */
[----:B------:R-:W5:Y:S04]  /*08c0*/  LDS R13, [R38+UR4+0x18] ;  /* 0x00001804260d7984 */ /* 0x000f680008000800 */
[----:B------:R-:W-:Y:S01]  /*08d0*/  LDS R51, [R38+UR4+0xc8] ;  /* 0x0000c80426337984 */ /* 0x000fe20008000800 */
        /* <DEDUP_REMOVED lines=28> */
[----:B------:R-:W0:Y:S04]  /*0aa0*/  LDS R17, [R14+-0x7fc] ;  /* 0xfff804000e117984 */ /* 0x000e280000000800 */
[----:B------:R-:W1:Y:S04]  /*0ab0*/  LDS R18, [R14+-0x3fc] ;  /* 0xfffc04000e127984 */ /* 0x000e680000000800 */
[----:B------:R-:W2:Y:S04]  /*0ac0*/  LDS R15, [R14+0x4] ;  /* 0x000004000e0f7984 */ /* 0x000ea80000000800 */
[----:B------:R-:W3:Y:S04]  /*0ad0*/  LDS R16, [R14+0x404] ;  /* 0x000404000e107984 */ /* 0x000ee80000000800 */
[----:B------:R-:W4:Y:S04]  /*0ae0*/  LDS R48, [R38+UR4+0xd0] ;  /* 0x0000d00426307984 */ /* 0x000f280008000800 */
[----:B------:R-:W5:Y:S04]  /*0af0*/  LDS R49, [R38+UR4+0xd8] ;  /* 0x0000d80426317984 */ /* 0x000f680008000800 */
[----:B------:R-:W5:Y:S04]  /*0b00*/  LDS R32, [R38+UR4+0xe0] ;  /* 0x0000e00426207984 */ /* 0x000f680008000800 */
[----:B------:R-:W5:Y:S04]  /*0b10*/  LDS R47, [R38+UR4+0xe8] ;  /* 0x0000e804262f7984 */ /* 0x000f680008000800 */
[----:B------:R-:W5:Y:S04]  /*0b20*/  LDS R12, [R38+UR4+0xf0] ;  /* 0x0000f004260c7984 */ /* 0x000f680008000800 */
[----:B------:R-:W5:Y:S01]  /*0b30*/  LDS R13, [R38+UR4+0xf8] ;  /* 0x0000f804260d7984 */ /* 0x000f620008000800 */
[----:B0-----:R-:W-:-:S03]  /*0b40*/  FFMA R46, R51, R17, R46 ;  /* 0x00000011332e7223 */ /* 0x001fc6000000002e */
[----:B------:R-:W-:Y:S01]  /*0b50*/  LDS R50, [R38+UR4+0x290] ;  /* 0x0002900426327984 */ /* 0x000fe20008000800 */
[C---:B-1----:R-:W-:Y:S01]  /*0b60*/  FFMA R45, R51.reuse, R18, R45 ;  /* 0x00000012332d7223 */ /* 0x042fe2000000002d */
[C---:B--2---:R-:W-:Y:S01]  /*0b70*/  FFMA R44, R51.reuse, R15, R44 ;  /* 0x0000000f332c7223 */ /* 0x044fe2000000002c */
[----:B---3--:R-:W-:Y:S02]  /*0b80*/  FFMA R43, R51, R16, R43 ;  /* 0x00000010332b7223 */ /* 0x008fe4000000002b */
[----:B------:R-:W-:Y:S01]  /*0b90*/  LDS R51, [R38+UR4+0x1a8] ;  /* 0x0001a80426337984 */ /* 0x000fe20008000800 */
        /* <DEDUP_REMOVED lines=34> */
[C---:B0-----:R-:W-:Y:S01]  /*0dc0*/  FFMA R46, R51.reuse, R17, R46 ;  /* 0x00000011332e7223 */ /* 0x041fe2000000002e */
[C---:B-1----:R-:W-:Y:S01]  /*0dd0*/  FFMA R45, R51.reuse, R18, R45 ;  /* 0x00000012332d7223 */ /* 0x042fe2000000002d */
[C---:B--2---:R-:W-:Y:S01]  /*0de0*/  FFMA R44, R51.reuse, R15, R44 ;  /* 0x0000000f332c7223 */ /* 0x044fe2000000002c */
[----:B---3--:R-:W-:-:S02]  /*0df0*/  FFMA R43, R51, R12, R43 ;  /* 0x0000000c332b7223 */ /* 0x008fc4000000002b */
        /* <DEDUP_REMOVED lines=25> */
[----:B------:R-:W-:Y:S04]  /*0f90*/  LDS R49, [R38+UR4+0x288] ;  /* 0x0002880426317984 */ /* 0x000fe80008000800 */
        /* <DEDUP_REMOVED lines=8> */
[----:B------:R-:W5:Y:S01]  /*1020*/  LDS R12, [R38+UR4+0x2b8] ;  /* 0x0002b804260c7984 */ /* 0x000f620008000800 */
[----:B0-----:R-:W-:Y:S01]  /*1030*/  FFMA R46, R49, R17, R46 ;  /* 0x00000011312e7223 */ /* 0x001fe2000000002e */
[----:B------:R-:W-:Y:S01]  /*1040*/  FFMA R42, R17, R50, R42 ;  /* 0x00000032112a7223 */ /* 0x000fe2000000002a */
[C---:B-1----:R-:W-:Y:S01]  /*1050*/  FFMA R45, R49.reuse, R18, R45 ;  /* 0x00000012312d7223 */ /* 0x042fe2000000002d */
[-C--:B------:R-:W-:Y:S01]  /*1060*/  FFMA R41, R18, R50.reuse, R41 ;  /* 0x0000003212297223 */ /* 0x080fe20000000029 */
[----:B--2---:R-:W-:Y:S01]  /*1070*/  FFMA R44, R49, R15, R44 ;  /* 0x0000000f312c7223 */ /* 0x004fe2000000002c */
[----:B------:R-:W-:Y:S01]  /*1080*/  FFMA R21, R15, R50, R21 ;  /* 0x000000320f157223 */ /* 0x000fe20000000015 */
[----:B---3--:R-:W-:Y:S01]  /*1090*/  FFMA R43, R49, R16, R43 ;  /* 0x00000010312b7223 */ /* 0x008fe2000000002b */
[----:B------:R-:W-:Y:S01]  /*10a0*/  FFMA R27, R16, R50, R27 ;  /* 0x00000032101b7223 */ /* 0x000fe2000000001b */
        /* <DEDUP_REMOVED lines=8> */
[C---:B------:R-:W-:Y:S01]  /*1130*/  FFMA R29, R16.reuse, R48, R29 ;  /* 0x00000030101d7223 */ /* 0x040fe2000000001d */
[-C--:B------:R-:W-:Y:S01]  /*1140*/  FFMA R30, R16, R13.reuse, R30 ;  /* 0x0000000d101e7223 */ /* 0x080fe2000000001e */
[-C--:B------:R-:W-:Y:S01]  /*1150*/  FFMA R35, R17, R13.reuse, R35 ;  /* 0x0000000d11237223 */ /* 0x080fe20000000023 */
[CC--:B------:R-:W-:Y:S01]  /*1160*/  FFMA R10, R18.reuse, R13.reuse, R10 ;  /* 0x0000000d120a7223 */ /* 0x0c0fe2000000000a */
        /* <DEDUP_REMOVED lines=9> */
[----:B------:R-:W0:Y:S04]  /*1200*/  LDS R32, [R14+0x410] ;  /* 0x000410000e207984 */ /* 0x000e280000000800 */
[----:B------:R-:W1:Y:S04]  /*1210*/  LDS R48, [R38+UR4+0x370] ;  /* 0x0003700426307984 */ /* 0x000e680008000800 */
[----:B------:R-:W2:Y:S04]  /*1220*/  LDS R16, [R38+UR4+0x380] ;  /* 0x0003800426107984 */ /* 0x000ea80008000800 */
[----:B------:R-:W3:Y:S04]  /*1230*/  LDS R47, [R38+UR4+0x388] ;  /* 0x00038804262f7984 */ /* 0x000ee80008000800 */
[----:B------:R-:W4:Y:S04]  /*1240*/  LDS R12, [R38+UR4+0x390] ;  /* 0x00039004260c7984 */ /* 0x000f280008000800 */
[----:B------:R-:W5:Y:S04]  /*1250*/  LDS R17, [R14+-0x7f0] ;  /* 0xfff810000e117984 */ /* 0x000f680000000800 */
[----:B------:R-:W5:Y:S04]  /*1260*/  LDS R18, [R14+-0x3f0] ;  /* 0xfffc10000e127984 */ /* 0x000f680000000800 */
[----:B------:R0:W5:Y:S04]  /*1270*/  LDS R13, [R14+0x10] ;  /* 0x000010000e0d7984 */ /* 0x0001680000000800 */
[----:B------:R-:W5:Y:S01]  /*1280*/  LDS R15, [R38+UR4+0x398] ;  /* 0x00039804260f7984 */ /* 0x000f620008000800 */
[----:B------:R-:W-:Y:S01]  /*1290*/  UIADD3 UR4, UPT, UPT, UR4, 0x460, URZ ;  /* 0x0000046004047890 */ /* 0x000fe2000fffe0ff */
[----:B0-----:R-:W-:-:S03]  /*12a0*/  IADD3 R14, PT, PT, R14, 0x14, RZ ;  /* 0x000000140e0e7810 */ /* 0x001fc60007ffe0ff */
[----:B------:R-:W-:Y:S01]  /*12b0*/  UISETP.NE.AND UP0, UPT, UR4, 0xe18, UPT ;  /* 0x00000e180400788c */ /* 0x000fe2000bf05270 */
[C---:B------:R-:W-:Y:S01]  /*12c0*/  FFMA R43, R51.reuse, R32, R43 ;  /* 0x00000020332b7223 */ /* 0x040fe2000000002b */
[C---:B------:R-:W-:Y:S01]  /*12d0*/  FFMA R28, R32.reuse, R49, R28 ;  /* 0x00000031201c7223 */ /* 0x040fe2000000001c */
[C---:B-1----:R-:W-:Y:S01]  /*12e0*/  FFMA R27, R32.reuse, R48, R27 ;  /* 0x00000030201b7223 */ /* 0x042fe2000000001b */
[C---:B--2---:R-:W-:Y:S01]  /*12f0*/  FFMA R29, R32.reuse, R16, R29 ;  /* 0x00000010201d7223 */ /* 0x044fe2000000001d */
[C---:B---3--:R-:W-:Y:S01]  /*1300*/  FFMA R30, R32.reuse, R47, R30 ;  /* 0x0000002f201e7223 */ /* 0x048fe2000000001e */
[----:B----4-:R-:W-:Y:S01]  /*1310*/  FFMA R31, R32, R12, R31 ;  /* 0x0000000c201f7223 */ /* 0x010fe2000000001f */
[----:B-----5:R-:W-:Y:S01]  /*1320*/  FFMA R46, R51, R17, R46 ;  /* 0x00000011332e7223 */ /* 0x020fe2000000002e */
[C---:B------:R-:W-:Y:S01]  /*1330*/  FFMA R42, R17.reuse, R48, R42 ;  /* 0x00000030112a7223 */ /* 0x040fe2000000002a */
[CC--:B------:R-:W-:Y:S01]  /*1340*/  FFMA R33, R17.reuse, R49.reuse, R33 ;  /* 0x0000003111217223 */ /* 0x0c0fe20000000021 */
[----:B------:R-:W-:Y:S01]  /*1350*/  FFMA R34, R17, R16, R34 ;  /* 0x0000001011227223 */ /* 0x000fe20000000022 */
[C---:B------:R-:W-:Y:S01]  /*1360*/  FFMA R45, R51.reuse, R18, R45 ;  /* 0x00000012332d7223 */ /* 0x040fe2000000002d */
        /* <DEDUP_REMOVED lines=8> */
[CC--:B------:R-:W-:Y:S01]  /*13f0*/  FFMA R10, R18.reuse, R47.reuse, R10 ;  /* 0x0000002f120a7223 */ /* 0x0c0fe2000000000a */
[----:B------:R-:W-:Y:S01]  /*1400*/  FFMA R24, R13, R47, R24 ;  /* 0x0000002f0d187223 */ /* 0x000fe20000000018 */
[-C--:B------:R-:W-:Y:S01]  /*1410*/  FFMA R36, R17, R12.reuse, R36 ;  /* 0x0000000c11247223 */ /* 0x080fe20000000024 */
[CC--:B------:R-:W-:Y:S01]  /*1420*/  FFMA R11, R18.reuse, R12.reuse, R11 ;  /* 0x0000000c120b7223 */ /* 0x0c0fe2000000000b */
[----:B------:R-:W-:Y:S01]  /*1430*/  FFMA R25, R13, R12, R25 ;  /* 0x0000000c0d197223 */ /* 0x000fe20000000019 */
[-C--:B------:R-:W-:Y:S01]  /*1440*/  FFMA R37, R17, R15.reuse, R37 ;  /* 0x0000000f11257223 */ /* 0x080fe20000000025 */
[-C--:B------:R-:W-:Y:S01]  /*1450*/  FFMA R20, R18, R15.reuse, R20 ;  /* 0x0000000f12147223 */ /* 0x080fe20000000014 */
[-C--:B------:R-:W-:Y:S01]  /*1460*/  FFMA R26, R13, R15.reuse, R26 ;  /* 0x0000000f0d1a7223 */ /* 0x080fe2000000001a */
        /* <DEDUP_REMOVED lines=12> */
[----:B------:R-:W-:-:S05]  /*1530*/  IADD3 R2, PT, PT, R39, R2, RZ ;  /* 0x0000000227027210 */ /* 0x000fca0007ffe0ff */
[----:B------:R-:W-:-:S04]  /*1540*/  IMAD R7, R7, 0xc400, R2 ;  /* 0x0000c40007077824 */ /* 0x000fc800078e0202 */
        /* <DEDUP_REMOVED lines=9> */
[----:B------:R-:W-:Y:S01]  /*15e0*/  FMNMX R5, RZ, R42, !PT ;  /* 0x0000002aff057209 */ /* 0x000fe20007800000 */
[--C-:B------:R-:W-:Y:S01]  /*15f0*/  FADD R10, R10, R6.reuse ;  /* 0x000000060a0a7221 */ /* 0x100fe20000000000 */
[----:B------:R-:W-:Y:S01]  /*1600*/  FMNMX R7, RZ, R34, !PT ;  /* 0x00000022ff077209 */ /* 0x000fe20007800000 */
[--C-:B----4-:R-:W-:Y:S01]  /*1610*/  FADD R44, R44, R17.reuse ;  /* 0x000000112c2c7221 */ /* 0x110fe20000000000 */
[----:B------:R-:W-:Y:S01]  /*1620*/  FMNMX R3, RZ, R46, !PT ;  /* 0x0000002eff037209 */ /* 0x000fe20007800000 */
[----:B------:R0:W-:Y:S01]  /*1630*/  STG.E desc[UR8][R12.64+0x8], R5 ;  /* 0x000008050c007986 */ /* 0x0001e2000c101908 */
[--C-:B------:R-:W-:Y:S01]  /*1640*/  FADD R22, R22, R17.reuse ;  /* 0x0000001116167221 */ /* 0x100fe20000000000 */
[----:B------:R-:W-:Y:S01]  /*1650*/  FADD R24, R24, R17 ;  /* 0x0000001118187221 */ /* 0x000fe20000000000 */
[--C-:B------:R-:W-:Y:S01]  /*1660*/  FADD R33, R33, R19.reuse ;  /* 0x0000001321217221 */ /* 0x100fe20000000000 */
[----:B------:R2:W-:Y:S01]  /*1670*/  STG.E desc[UR8][R12.64+0x18], R7 ;  /* 0x000018070c007986 */ /* 0x0005e2000c101908 */
[----:B------:R-:W-:Y:S01]  /*1680*/  FADD R35, R35, R19 ;  /* 0x0000001323237221 */ /* 0x000fe20000000000 */
[----:B-1----:R-:W-:Y:S01]  /*1690*/  FMNMX R15, RZ, R36, !PT ;  /* 0x00000024ff0f7209 */ /* 0x002fe20007800000 */
[--C-:B------:R-:W-:Y:S01]  /*16a0*/  FADD R45, R45, R6.reuse ;  /* 0x000000062d2d7221 */ /* 0x100fe20000000000 */
[----:B------:R1:W-:Y:S01]  /*16b0*/  STG.E desc[UR8][R12.64], R3 ;  /* 0x000000030c007986 */ /* 0x0003e2000c101908 */
[--C-:B------:R-:W-:Y:S01]  /*16c0*/  FADD R41, R41, R6.reuse ;  /* 0x0000000629297221 */ /* 0x100fe20000000000 */
[--C-:B------:R-:W-:Y:S01]  /*16d0*/  FADD R9, R9, R6.reuse ;  /* 0x0000000609097221 */ /* 0x100fe20000000000 */
[----:B------:R-:W-:Y:S01]  /*16e0*/  FADD R11, R11, R6 ;  /* 0x000000060b0b7221 */ /* 0x000fe20000000000 */
[----:B0-----:R-:W-:Y:S01]  /*16f0*/  FMNMX R5, RZ, R8, !PT ;  /* 0x00000008ff057209 */ /* 0x001fe20007800000 */
[--C-:B------:R-:W-:Y:S01]  /*1700*/  FADD R21, R21, R17.reuse ;  /* 0x0000001115157221 */ /* 0x100fe20000000000 */
[--C-:B------:R-:W-:Y:S01]  /*1710*/  FADD R23, R23, R17.reuse ;  /* 0x0000001117177221 */ /* 0x100fe20000000000 */
[----:B------:R-:W-:Y:S01]  /*1720*/  FADD R25, R25, R17 ;  /* 0x0000001119197221 */ /* 0x000fe20000000000 */
[----:B--2---:R-:W-:Y:S01]  /*1730*/  FMNMX R7, RZ, R10, !PT ;  /* 0x0000000aff077209 */ /* 0x004fe20007800000 */
[----:B------:R0:W-:Y:S01]  /*1740*/  STG.E desc[UR8][R12.64+0xc410], R5 ;  /* 0x00c410050c007986 */ /* 0x0001e2000c101908 */
[--C-:B-----5:R-:W-:Y:S01]  /*1750*/  FADD R43, R43, R0.reuse ;  /* 0x000000002b2b7221 */ /* 0x120fe20000000000 */
[--C-:B------:R-:W-:Y:S01]  /*1760*/  FADD R27, R27, R0.reuse ;  /* 0x000000001b1b7221 */ /* 0x100fe20000000000 */
[----:B-1----:R-:W-:Y:S01]  /*1770*/  FMNMX R3, RZ, R44, !PT ;  /* 0x0000002cff037209 */ /* 0x002fe20007800000 */
[----:B------:R1:W-:Y:S01]  /*1780*/  STG.E desc[UR8][R12.64+0xc420], R7 ;  /* 0x00c420070c007986 */ /* 0x0003e2000c101908 */
[--C-:B------:R-:W-:Y:S01]  /*1790*/  FADD R28, R28, R0.reuse ;  /* 0x000000001c1c7221 */ /* 0x100fe20000000000 */
[--C-:B------:R-:W-:Y:S01]  /*17a0*/  FADD R29, R29, R0.reuse ;  /* 0x000000001d1d7221 */ /* 0x100fe20000000000 */
[--C-:B------:R-:W-:Y:S01]  /*17b0*/  FADD R30, R30, R0.reuse ;  /* 0x000000001e1e7221 */ /* 0x100fe20000000000 */
[----:B------:R-:W-:Y:S01]  /*17c0*/  FADD R31, R31, R0 ;  /* 0x000000001f1f7221 */ /* 0x000fe20000000000 */
[----:B------:R-:W-:Y:S01]  /*17d0*/  FADD R19, R37, R19 ;  /* 0x0000001325137221 */ /* 0x000fe20000000000 */
[----:B------:R-:W-:Y:S01]  /*17e0*/  FADD R6, R20, R6 ;  /* 0x0000000614067221 */ /* 0x000fe20000000000 */
[----:B------:R-:W-:Y:S01]  /*17f0*/  FADD R17, R26, R17 ;  /* 0x000000111a117221 */ /* 0x000fe20000000000 */
[----:B0-----:R-:W-:Y:S01]  /*1800*/  FMNMX R5, RZ, R22, !PT ;  /* 0x00000016ff057209 */ /* 0x001fe20007800000 */
[----:B------:R-:W-:Y:S01]  /*1810*/  FADD R0, R32, R0 ;  /* 0x0000000020007221 */ /* 0x000fe20000000000 */
[----:B------:R0:W-:Y:S01]  /*1820*/  STG.E desc[UR8][R12.64+0x28], R15 ;  /* 0x0000280f0c007986 */ /* 0x0001e2000c101908 */
[----:B------:R-:W-:-:S02]  /*1830*/  FMNMX R33, RZ, R33, !PT ;  /* 0x00000021ff217209 */ /* 0x000fc40007800000 */
[----:B-1----:R-:W-:Y:S01]  /*1840*/  FMNMX R7, RZ, R24, !PT ;  /* 0x00000018ff077209 */ /* 0x002fe20007800000 */
        /* <DEDUP_REMOVED lines=10> */
[----:B0-----:R-:W-:Y:S02]  /*18f0*/  FMNMX R15, RZ, R6, !PT ;  /* 0x00000006ff0f7209 */ /* 0x001fe40007800000 */
        /* <DEDUP_REMOVED lines=9> */
[----:B-1----:R-:W-:Y:S01]  /*1990*/  FMNMX R3, RZ, R28, !PT ;  /* 0x0000001cff037209 */ /* 0x002fe20007800000 */
[----:B------:R-:W-:Y:S01]  /*19a0*/  STG.E desc[UR8][R12.64+0xc408], R41 ;  /* 0x00c408290c007986 */ /* 0x000fe2000c101908 */
[----:B------:R-:W-:Y:S02]  /*19b0*/  FMNMX R29, RZ, R29, !PT ;  /* 0x0000001dff1d7209 */ /* 0x000fe40007800000 */
[----:B--2---:R-:W-:Y:S01]  /*19c0*/  FMNMX R5, RZ, R30, !PT ;  /* 0x0000001eff057209 */ /* 0x004fe20007800000 */
[----:B------:R-:W-:Y:S01]  /*19d0*/  STG.E desc[UR8][R12.64+0xc418], R9 ;  /* 0x00c418090c007986 */ /* 0x000fe2000c101908 */
[----:B------:R-:W-:-:S02]  /*19e0*/  FMNMX R31, RZ, R31, !PT ;  /* 0x0000001fff1f7209 */ /* 0x000fc40007800000 */
        /* <DEDUP_REMOVED lines=15> */
.L_x_156:
        /* <DEDUP_REMOVED lines=10> */
.L_x_235:


//--------------------- .text.fused_max_kernel0   --------------------------
	.section	.text.fused_max_kernel0,"ax",@progbits
	.align	128
        .global         fused_max_kernel0
        .type           fused_max_kernel0,@function
        .size           fused_max_kernel0,(.L_x_236 - fused_max_kernel0)
        .other          fused_max_kernel0,@"STO_CUDA_ENTRY STV_DEFAULT"
fused_max_kernel0:
.text.fused_max_kernel0:
        /* <DEDUP_REMOVED lines=19> */
[----:B------:R-:W-:Y:S01]  /*0130*/  IMAD.MOV.U32 R5, RZ, RZ, -0x800003 ;  /* 0xff7ffffdff057424 */ /* 0x000fe200078e00ff */
[----:B------:R-:W-:-:S02]  /*0140*/  ISETP.GT.U32.AND P6, PT, R4, 0x348, PT ;  /* 0x000003480400780c */ /* 0x000fc40003fc4070 */
[----:B------:R-:W-:Y:S02]  /*0150*/  ISETP.NE.OR P5, PT, R0, RZ, P5 ;  /* 0x000000ff0000720c */ /* 0x000fe40002fa5670 */
[----:B------:R-:W-:Y:S02]  /*0160*/  ISETP.GT.U32.AND P2, PT, R4, 0x328, PT ;  /* 0x000003280400780c */ /* 0x000fe40003f44070 */
[C---:B------:R-:W-:Y:S02]  /*0170*/  ISETP.NE.OR P6, PT, R0.reuse, RZ, P6 ;  /* 0x000000ff0000720c */ /* 0x040fe400037c5670 */
[----:B------:R-:W-:Y:S02]  /*0180*/  ISETP.NE.OR P2, PT, R0, RZ, P2 ;  /* 0x000000ff0000720c */ /* 0x000fe40001745670 */
[----:B--2---:R-:W-:Y:S02]  /*0190*/  @!P1 FMNMX R5, R7, -3.40282306073709652508e+38, !PT ;  /* 0xff7ffffd07059809 */ /* 0x004fe40007800000 */
[----:B------:R-:W-:-:S02]  /*01a0*/  ISETP.GT.U32.AND P1, PT, R4, 0x308, PT ;  /* 0x000003080400780c */ /* 0x000fc40003f24070 */
[----:B---3--:R-:W-:Y:S02]  /*01b0*/  @!P0 FMNMX R5, R5, R6, !PT ;  /* 0x0000000605058209 */ /* 0x008fe40007800000 */
[----:B------:R-:W-:Y:S01]  /*01c0*/  ISETP.GT.U32.AND P0, PT, R4, 0x2e8, PT ;  /* 0x000002e80400780c */ /* 0x000fe20003f04070 */
[----:B------:R-:W2:Y:S01]  /*01d0*/  @!P5 LDG.E.CONSTANT R6, desc[UR4][R2.64+0x200] ;  /* 0x000200040206d981 */ /* 0x000ea2000c1e9900 */
[----:B------:R-:W-:Y:S02]  /*01e0*/  ISETP.NE.OR P1, PT, R0, RZ, P1 ;  /* 0x000000ff0000720c */ /* 0x000fe40000f25670 */
[----:B----4-:R-:W-:Y:S02]  /*01f0*/  @!P4 FMNMX R5, R5, R8, !PT ;  /* 0x000000080505c209 */ /* 0x010fe40007800000 */
[----:B------:R-:W-:Y:S01]  /*0200*/  ISETP.GT.U32.AND P4, PT, R4, 0x2c8, PT ;  /* 0x000002c80400780c */ /* 0x000fe20003f84070 */
[----:B------:R-:W3:Y:S01]  /*0210*/  @!P6 LDG.E.CONSTANT R8, desc[UR4][R2.64+0x280] ;  /* 0x000280040208e981 */ /* 0x000ee2000c1e9900 */
[----:B------:R-:W-:-:S02]  /*0220*/  ISETP.NE.OR P0, PT, R0, RZ, P0 ;  /* 0x000000ff0000720c */ /* 0x000fc40000705670 */
[----:B-----5:R-:W-:Y:S02]  /*0230*/  @!P3 FMNMX R5, R5, R10, !PT ;  /* 0x0000000a0505b209 */ /* 0x020fe40007800000 */
[----:B------:R-:W-:Y:S01]  /*0240*/  ISETP.GT.U32.AND P3, PT, R4, 0x2a8, PT ;  /* 0x000002a80400780c */ /* 0x000fe20003f64070 */
[----:B------:R-:W4:Y:S01]  /*0250*/  @!P2 LDG.E.CONSTANT R10, desc[UR4][R2.64+0x300] ;  /* 0x00030004020aa981 */ /* 0x000f22000c1e9900 */
[C---:B------:R-:W-:Y:S02]  /*0260*/  ISETP.NE.OR P4, PT, R0.reuse, RZ, P4 ;  /* 0x000000ff0000720c */ /* 0x040fe40002785670 */
[----:B------:R-:W-:Y:S01]  /*0270*/  ISETP.NE.OR P3, PT, R0, RZ, P3 ;  /* 0x000000ff0000720c */ /* 0x000fe20001f65670 */
[----:B------:R-:W5:Y:S04]  /*0280*/  @!P1 LDG.E.CONSTANT R12, desc[UR4][R2.64+0x380] ;  /* 0x00038004020c9981 */ /* 0x000f68000c1e9900 */
[----:B------:R-:W5:Y:S06]  /*0290*/  @!P0 LDG.E.CONSTANT R14, desc[UR4][R2.64+0x400] ;  /* 0x00040004020e8981 */ /* 0x000f6c000c1e9900 */
[----:B------:R-:W5:Y:S04]  /*02a0*/  @!P4 LDG.E.CONSTANT R16, desc[UR4][R2.64+0x480] ;  /* 0x000480040210c981 */ /* 0x000f68000c1e9900 */
[----:B------:R-:W5:Y:S01]  /*02b0*/  @!P3 LDG.E.CONSTANT R18, desc[UR4][R2.64+0x500] ;  /* 0x000500040212b981 */ /* 0x000f62000c1e9900 */
[----:B--2---:R-:W-:-:S02]  /*02c0*/  @!P5 FMNMX R5, R5, R6, !PT ;  /* 0x000000060505d209 */ /* 0x004fc40007800000 */
[C---:B------:R-:W-:Y:S02]  /*02d0*/  ISETP.GT.U32.AND P5, PT, R4.reuse, 0x288, PT ;  /* 0x000002880400780c */ /* 0x040fe40003fa4070 */
[----:B---3--:R-:W-:Y:S02]  /*02e0*/  @!P6 FMNMX R5, R5, R8, !PT ;  /* 0x000000080505e209 */ /* 0x008fe40007800000 */
[----:B------:R-:W-:Y:S02]  /*02f0*/  ISETP.GT.U32.AND P6, PT, R4, 0x268, PT ;  /* 0x000002680400780c */ /* 0x000fe40003fc4070 */
[----:B------:R-:W-:Y:S02]  /*0300*/  ISETP.NE.OR P5, PT, R0, RZ, P5 ;  /* 0x000000ff0000720c */ /* 0x000fe40002fa5670 */
[----:B----4-:R-:W-:Y:S02]  /*0310*/  @!P2 FMNMX R5, R5, R10, !PT ;  /* 0x0000000a0505a209 */ /* 0x010fe40007800000 */
[----:B------:R-:W-:-:S02]  /*0320*/  ISETP.GT.U32.AND P2, PT, R4, 0x248, PT ;  /* 0x000002480400780c */ /* 0x000fc40003f44070 */
[----:B------:R-:W-:Y:S02]  /*0330*/  ISETP.NE.OR P6, PT, R0, RZ, P6 ;  /* 0x000000ff0000720c */ /* 0x000fe400037c5670 */
[----:B-----5:R-:W-:Y:S02]  /*0340*/  @!P1 FMNMX R5, R5, R12, !PT ;  /* 0x0000000c05059209 */ /* 0x020fe40007800000 */
[----:B------:R-:W-:Y:S02]  /*0350*/  ISETP.GT.U32.AND P1, PT, R4, 0x228, PT ;  /* 0x000002280400780c */ /* 0x000fe40003f24070 */
[----:B------:R-:W-:Y:S01]  /*0360*/  ISETP.NE.OR P2, PT, R0, RZ, P2 ;  /* 0x000000ff0000720c */ /* 0x000fe20001745670 */
[----:B------:R-:W2:Y:S01]  /*0370*/  @!P5 LDG.E.CONSTANT R6, desc[UR4][R2.64+0x580] ;  /* 0x000580040206d981 */ /* 0x000ea2000c1e9900 */
[----:B------:R-:W-:Y:S02]  /*0380*/  @!P0 FMNMX R5, R5, R14, !PT ;  /* 0x0000000e05058209 */ /* 0x000fe40007800000 */
[----:B------:R-:W-:-:S02]  /*0390*/  ISETP.GT.U32.AND P0, PT, R4, 0x208, PT ;  /* 0x000002080400780c */ /* 0x000fc40003f04070 */
[----:B------:R-:W-:Y:S01]  /*03a0*/  ISETP.NE.OR P1, PT, R0, RZ, P1 ;  /* 0x000000ff0000720c */ /* 0x000fe20000f25670 */
[----:B------:R-:W3:Y:S01]  /*03b0*/  @!P6 LDG.E.CONSTANT R8, desc[UR4][R2.64+0x600] ;  /* 0x000600040208e981 */ /* 0x000ee2000c1e9900 */
[----:B------:R-:W-:Y:S02]  /*03c0*/  @!P4 FMNMX R5, R5, R16, !PT ;  /* 0x000000100505c209 */ /* 0x000fe40007800000 */
[----:B------:R-:W-:Y:S02]  /*03d0*/  ISETP.GT.U32.AND P4, PT, R4, 0x1e8, PT ;  /* 0x000001e80400780c */ /* 0x000fe40003f84070 */
[----:B------:R-:W-:Y:S01]  /*03e0*/  ISETP.NE.OR P0, PT, R0, RZ, P0 ;  /* 0x000000ff0000720c */ /* 0x000fe20000705670 */
[----:B------:R-:W4:Y:S01]  /*03f0*/  @!P2 LDG.E.CONSTANT R10, desc[UR4][R2.64+0x680] ;  /* 0x00068004020aa981 */ /* 0x000f22000c1e9900 */
[----:B------:R-:W-:Y:S02]  /*0400*/  @!P3 FMNMX R5, R5, R18, !PT ;  /* 0x000000120505b209 */ /* 0x000fe40007800000 */
[----:B------:R-:W-:-:S02]  /*0410*/  ISETP.GT.U32.AND P3, PT, R4, 0x1c8, PT ;  /* 0x000001c80400780c */ /* 0x000fc40003f64070 */
[C---:B------:R-:W-:Y:S01]  /*0420*/  ISETP.NE.OR P4, PT, R0.reuse, RZ, P4 ;  /* 0x000000ff0000720c */ /* 0x040fe20002785670 */
[----:B------:R-:W5:Y:S01]  /*0430*/  @!P1 LDG.E.CONSTANT R12, desc[UR4][R2.64+0x700] ;  /* 0x00070004020c9981 */ /* 0x000f62000c1e9900 */
[----:B------:R-:W-:-:S05]  /*0440*/  ISETP.NE.OR P3, PT, R0, RZ, P3 ;  /* 0x000000ff0000720c */ /* 0x000fca0001f65670 */
        /* <DEDUP_REMOVED lines=59> */
[----:B--2---:R-:W-:-:S04]  /*0800*/  @!P5 FMNMX R5, R5, R6, !PT ;  /* 0x000000060505d209 */ /* 0x004fc80007800000 */
[----:B---3--:R-:W-:-:S04]  /*0810*/  @!P6 FMNMX R5, R5, R8, !PT ;  /* 0x000000080505e209 */ /* 0x008fc80007800000 */
[----:B----4-:R-:W-:-:S04]  /*0820*/  @!P2 FMNMX R5, R5, R10, !PT ;  /* 0x0000000a0505a209 */ /* 0x010fc80007800000 */
[----:B-----5:R-:W-:-:S04]  /*0830*/  @!P1 FMNMX R5, R5, R12, !PT ;  /* 0x0000000c05059209 */ /* 0x020fc80007800000 */
[----:B------:R-:W-:Y:S02]  /*0840*/  @!P0 FMNMX R5, R5, R14, !PT ;  /* 0x0000000e05058209 */ /* 0x000fe40007800000 */
[----:B------:R-:W-:Y:S02]  /*0850*/  VOTE.ANY R6, PT, PT ;  /* 0x0000000000067806 */ /* 0x000fe400038e0100 */
[----:B------:R-:W-:-:S04]  /*0860*/  @!P4 FMNMX R5, R5, R16, !PT ;  /* 0x000000100505c209 */ /* 0x000fc80007800000 */
[----:B------:R-:W-:-:S05]  /*0870*/  @!P3 FMNMX R5, R5, R18, !PT ;  /* 0x000000120505b209 */ /* 0x000fca0007800000 */
[----:B------:R-:W0:Y:S02]  /*0880*/  SHFL.DOWN PT, R8, R5, 0x10, 0x1f ;  /* 0x0a001f0005087f89 */ /* 0x000e2400000e0000 */
[----:B0-----:R-:W-:-:S05]  /*0890*/  FMNMX R7, R8, R5, !PT ;  /* 0x0000000508077209 */ /* 0x001fca0007800000 */
[----:B------:R-:W0:Y:S02]  /*08a0*/  SHFL.DOWN PT, R2, R7, 0x8, 0x1f ;  /* 0x09001f0007027f89 */ /* 0x000e2400000e0000 */
[----:B0-----:R-:W-:-:S05]  /*08b0*/  FMNMX R3, R7, R2, !PT ;  /* 0x0000000207037209 */ /* 0x001fca0007800000 */
[----:B------:R-:W0:Y:S02]  /*08c0*/  SHFL.DOWN PT, R2, R3, 0x4, 0x1f ;  /* 0x08801f0003027f89 */ /* 0x000e2400000e0000 */
[----:B0-----:R-:W-:-:S05]  /*08d0*/  FMNMX R9, R3, R2, !PT ;  /* 0x0000000203097209 */ /* 0x001fca0007800000 */
[----:B------:R-:W0:Y:S01]  /*08e0*/  SHFL.DOWN PT, R2, R9, 0x2, 0x1f ;  /* 0x08401f0009027f89 */ /* 0x000e2200000e0000 */
[----:B------:R-:W-:Y:S02]  /*08f0*/  ISETP.NE.AND P0, PT, R4, RZ, PT ;  /* 0x000000ff0400720c */ /* 0x000fe40003f05270 */
[----:B0-----:R-:W-:-:S05]  /*0900*/  FMNMX R11, R9, R2, !PT ;  /* 0x00000002090b7209 */ /* 0x001fca0007800000 */
[----:B------:R-:W0:Y:S02]  /*0910*/  SHFL.DOWN PT, R2, R11, 0x1, 0x1f ;  /* 0x08201f000b027f89 */ /* 0x000e2400000e0000 */
[----:B0-----:R-:W-:-:S06]  /*0920*/  FMNMX R13, R11, R2, !PT ;  /* 0x000000020b0d7209 */ /* 0x001fcc0007800000 */
[----:B------:R-:W0:Y:S01]  /*0930*/  SHFL.IDX PT, R13, R13, RZ, 0x1f ;  /* 0x00001fff0d0d7589 */ /* 0x000e2200000e0000 */
[----:B------:R-:W-:Y:S05]  /*0940*/  @P0 EXIT ;  /* 0x000000000000094d */ /* 0x000fea0003800000 */
[----:B------:R-:W1:Y:S02]  /*0950*/  LDC.64 R2, c[0x0][0x388] ;  /* 0x0000e200ff027b82 */ /* 0x000e640000000a00 */
[----:B-1----:R-:W-:-:S05]  /*0960*/  IMAD.WIDE.U32 R2, R0, 0x4, R2 ;  /* 0x0000000400027825 */ /* 0x002fca00078e0002 */
[----:B0-----:R-:W-:Y:S01]  /*0970*/  STG.E desc[UR4][R2.64], R13 ;  /* 0x0000000d02007986 */ /* 0x001fe2000c101904 */
[----:B------:R-:W-:Y:S05]  /*0980*/  EXIT ;  /* 0x000000000000794d */ /* 0x000fea0003800000 */
.L_x_157:
        /* <DEDUP_REMOVED lines=15> */
.L_x_236:


//--------------------- .text.fused_nn_conv2d_add_nn_relu_6_kernel0 --------------------------
	.section	.text.fused_nn_conv2d_add_nn_relu_6_kernel0,"ax",@progbits
	.align	128
        .global         fused_nn_conv2d_add_nn_relu_6_kernel0
        .type           fused_nn_conv2d_add_nn_relu_6_kernel0,@function
        .size           fused_nn_conv2d_add_nn_relu_6_kernel0,(.L_x_237 - fused_nn_conv2d_add_nn_relu_6_kernel0)
        .other          fused_nn_conv2d_add_nn_relu_6_kernel0,@"STO_CUDA_ENTRY STV_DEFAULT"
fused_nn_conv2d_add_nn_relu_6_kernel0:
.text.fused_nn_conv2d_add_nn_relu_6_kernel0:
[----:B------:R-:W-:Y:S01]  /*0000*/  LDC R1, c[0x0][0x37c] ;  /* 0x0000df00ff017b82 */ /* 0x000fe20000000800 */
[----:B------:R-:W0:Y:S07]  /*0010*/  S2R R0, SR_TID.Z ;  /* 0x0000000000007919 */ /* 0x000e2e0000002300 */
[----:B------:R-:W1:Y:S01]  /*0020*/  S2UR UR6, SR_CgaCtaId ;  /* 0x00000000000679c3 */ /* 0x000e620000008800 */
[----:B------:R-:W-:Y:S01]  /*0030*/  UMOV UR4, 0x400 ;  /* 0x0000040000047882 */ /* 0x000fe20000000000 */
[----:B------:R-:W-:Y:S01]  /*0040*/  HFMA2 R27, -RZ, RZ, 0, 0 ;  /* 0x00000000ff1b7431 */ /* 0x000fe200000001ff */
[----:B------:R-:W2:Y:S01]  /*0050*/  S2R R2, SR_CTAID.Y ;  /* 0x0000000000027919 */ /* 0x000ea20000002600 */
[----:B------:R-:W-:Y:S01]  /*0060*/  UIADD3 UR5, UPT, UPT, UR4, 0x700, URZ ;  /* 0x0000070004057890 */ /* 0x000fe2000fffe0ff */
[----:B------:R-:W-:Y:S01]  /*0070*/  MOV R25, RZ ;  /* 0x000000ff00197202 */ /* 0x000fe20000000f00 */
[----:B------:R-:W3:Y:S01]  /*0080*/  LDCU.64 UR8, c[0x0][0x358] ;  /* 0x00006b00ff0877ac */ /* 0x000ee20008000a00 */
[----:B------:R-:W2:Y:S01]  /*0090*/  S2R R23, SR_TID.X ;  /* 0x0000000000177919 */ /* 0x000ea20000002100 */
[----:B------:R-:W4:Y:S01]  /*00a0*/  LDC.64 R6, c[0x0][0x388] ;  /* 0x0000e200ff067b82 */ /* 0x000f220000000a00 */
[----:B------:R-:W5:Y:S07]  /*00b0*/  S2R R3, SR_CTAID.Z ;  /* 0x0000000000037919 */ /* 0x000f6e0000002700 */
[----:B------:R-:W3:Y:S01]  /*00c0*/  LDC.64 R4, c[0x0][0x380] ;  /* 0x0000e000ff047b82 */ /* 0x000ee20000000a00 */
[----:B-1----:R-:W-:-:S02]  /*00d0*/  ULEA UR5, UR6, UR5, 0x18 ;  /* 0x0000000506057291 */ /* 0x002fc4000f8ec0ff */
[----:B------:R-:W-:Y:S01]  /*00e0*/  ULEA UR4, UR6, UR4, 0x18 ;  /* 0x0000000406047291 */ /* 0x000fe2000f8ec0ff */
[----:B0-----:R-:W-:Y:S02]  /*00f0*/  LOP3.LUT R10, R0, 0x1, RZ, 0xc0, !PT ;  /* 0x00000001000a7812 */ /* 0x001fe400078ec0ff */
[----:B------:R-:W-:Y:S02]  /*0100*/  SHF.R.U32.HI R8, RZ, 0x1, R0 ;  /* 0x00000001ff087819 */ /* 0x000fe40000011600 */
[----:B------:R-:W-:Y:S02]  /*0110*/  ISETP.NE.U32.AND P1, PT, R10, 0x1, PT ;  /* 0x000000010a00780c */ /* 0x000fe40003f25070 */
[----:B------:R-:W-:Y:S01]  /*0120*/  LEA R16, R0, UR5, 0x5 ;  /* 0x0000000500107c11 */ /* 0x000fe2000f8e28ff */
[----:B--2---:R-:W-:Y:S01]  /*0130*/  IMAD R9, R2, 0x38, R23 ;  /* 0x0000003802097824 */ /* 0x004fe200078e0217 */
[C---:B------:R-:W-:Y:S02]  /*0140*/  LOP3.LUT R11, R23.reuse, 0x7, RZ, 0xc0, !PT ;  /* 0x00000007170b7812 */ /* 0x040fe400078ec0ff */
[----:B------:R-:W-:Y:S01]  /*0150*/  SHF.L.U32 R10, R23, 0x6, RZ ;  /* 0x00000006170a7819 */ /* 0x000fe200000006ff */
[----:B------:R-:W-:Y:S01]  /*0160*/  IMAD R8, R8, 0x310, R9 ;  /* 0x0000031008087824 */ /* 0x000fe200078e0209 */
[----:B-----5:R-:W-:Y:S01]  /*0170*/  LEA R12, R3, R0, 0x4 ;  /* 0x00000000030c7211 */ /* 0x020fe200078e20ff */
[----:B------:R-:W-:Y:S01]  /*0180*/  IMAD R9, R0, 0x1c, R23 ;  /* 0x0000001c00097824 */ /* 0x000fe200078e0217 */
[----:B------:R-:W-:-:S02]  /*0190*/  LOP3.LUT R10, R10, 0x200, RZ, 0xc0, !PT ;  /* 0x000002000a0a7812 */ /* 0x000fc400078ec0ff */
[----:B------:R-:W-:Y:S01]  /*01a0*/  LEA R13, R12, R11, 0xa ;  /* 0x0000000b0c0d7211 */ /* 0x000fe200078e50ff */
[----:B------:R-:W-:Y:S01]  /*01b0*/  IMAD R17, R0, -0xc, R9 ;  /* 0xfffffff400117824 */ /* 0x000fe200078e0209 */
[----:B------:R-:W-:Y:S02]  /*01c0*/  SHF.R.U32.HI R11, RZ, 0x3, R23 ;  /* 0x00000003ff0b7819 */ /* 0x000fe40000011617 */
[----:B------:R-:W-:Y:S02]  /*01d0*/  IADD3 R13, PT, PT, R10, R13, RZ ;  /* 0x0000000d0a0d7210 */ /* 0x000fe40007ffe0ff */
[----:B------:R-:W-:Y:S02]  /*01e0*/  ISETP.GT.U32.AND P0, PT, R17, 0xff, PT ;  /* 0x000000ff1100780c */ /* 0x000fe40003f04070 */
[C---:B------:R-:W-:Y:S01]  /*01f0*/  IADD3 R21, PT, PT, R8.reuse, 0x1c, RZ ;  /* 0x0000001c08157810 */ /* 0x040fe20007ffe0ff */
[----:B----4-:R-:W-:Y:S01]  /*0200*/  IMAD.WIDE.U32 R18, R13, 0x4, R6 ;  /* 0x000000040d127825 */ /* 0x010fe200078e0006 */
[----:B------:R-:W-:-:S03]  /*0210*/  @P1 IADD3 R21, PT, PT, R8, RZ, RZ ;  /* 0x000000ff08151210 */ /* 0x000fc60007ffe0ff */
[----:B------:R-:W-:Y:S01]  /*0220*/  HFMA2 R7, -RZ, RZ, 0, 0 ;  /* 0x00000000ff077431 */ /* 0x000fe200000001ff */
[----:B------:R-:W-:Y:S02]  /*0230*/  LEA R11, R0, R11, 0x1 ;  /* 0x0000000b000b7211 */ /* 0x000fe400078e08ff */
[----:B------:R-:W-:Y:S01]  /*0240*/  ISETP.GT.U32.OR P0, PT, R23, 0xf, P0 ;  /* 0x0000000f1700780c */ /* 0x000fe20000704470 */
[----:B---3--:R-:W-:Y:S01]  /*0250*/  IMAD.WIDE.U32 R20, R21, 0x4, R4 ;  /* 0x0000000415147825 */ /* 0x008fe200078e0004 */
[----:B------:R-:W-:Y:S02]  /*0260*/  MOV R5, RZ ;  /* 0x000000ff00057202 */ /* 0x000fe40000000f00 */
[----:B------:R-:W-:Y:S02]  /*0270*/  ISETP.GT.U32.OR P0, PT, R11, 0x1f, P0 ;  /* 0x0000001f0b00780c */ /* 0x000fe40000704470 */
[----:B------:R-:W-:Y:S02]  /*0280*/  LEA R24, R17, UR5, 0x2 ;  /* 0x0000000511187c11 */ /* 0x000fe4000f8e10ff */
[----:B------:R-:W-:-:S02]  /*0290*/  LEA R22, R9, UR4, 0x2 ;  /* 0x0000000409167c11 */ /* 0x000fc4000f8e10ff */
[----:B------:R-:W-:Y:S01]  /*02a0*/  LEA R23, R23, UR4, 0x2 ;  /* 0x0000000417177c11 */ /* 0x000fe2000f8e10ff */
[----:B------:R-:W-:-:S06]  /*02b0*/  UMOV UR4, URZ ;  /* 0x000000ff00047c82 */ /* 0x000fcc0008000000 */
.L_x_158:
[----:B------:R0:W2:Y:S04]  /*02c0*/  LDG.E.CONSTANT R28, desc[UR8][R20.64] ;  /* 0x00000008141c7981 */ /* 0x0000a8000c1e9900 */
[----:B------:R1:W3:Y:S01]  /*02d0*/  @!P0 LDG.E.CONSTANT R9, desc[UR8][R18.64] ;  /* 0x0000000812098981 */ /* 0x0002e2000c1e9900 */
[----:B------:R-:W-:Y:S01]  /*02e0*/  UIADD3 UR4, UPT, UPT, UR4, 0x1, URZ ;  /* 0x0000000104047890 */ /* 0x000fe2000fffe0ff */
[----:B------:R-:W-:Y:S03]  /*02f0*/  BAR.SYNC.DEFER_BLOCKING 0x0 ;  /* 0x0000000000007b1d */ /* 0x000fe60000010000 */
[----:B------:R-:W-:Y:S01]  /*0300*/  UISETP.NE.AND UP0, UPT, UR4, 0x40, UPT ;  /* 0x000000400400788c */ /* 0x000fe2000bf05270 */
[----:B0-----:R-:W-:-:S02]  /*0310*/  IADD3 R20, P2, PT, R20, 0x6200, RZ ;  /* 0x0000620014147810 */ /* 0x001fc40007f5e0ff */
[----:B-1----:R-:W-:Y:S02]  /*0320*/  IADD3 R18, P1, PT, R18, 0x20, RZ ;  /* 0x0000002012127810 */ /* 0x002fe40007f3e0ff */
[----:B------:R-:W-:Y:S02]  /*0330*/  IADD3.X R21, PT, PT, RZ, R21, RZ, P2, !PT ;  /* 0x00000015ff157210 */ /* 0x000fe400017fe4ff */
[----:B------:R-:W-:Y:S01]  /*0340*/  IADD3.X R19, PT, PT, RZ, R19, RZ, P1, !PT ;  /* 0x00000013ff137210 */ /* 0x000fe20000ffe4ff */
[----:B--2---:R-:W-:Y:S04]  /*0350*/  STS [R22], R28 ;  /* 0x0000001c16007388 */ /* 0x004fe80000000800 */
[----:B---3--:R-:W-:Y:S01]  /*0360*/  @!P0 STS [R24], R9 ;  /* 0x0000000918008388 */ /* 0x008fe20000000800 */
[----:B------:R-:W-:Y:S06]  /*0370*/  BAR.SYNC.DEFER_BLOCKING 0x0 ;  /* 0x0000000000007b1d */ /* 0x000fec0000010000 */
[----:B------:R-:W-:Y:S04]  /*0380*/  LDS R26, [R23] ;  /* 0x00000000171a7984 */ /* 0x000fe80000000800 */
[----:B------:R-:W0:Y:S04]  /*0390*/  LDS.128 R8, [R16] ;  /* 0x0000000010087984 */ /* 0x000e280000000c00 */
[----:B------:R-:W1:Y:S04]  /*03a0*/  LDS R6, [R23+0x70] ;  /* 0x0000700017067984 */ /* 0x000e680000000800 */
[----:B------:R-:W2:Y:S04]  /*03b0*/  LDS.128 R12, [R16+0x200] ;  /* 0x00020000100c7984 */ /* 0x000ea80000000c00 */
[----:B------:R-:W3:Y:S01]  /*03c0*/  LDS R29, [R23+0xe0] ;  /* 0x0000e000171d7984 */ /* 0x000ee20000000800 */
[----:B0-----:R-:W-:-:S03]  /*03d0*/  FFMA R4, R8, R26, R25 ;  /* 0x0000001a08047223 */ /* 0x001fc60000000019 */
[----:B------:R-:W0:Y:S01]  /*03e0*/  LDS R25, [R23+0x1c0] ;  /* 0x0001c00017197984 */ /* 0x000e220000000800 */
[----:B-1----:R-:W-:-:S03]  /*03f0*/  FFMA R7, R8, R6, R7 ;  /* 0x0000000608077223 */ /* 0x002fc60000000007 */
[----:B------:R-:W1:Y:S01]  /*0400*/  LDS R8, [R23+0x150] ;  /* 0x0001500017087984 */ /* 0x000e620000000800 */
[C---:B--2---:R-:W-:Y:S01]  /*0410*/  FFMA R26, R12.reuse, R26, R5 ;  /* 0x0000001a0c1a7223 */ /* 0x044fe20000000005 */
[----:B------:R-:W-:Y:S02]  /*0420*/  FFMA R6, R12, R6, R27 ;  /* 0x000000060c067223 */ /* 0x000fe4000000001b */
[----:B------:R-:W2:Y:S01]  /*0430*/  LDS R5, [R23+0x230] ;  /* 0x0002300017057984 */ /* 0x000ea20000000800 */
[C---:B---3--:R-:W-:Y:S01]  /*0440*/  FFMA R4, R29.reuse, R9, R4 ;  /* 0x000000091d047223 */ /* 0x048fe20000000004 */
[-C--:B------:R-:W-:Y:S02]  /*0450*/  FFMA R27, R29, R13.reuse, R26 ;  /* 0x0000000d1d1b7223 */ /* 0x080fe4000000001a */
[----:B------:R-:W-:Y:S04]  /*0460*/  LDS R12, [R23+0x310] ;  /* 0x00031000170c7984 */ /* 0x000fe80000000800 */
[----:B------:R-:W3:Y:S01]  /*0470*/  LDS R26, [R23+0x2a0] ;  /* 0x0002a000171a7984 */ /* 0x000ee20000000800 */
[C---:B0-----:R-:W-:Y:S01]  /*0480*/  FFMA R29, R25.reuse, R10, R4 ;  /* 0x0000000a191d7223 */ /* 0x041fe20000000004 */
[C---:B-1----:R-:W-:Y:S01]  /*0490*/  FFMA R6, R8.reuse, R13, R6 ;  /* 0x0000000d08067223 */ /* 0x042fe20000000006 */
[----:B------:R-:W-:Y:S01]  /*04a0*/  FFMA R28, R8, R9, R7 ;  /* 0x00000009081c7223 */ /* 0x000fe20000000007 */
[-C--:B------:R-:W-:Y:S01]  /*04b0*/  FFMA R8, R25, R14.reuse, R27 ;  /* 0x0000000e19087223 */ /* 0x080fe2000000001b */
[----:B------:R-:W-:Y:S01]  /*04c0*/  LDS R13, [R23+0x3f0] ;  /* 0x0003f000170d7984 */ /* 0x000fe20000000800 */
[C---:B--2---:R-:W-:Y:S01]  /*04d0*/  FFMA R14, R5.reuse, R14, R6 ;  /* 0x0000000e050e7223 */ /* 0x044fe20000000006 */
[----:B------:R-:W-:-:S02]  /*04e0*/  FFMA R9, R5, R10, R28 ;  /* 0x0000000a05097223 */ /* 0x000fc4000000001c */
[----:B------:R-:W-:Y:S04]  /*04f0*/  LDS R25, [R23+0x380] ;  /* 0x0003800017197984 */ /* 0x000fe80000000800 */
[----:B------:R-:W0:Y:S01]  /*0500*/  LDS.128 R4, [R16+0x10] ;  /* 0x0000100010047984 */ /* 0x000e220000000c00 */
[C---:B---3--:R-:W-:Y:S01]  /*0510*/  FFMA R29, R26.reuse, R11, R29 ;  /* 0x0000000b1a1d7223 */ /* 0x048fe2000000001d */
[----:B------:R-:W-:Y:S01]  /*0520*/  FFMA R27, R26, R15, R8 ;  /* 0x0000000f1a1b7223 */ /* 0x000fe20000000008 */
[C---:B------:R-:W-:Y:S01]  /*0530*/  FFMA R26, R12.reuse, R11, R9 ;  /* 0x0000000b0c1a7223 */ /* 0x040fe20000000009 */
[----:B------:R-:W-:Y:S01]  /*0540*/  FFMA R12, R12, R15, R14 ;  /* 0x0000000f0c0c7223 */ /* 0x000fe2000000000e */
[----:B------:R-:W1:Y:S04]  /*0550*/  LDS.128 R8, [R16+0x210] ;  /* 0x0002100010087984 */ /* 0x000e680000000c00 */
[----:B------:R-:W2:Y:S01]  /*0560*/  LDS R15, [R23+0x4d0] ;  /* 0x0004d000170f7984 */ /* 0x000ea20000000800 */
[C---:B0-----:R-:W-:Y:S01]  /*0570*/  FFMA R14, R4.reuse, R25, R29 ;  /* 0x00000019040e7223 */ /* 0x041fe2000000001d */
[----:B------:R-:W-:-:S02]  /*0580*/  FFMA R4, R4, R13, R26 ;  /* 0x0000000d04047223 */ /* 0x000fc4000000001a */
[----:B------:R-:W0:Y:S01]  /*0590*/  LDS R29, [R23+0x460] ;  /* 0x00046000171d7984 */ /* 0x000e220000000800 */
[C---:B-1----:R-:W-:Y:S01]  /*05a0*/  FFMA R26, R8.reuse, R25, R27 ;  /* 0x00000019081a7223 */ /* 0x042fe2000000001b */
[----:B------:R-:W-:Y:S02]  /*05b0*/  FFMA R12, R8, R13, R12 ;  /* 0x0000000d080c7223 */ /* 0x000fe4000000000c */
[----:B------:R-:W1:Y:S02]  /*05c0*/  LDS R25, [R23+0x5b0] ;  /* 0x0005b00017197984 */ /* 0x000e640000000800 */
[----:B--2---:R-:W-:Y:S02]  /*05d0*/  FFMA R12, R15, R9, R12 ;  /* 0x000000090f0c7223 */ /* 0x004fe4000000000c */
[----:B------:R-:W2:Y:S01]  /*05e0*/  LDS R8, [R23+0x540] ;  /* 0x0005400017087984 */ /* 0x000ea20000000800 */
[C---:B0-----:R-:W-:Y:S01]  /*05f0*/  FFMA R13, R29.reuse, R5, R14 ;  /* 0x000000051d0d7223 */ /* 0x041fe2000000000e */
[----:B------:R-:W-:Y:S01]  /*0600*/  FFMA R29, R29, R9, R26 ;  /* 0x000000091d1d7223 */ /* 0x000fe2000000001a */
[----:B------:R-:W-:Y:S01]  /*0610*/  FFMA R26, R15, R5, R4 ;  /* 0x000000050f1a7223 */ /* 0x000fe20000000004 */
[----:B------:R-:W0:Y:S01]  /*0620*/  LDS R14, [R23+0x620] ;  /* 0x00062000170e7984 */ /* 0x000e220000000800 */
[----:B-1----:R-:W-:-:S02]  /*0630*/  FFMA R12, R25, R10, R12 ;  /* 0x0000000a190c7223 */ /* 0x002fc4000000000c */
[-C--:B------:R-:W-:Y:S01]  /*0640*/  FFMA R9, R25, R6.reuse, R26 ;  /* 0x0000000619097223 */ /* 0x080fe2000000001a */
[----:B------:R-:W1:Y:S01]  /*0650*/  LDS R4, [R23+0x690] ;  /* 0x0006900017047984 */ /* 0x000e620000000800 */
[C---:B--2---:R-:W-:Y:S01]  /*0660*/  FFMA R13, R8.reuse, R6, R13 ;  /* 0x00000006080d7223 */ /* 0x044fe2000000000d */
[----:B------:R-:W-:-:S03]  /*0670*/  FFMA R8, R8, R10, R29 ;  /* 0x0000000a08087223 */ /* 0x000fc6000000001d */
[C---:B0-----:R-:W-:Y:S01]  /*0680*/  FFMA R25, R14.reuse, R7, R13 ;  /* 0x000000070e197223 */ /* 0x041fe2000000000d */
[----:B------:R-:W-:Y:S01]  /*0690*/  FFMA R5, R14, R11, R8 ;  /* 0x0000000b0e057223 */ /* 0x000fe20000000008 */
[C---:B-1----:R-:W-:Y:S01]  /*06a0*/  FFMA R7, R4.reuse, R7, R9 ;  /* 0x0000000704077223 */ /* 0x042fe20000000009 */
[----:B------:R-:W-:Y:S01]  /*06b0*/  FFMA R27, R4, R11, R12 ;  /* 0x0000000b041b7223 */ /* 0x000fe2000000000c */
[----:B------:R-:W-:Y:S06]  /*06c0*/  BRA.U UP0, `(.L_x_158) ;  /* 0xfffffff900fc7547 */ /* 0x000fec000b83ffff */
[----:B------:R-:W0:Y:S01]  /*06d0*/  LDC.64 R10, c[0x0][0x398] ;  /* 0x0000e600ff0a7b82 */ /* 0x000e220000000a00 */
[----:B------:R-:W-:-:S05]  /*06e0*/  LEA R9, R3, R0, 0x5 ;  /* 0x0000000003097211 */ /* 0x000fca00078e28ff */
[----:B0-----:R-:W-:Y:S02]  /*06f0*/  IMAD.WIDE.U32 R10, R9, 0x4, R10 ;  /* 0x00000004090a7825 */ /* 0x001fe400078e000a */
[----:B------:R-:W0:Y:S03]  /*0700*/  LDC.64 R8, c[0x0][0x390] ;  /* 0x0000e400ff087b82 */ /* 0x000e260000000a00 */
[----:B------:R-:W2:Y:S04]  /*0710*/  LDG.E.CONSTANT R6, desc[UR8][R10.64] ;  /* 0x000000080a067981 */ /* 0x000ea8000c1e9900 */
[----:B------:R-:W3:Y:S01]  /*0720*/  LDG.E.CONSTANT R4, desc[UR8][R10.64+0x40] ;  /* 0x000040080a047981 */ /* 0x000ee2000c1e9900 */
[----:B------:R-:W-:-:S04]  /*0730*/  IMAD R0, R0, 0x300, R17 ;  /* 0x0000030000007824 */ /* 0x000fc800078e0211 */
[----:B------:R-:W-:-:S04]  /*0740*/  IMAD R3, R3, 0x6200, R0 ;  /* 0x0000620003037824 */ /* 0x000fc800078e0200 */
[----:B------:R-:W-:-:S04]  /*0750*/  IMAD R3, R2, 0x38, R3 ;  /* 0x0000003802037824 */ /* 0x000fc800078e0203 */
[----:B0-----:R-:W-:-:S04]  /*0760*/  IMAD.WIDE.U32 R8, R3, 0x4, R8 ;  /* 0x0000000403087825 */ /* 0x001fc800078e0008 */
[--C-:B--2---:R-:W-:Y:S01]  /*0770*/  FADD R25, R25, R6.reuse ;  /* 0x0000000619197221 */ /* 0x104fe20000000000 */
[----:B------:R-:W-:Y:S01]  /*0780*/  FADD R6, R7, R6 ;  /* 0x0000000607067221 */ /* 0x000fe20000000000 */
[--C-:B---3--:R-:W-:Y:S01]  /*0790*/  FADD R5, R5, R4.reuse ;  /* 0x0000000405057221 */ /* 0x108fe20000000000 */
        /* <DEDUP_REMOVED lines=10> */
.L_x_159:
        /* <DEDUP_REMOVED lines=12> */
.L_x_237:


//--------------------- .text.fused_nn_max_pool2d_kernel0 --------------------------
	.section	.text.fused_nn_max_pool2d_kernel0,"ax",@progbits
	.align	128
        .global         fused_nn_max_pool2d_kernel0
        .type           fused_nn_max_pool2d_kernel0,@function
        .size           fused_nn_max_pool2d_kernel0,(.L_x_238 - fused_nn_max_pool2d_kernel0)
        .other          fused_nn_max_pool2d_kernel0,@"STO_CUDA_ENTRY STV_DEFAULT"
fused_nn_max_pool2d_kernel0:
.text.fused_nn_max_pool2d_kernel0:
[----:B------:R-:W-:Y:S01]  /*0000*/  LDC R1, c[0x0][0x37c] ;  /* 0x0000df00ff017b82 */ /* 0x000fe20000000800 */
[----:B------:R-:W0:Y:S07]  /*0010*/  S2R R5, SR_TID.X ;  /* 0x0000000000057919 */ /* 0x000e2e0000002100 */
[----:B------:R-:W1:Y:S01]  /*0020*/  S2UR UR4, SR_CTAID.X ;  /* 0x00000000000479c3 */ /* 0x000e620000002500 */
[----:B------:R-:W-:-:S07]  /*0030*/  IMAD.MOV.U32 R11, RZ, RZ, -0x800003 ;  /* 0xff7ffffdff0b7424 */ /* 0x000fce00078e00ff */
[----:B------:R-:W2:Y:S01]  /*0040*/  LDC.64 R6, c[0x0][0x380] ;  /* 0x0000e000ff067b82 */ /* 0x000ea20000000a00 */
[----:B-1----:R-:W-:-:S06]  /*0050*/  USHF.L.U32 UR4, UR4, 0xa, URZ ;  /* 0x0000000a04047899 */ /* 0x002fcc00080006ff */
[----:B0-----:R-:W-:-:S05]  /*0060*/  LOP3.LUT R5, R5, UR4, RZ, 0xfc, !PT ;  /* 0x0000000405057c12 */ /* 0x001fca000f8efcff */
[----:B------:R-:W0:Y:S01]  /*0070*/  LDCU.64 UR4, c[0x0][0x358] ;  /* 0x00006b00ff0477ac */ /* 0x000e220008000a00 */
[----:B------:R-:W-:-:S05]  /*0080*/  IMAD.HI.U32 R0, R5, -0x6db6db6d, RZ ;  /* 0x9249249305007827 */ /* 0x000fca00078e00ff */
[----:B------:R-:W-:-:S05]  /*0090*/  SHF.R.U32.HI R0, RZ, 0x5, R0 ;  /* 0x00000005ff007819 */ /* 0x000fca0000011600 */
[----:B------:R-:W-:-:S04]  /*00a0*/  IMAD R3, R0, -0x38, R5 ;  /* 0xffffffc800037824 */ /* 0x000fc800078e0205 */
[----:B------:R-:W-:Y:S01]  /*00b0*/  IMAD R9, R0, 0x70, R3 ;  /* 0x0000007000097824 */ /* 0x000fe200078e0203 */
[----:B------:R-:W-:Y:S01]  /*00c0*/  ISETP.GT.U32.AND P1, PT, R3, 0x36, PT ;  /* 0x000000360300780c */ /* 0x000fe20003f24070 */
[----:B------:R-:W-:Y:S01]  /*00d0*/  IMAD.HI.U32 R0, R5, 0x5397829d, RZ ;  /* 0x5397829d05007827 */ /* 0x000fe200078e00ff */
[----:B------:R-:W1:Y:S03]  /*00e0*/  LDC.64 R2, c[0x0][0x388] ;  /* 0x0000e200ff027b82 */ /* 0x000e660000000a00 */
[----:B------:R-:W-:Y:S01]  /*00f0*/  IMAD.SHL.U32 R9, R9, 0x2, RZ ;  /* 0x0000000209097824 */ /* 0x000fe200078e00ff */
[----:B------:R-:W-:-:S03]  /*0100*/  SHF.R.U32.HI R0, RZ, 0xa, R0 ;  /* 0x0000000aff007819 */ /* 0x000fc60000011600 */
[----:B--2---:R-:W-:-:S04]  /*0110*/  IMAD.WIDE.U32 R6, R9, 0x4, R6 ;  /* 0x0000000409067825 */ /* 0x004fc800078e0006 */
[----:B------:R-:W-:Y:S01]  /*0120*/  IMAD R0, R0, -0xc40, R5 ;  /* 0xfffff3c000007824 */ /* 0x000fe200078e0205 */
[----:B0-----:R-:W2:Y:S04]  /*0130*/  LDG.E.CONSTANT R4, desc[UR4][R6.64] ;  /* 0x0000000406047981 */ /* 0x001ea8000c1e9900 */
[----:B------:R-:W2:Y:S01]  /*0140*/  LDG.E.CONSTANT R9, desc[UR4][R6.64+0x4] ;  /* 0x0000040406097981 */ /* 0x000ea2000c1e9900 */
[C---:B------:R-:W-:Y:S01]  /*0150*/  ISETP.GT.U32.AND P2, PT, R0.reuse, 0xc07, PT ;  /* 0x00000c070000780c */ /* 0x040fe20003f44070 */
[----:B------:R-:W-:Y:S02]  /*0160*/  IMAD.MOV.U32 R10, RZ, RZ, -0x800003 ;  /* 0xff7ffffdff0a7424 */ /* 0x000fe400078e00ff */
[----:B------:R-:W3:Y:S04]  /*0170*/  @!P1 LDG.E.CONSTANT R11, desc[UR4][R6.64+0x8] ;  /* 0x00000804060b9981 */ /* 0x000ee8000c1e9900 */
[----:B------:R-:W3:Y:S01]  /*0180*/  LDG.E.CONSTANT R8, desc[UR4][R6.64+0x1c0] ;  /* 0x0001c00406087981 */ /* 0x000ee2000c1e9900 */
[----:B------:R-:W-:Y:S01]  /*0190*/  ISETP.GT.U32.OR P0, PT, R0, 0xc07, P1 ;  /* 0x00000c070000780c */ /* 0x000fe20000f04470 */
[----:B------:R-:W-:-:S02]  /*01a0*/  IMAD.MOV.U32 R0, RZ, RZ, -0x800003 ;  /* 0xff7ffffdff007424 */ /* 0x000fc400078e00ff */
[----:B------:R-:W4:Y:S01]  /*01b0*/  LDG.E.CONSTANT R13, desc[UR4][R6.64+0x1c4] ;  /* 0x0001c404060d7981 */ /* 0x000f22000c1e9900 */
[----:B------:R-:W-:-:S03]  /*01c0*/  IMAD.MOV.U32 R12, RZ, RZ, -0x800003 ;  /* 0xff7ffffdff0c7424 */ /* 0x000fc600078e00ff */
[----:B------:R-:W5:Y:S01]  /*01d0*/  @!P1 LDG.E.CONSTANT R10, desc[UR4][R6.64+0x1c8] ;  /* 0x0001c804060a9981 */ /* 0x000f62000c1e9900 */
[----:B------:R-:W-:-:S03]  /*01e0*/  IMAD.MOV.U32 R14, RZ, RZ, -0x800003 ;  /* 0xff7ffffdff0e7424 */ /* 0x000fc600078e00ff */
[----:B------:R-:W5:Y:S04]  /*01f0*/  @!P2 LDG.E.CONSTANT R0, desc[UR4][R6.64+0x380] ;  /* 0x000380040600a981 */ /* 0x000f68000c1e9900 */
[----:B------:R-:W5:Y:S04]  /*0200*/  @!P2 LDG.E.CONSTANT R12, desc[UR4][R6.64+0x384] ;  /* 0x00038404060ca981 */ /* 0x000f68000c1e9900 */
[----:B------:R-:W5:Y:S01]  /*0210*/  @!P0 LDG.E.CONSTANT R14, desc[UR4][R6.64+0x388] ;  /* 0x00038804060e8981 */ /* 0x000f62000c1e9900 */
[----:B-1----:R-:W-:Y:S01]  /*0220*/  IMAD.WIDE.U32 R2, R5, 0x4, R2 ;  /* 0x0000000405027825 */ /* 0x002fe200078e0002 */
[----:B--2---:R-:W-:-:S04]  /*0230*/  FMNMX3 R4, R4, -3.40282306073709652508e+38, R9, !PT ;  /* 0xff7ffffd04047876 */ /* 0x004fc80007800009 */
[----:B---3--:R-:W-:-:S04]  /*0240*/  FMNMX3 R4, R4, R11, R8, !PT ;  /* 0x0000000b04047276 */ /* 0x008fc80007800008 */
[----:B----4-:R-:W-:-:S04]  /*0250*/  FMNMX R13, R4, R13, !PT ;  /* 0x0000000d040d7209 */ /* 0x010fc80007800000 */
[----:B-----5:R-:W-:-:S04]  /*0260*/  FMNMX R13, R13, R10, !PT ;  /* 0x0000000a0d0d7209 */ /* 0x020fc80007800000 */
[----:B------:R-:W-:-:S04]  /*0270*/  FMNMX R13, R13, R0, !PT ;  /* 0x000000000d0d7209 */ /* 0x000fc80007800000 */
[----:B------:R-:W-:-:S04]  /*0280*/  FMNMX R13, R13, R12, !PT ;  /* 0x0000000c0d0d7209 */ /* 0x000fc80007800000 */
[----:B------:R-:W-:-:S05]  /*0290*/  FMNMX R5, R13, R14, !PT ;  /* 0x0000000e0d057209 */ /* 0x000fca0007800000 */
[----:B------:R-:W-:Y:S01]  /*02a0*/  STG.E desc[UR4][R2.64], R5 ;  /* 0x0000000502007986 */ /* 0x000fe2000c101904 */
[----:B------:R-:W-:Y:S05]  /*02b0*/  EXIT ;  /* 0x000000000000794d */ /* 0x000fea0003800000 */
.L_x_160:
        /* <DEDUP_REMOVED lines=12> */
.L_x_238:


//--------------------- .text.fused_mean_kernel1  --------------------------
	.section	.text.fused_mean_kernel1,"ax",@progbits
	.align	128
        .global         fused_mean_kernel1
        .type           fused_mean_kernel1,@function
        .size           fused_mean_kernel1,(.L_x_239 - fused_mean_kernel1)
        .other          fused_mean_kernel1,@"STO_CUDA_ENTRY STV_DEFAULT"
fused_mean_kernel1:
.text.fused_mean_kernel1:
        /* <DEDUP_REMOVED lines=10> */
[----:B----4-:R-:W-:-:S04]  /*00a0*/  IMAD.WIDE.U32 R4, R7, 0x4, R4 ;  /* 0x0000000407047825 */ /* 0x010fc800078e0004 */
[----:B--2---:R-:W-:-:S05]  /*00b0*/  FMUL R7, R2, 0.020408159121870994568 ;  /* 0x3ca72f0302077820 */ /* 0x004fca0000400000 */
[----:B------:R-:W-:Y:S01]  /*00c0*/  STG.E desc[UR6][R4.64], R7 ;  /* 0x0000000704007986 */ /* 0x000fe2000c101906 */
[----:B------:R-:W-:Y:S05]  /*00d0*/  EXIT ;  /* 0x000000000000794d */ /* 0x000fea0003800000 */
.L_x_161:
        /* <DEDUP_REMOVED lines=10> */
.L_x_239:


//--------------------- .text.fused_nn_conv2d_add_nn_relu_10_kernel0 --------------------------
	.section	.text.fused_nn_conv2d_add_nn_relu_10_kernel0,"ax",@progbits
	.align	128
        .global         fused_nn_conv2d_add_nn_relu_10_kernel0
        .type           fused_nn_conv2d_add_nn_relu_10_kernel0,@function
        .size           fused_nn_conv2d_add_nn_relu_10_kernel0,(.L_x_240 - fused_nn_conv2d_add_nn_relu_10_kernel0)
        .other          fused_nn_conv2d_add_nn_relu_10_kernel0,@"STO_CUDA_ENTRY STV_DEFAULT"
fused_nn_conv2d_add_nn_relu_10_kernel0:
.text.fused_nn_conv2d_add_nn_relu_10_kernel0:
[----:B------:R-:W-:Y:S01]  /*0000*/  LDC R1, c[0x0][0x37c] ;  /* 0x0000df00ff017b82 */ /* 0x000fe20000000800 */
[----:B------:R-:W0:Y:S07]  /*0010*/  S2R R0, SR_TID.X ;  /* 0x0000000000007919 */ /* 0x000e2e0000002100 */
[----:B------:R-:W1:Y:S01]  /*0020*/  S2UR UR5, SR_CgaCtaId ;  /* 0x00000000000579c3 */ /* 0x000e620000008800 */
[----:B------:R-:W-:Y:S01]  /*0030*/  UMOV UR4, 0x400 ;  /* 0x0000040000047882 */ /* 0x000fe20000000000 */
[----:B------:R-:W-:Y:S01]  /*0040*/  HFMA2 R47, -RZ, RZ, 0, 0 ;  /* 0x00000000ff2f7431 */ /* 0x000fe200000001ff */
[----:B------:R-:W2:Y:S01]  /*0050*/  S2R R2, SR_TID.Z ;  /* 0x0000000000027919 */ /* 0x000ea20000002300 */
[----:B------:R-:W-:Y:S01]  /*0060*/  UIADD3 UR4, UPT, UPT, UR4, 0xe00, URZ ;  /* 0x00000e0004047890 */ /* 0x000fe2000fffe0ff */
[----:B------:R-:W-:-:S02]  /*0070*/  MOV R50, RZ ;  /* 0x000000ff00327202 */ /* 0x000fc40000000f00 */
[----:B------:R-:W-:Y:S01]  /*0080*/  CS2R R20, SRZ ;  /* 0x0000000000147805 */ /* 0x000fe2000001ff00 */
[----:B------:R-:W3:Y:S01]  /*0090*/  S2R R58, SR_CTAID.Y ;  /* 0x00000000003a7919 */ /* 0x000ee20000002600 */
[----:B------:R-:W-:Y:S02]  /*00a0*/  CS2R R32, SRZ ;  /* 0x0000000000207805 */ /* 0x000fe4000001ff00 */
[----:B------:R-:W-:Y:S02]  /*00b0*/  CS2R R36, SRZ ;  /* 0x0000000000247805 */ /* 0x000fe4000001ff00 */
[----:B------:R-:W-:Y:S02]  /*00c0*/  CS2R R38, SRZ ;  /* 0x0000000000267805 */ /* 0x000fe4000001ff00 */
[----:B------:R-:W-:Y:S02]  /*00d0*/  CS2R R34, SRZ ;  /* 0x0000000000227805 */ /* 0x000fe4000001ff00 */
[----:B------:R-:W-:Y:S01]  /*00e0*/  CS2R R40, SRZ ;  /* 0x0000000000287805 */ /* 0x000fe2000001ff00 */
[----:B------:R-:W4:Y:S01]  /*00f0*/  LDCU.64 UR8, c[0x0][0x358] ;  /* 0x00006b00ff0877ac */ /* 0x000f220008000a00 */
[----:B-1----:R-:W-:Y:S01]  /*0100*/  ULEA UR4, UR5, UR4, 0x18 ;  /* 0x0000000405047291 */ /* 0x002fe2000f8ec0ff */
[----:B0-----:R-:W-:-:S04]  /*0110*/  LEA R57, R0, R0, 0x2 ;  /* 0x0000000000397211 */ /* 0x001fc800078e10ff */
[C---:B------:R-:W-:Y:S02]  /*0120*/  IADD3 R6, PT, PT, R57.reuse, 0x1, RZ ;  /* 0x0000000139067810 */ /* 0x040fe40007ffe0ff */
[C---:B------:R-:W-:Y:S02]  /*0130*/  IADD3 R3, PT, PT, R57.reuse, 0x2, RZ ;  /* 0x0000000239037810 */ /* 0x040fe40007ffe0ff */
[----:B------:R-:W-:Y:S01]  /*0140*/  SHF.L.U32 R51, R6, 0x2, RZ ;  /* 0x0000000206337819 */ /* 0x000fe200000006ff */
[----:B---3--:R-:W-:Y:S01]  /*0150*/  IMAD R58, R58, 0x38, RZ ;  /* 0x000000383a3a7824 */ /* 0x008fe200078e02ff */
[----:B------:R-:W-:Y:S02]  /*0160*/  LOP3.LUT R4, R6, 0xf, RZ, 0xc0, !PT ;  /* 0x0000000f06047812 */ /* 0x000fe400078ec0ff */
[----:B------:R-:W-:Y:S02]  /*0170*/  IADD3 R7, PT, PT, R57, 0x3, RZ ;  /* 0x0000000339077810 */ /* 0x000fe40007ffe0ff */
[----:B------:R-:W-:-:S02]  /*0180*/  SHF.L.U32 R5, R3, 0x2, RZ ;  /* 0x0000000203057819 */ /* 0x000fc400000006ff */
[----:B------:R-:W-:Y:S02]  /*0190*/  LOP3.LUT R8, R3, 0xf, RZ, 0xc0, !PT ;  /* 0x0000000f03087812 */ /* 0x000fe400078ec0ff */
[----:B------:R-:W-:Y:S02]  /*01a0*/  LOP3.LUT R51, R4, 0x1c0, R51, 0xf8, !PT ;  /* 0x000001c004337812 */ /* 0x000fe400078ef833 */
[----:B------:R-:W-:Y:S02]  /*01b0*/  SHF.L.U32 R4, R0, 0x2, RZ ;  /* 0x0000000200047819 */ /* 0x000fe400000006ff */
[C---:B------:R-:W-:Y:S02]  /*01c0*/  SHF.L.U32 R48, R7.reuse, 0x2, RZ ;  /* 0x0000000207307819 */ /* 0x040fe400000006ff */
[----:B------:R-:W-:Y:S02]  /*01d0*/  LOP3.LUT R7, R7, 0xf, RZ, 0xc0, !PT ;  /* 0x0000000f07077812 */ /* 0x000fe400078ec0ff */
[----:B------:R-:W-:-:S02]  /*01e0*/  LOP3.LUT R3, R8, 0x1c0, R5, 0xf8, !PT ;  /* 0x000001c008037812 */ /* 0x000fc400078ef805 */
[C---:B------:R-:W-:Y:S02]  /*01f0*/  IADD3 R8, PT, PT, R4.reuse, 0x1, RZ ;  /* 0x0000000104087810 */ /* 0x040fe40007ffe0ff */
[----:B------:R-:W-:Y:S02]  /*0200*/  LOP3.LUT R48, R7, 0x1c0, R48, 0xf8, !PT ;  /* 0x000001c007307812 */ /* 0x000fe400078ef830 */
[----:B------:R-:W-:Y:S02]  /*0210*/  IADD3 R5, PT, PT, R57, 0x4, RZ ;  /* 0x0000000439057810 */ /* 0x000fe40007ffe0ff */
[----:B------:R-:W-:Y:S02]  /*0220*/  LOP3.LUT R7, R4, 0xffff, RZ, 0xc0, !PT ;  /* 0x0000ffff04077812 */ /* 0x000fe400078ec0ff */
[----:B------:R-:W-:Y:S02]  /*0230*/  LOP3.LUT R9, R8, 0xffff, RZ, 0xc0, !PT ;  /* 0x0000ffff08097812 */ /* 0x000fe400078ec0ff */
[----:B------:R-:W-:-:S02]  /*0240*/  IADD3 R10, PT, PT, R4, 0x2, RZ ;  /* 0x00000002040a7810 */ /* 0x000fc40007ffe0ff */
[----:B------:R-:W-:Y:S01]  /*0250*/  IADD3 R14, PT, PT, R4, 0x3, RZ ;  /* 0x00000003040e7810 */ /* 0x000fe20007ffe0ff */
[----:B------:R-:W-:Y:S01]  /*0260*/  IMAD R9, R9, 0x925, RZ ;  /* 0x0000092509097824 */ /* 0x000fe200078e02ff */
[C---:B------:R-:W-:Y:S02]  /*0270*/  SHF.L.U32 R49, R5.reuse, 0x2, RZ ;  /* 0x0000000205317819 */ /* 0x040fe400000006ff */
[----:B------:R-:W-:Y:S01]  /*0280*/  LOP3.LUT R12, R5, 0xf, RZ, 0xc0, !PT ;  /* 0x0000000f050c7812 */ /* 0x000fe200078ec0ff */
[----:B------:R-:W-:Y:S01]  /*0290*/  IMAD R5, R7, 0x925, RZ ;  /* 0x0000092507057824 */ /* 0x000fe200078e02ff */
[----:B------:R-:W-:Y:S02]  /*02a0*/  LOP3.LUT R11, R10, 0xffff, RZ, 0xc0, !PT ;  /* 0x0000ffff0a0b7812 */ /* 0x000fe400078ec0ff */
[----:B------:R-:W-:Y:S02]  /*02b0*/  LOP3.LUT R7, R14, 0xffff, RZ, 0xc0, !PT ;  /* 0x0000ffff0e077812 */ /* 0x000fe400078ec0ff */
[----:B------:R-:W-:Y:S01]  /*02c0*/  SHF.R.U32.HI R5, RZ, 0x11, R5 ;  /* 0x00000011ff057819 */ /* 0x000fe20000011605 */
[----:B------:R-:W-:Y:S01]  /*02d0*/  IMAD R11, R11, 0x925, RZ ;  /* 0x000009250b0b7824 */ /* 0x000fe200078e02ff */
[----:B------:R-:W-:Y:S01]  /*02e0*/  SHF.R.U32.HI R9, RZ, 0x11, R9 ;  /* 0x00000011ff097819 */ /* 0x000fe20000011609 */
[----:B------:R-:W-:Y:S01]  /*02f0*/  IMAD R7, R7, 0x925, RZ ;  /* 0x0000092507077824 */ /* 0x000fe200078e02ff */
[----:B------:R-:W-:Y:S01]  /*0300*/  LOP3.LUT R49, R12, 0x1c0, R49, 0xf8, !PT ;  /* 0x000001c00c317812 */ /* 0x000fe200078ef831 */
[C---:B------:R-:W-:Y:S01]  /*0310*/  IMAD R56, R5.reuse, 0xc40, RZ ;  /* 0x00000c4005387824 */ /* 0x040fe200078e02ff */
[----:B------:R-:W-:Y:S01]  /*0320*/  PRMT R12, R5, 0x9910, RZ ;  /* 0x00009910050c7816 */ /* 0x000fe200000000ff */
[C---:B------:R-:W-:Y:S01]  /*0330*/  IMAD R55, R9.reuse, 0xc40, RZ ;  /* 0x00000c4009377824 */ /* 0x040fe200078e02ff */
[----:B------:R-:W-:-:S02]  /*0340*/  PRMT R13, R9, 0x9910, RZ ;  /* 0x00009910090d7816 */ /* 0x000fc400000000ff */
[----:B------:R-:W-:Y:S02]  /*0350*/  SHF.R.U32.HI R11, RZ, 0x11, R11 ;  /* 0x00000011ff0b7819 */ /* 0x000fe4000001160b */
[----:B------:R-:W-:Y:S02]  /*0360*/  SHF.R.U32.HI R15, RZ, 0x11, R7 ;  /* 0x00000011ff0f7819 */ /* 0x000fe40000011607 */
[----:B------:R-:W-:Y:S01]  /*0370*/  MOV R7, R12 ;  /* 0x0000000c00077202 */ /* 0x000fe20000000f00 */
[----:B------:R-:W-:Y:S01]  /*0380*/  IMAD R54, R11, 0xc40, RZ ;  /* 0x00000c400b367824 */ /* 0x000fe200078e02ff */
[----:B------:R-:W-:Y:S01]  /*0390*/  MOV R12, R13 ;  /* 0x0000000d000c7202 */ /* 0x000fe20000000f00 */
[----:B------:R-:W-:Y:S01]  /*03a0*/  IMAD R53, R15, 0xc40, RZ ;  /* 0x00000c400f357824 */ /* 0x000fe200078e02ff */
[----:B------:R-:W-:Y:S02]  /*03b0*/  PRMT R16, R11, 0x9910, RZ ;  /* 0x000099100b107816 */ /* 0x000fe400000000ff */
[----:B------:R-:W-:Y:S01]  /*03c0*/  SHF.R.U32.HI R13, RZ, 0x4, R6 ;  /* 0x00000004ff0d7819 */ /* 0x000fe20000011606 */
[----:B------:R-:W-:Y:S01]  /*03d0*/  IMAD R6, R7, 0x38, RZ ;  /* 0x0000003807067824 */ /* 0x000fe200078e02ff */
[----:B------:R-:W-:Y:S01]  /*03e0*/  PRMT R17, R15, 0x9910, RZ ;  /* 0x000099100f117816 */ /* 0x000fe200000000ff */
[----:B------:R-:W-:Y:S01]  /*03f0*/  IMAD R7, R12, 0x38, RZ ;  /* 0x000000380c077824 */ /* 0x000fe200078e02ff */
[----:B--2---:R-:W-:Y:S01]  /*0400*/  LEA R57, R2, R57, 0x7 ;  /* 0x0000003902397211 */ /* 0x004fe200078e38ff */
[----:B------:R-:W-:Y:S01]  /*0410*/  IMAD R12, R16, 0x38, RZ ;  /* 0x00000038100c7824 */ /* 0x000fe200078e02ff */
[----:B------:R-:W-:-:S02]  /*0420*/  MOV R16, R17 ;  /* 0x0000001100107202 */ /* 0x000fc40000000f00 */
[----:B------:R-:W-:Y:S02]  /*0430*/  IADD3 R17, PT, PT, RZ, -R6, RZ ;  /* 0x80000006ff117210 */ /* 0x000fe40007ffe0ff */
[----:B------:R-:W-:Y:S01]  /*0440*/  IADD3 R18, PT, PT, RZ, -R7, RZ ;  /* 0x80000007ff127210 */ /* 0x000fe20007ffe0ff */
[----:B------:R-:W-:Y:S01]  /*0450*/  IMAD R6, R16, 0x38, RZ ;  /* 0x0000003810067824 */ /* 0x000fe200078e02ff */
[----:B------:R-:W-:Y:S02]  /*0460*/  IADD3 R12, PT, PT, RZ, -R12, RZ ;  /* 0x8000000cff0c7210 */ /* 0x000fe40007ffe0ff */
[----:B------:R-:W-:Y:S02]  /*0470*/  ISETP.GT.U32.AND P0, PT, R57, 0x3fe, PT ;  /* 0x000003fe3900780c */ /* 0x000fe40003f04070 */
[----:B------:R-:W-:Y:S02]  /*0480*/  IADD3 R6, PT, PT, RZ, -R6, RZ ;  /* 0x80000006ff067210 */ /* 0x000fe40007ffe0ff */
[----:B------:R-:W-:-:S02]  /*0490*/  LEA R13, R2, R13, 0x3 ;  /* 0x0000000d020d7211 */ /* 0x000fc400078e18ff */
[----:B------:R-:W-:Y:S02]  /*04a0*/  PRMT R7, R17, 0x7710, RZ ;  /* 0x0000771011077816 */ /* 0x000fe400000000ff */
[----:B------:R-:W-:Y:S01]  /*04b0*/  PRMT R17, R18, 0x7710, RZ ;  /* 0x0000771012117816 */ /* 0x000fe200000000ff */
[----:B------:R-:W-:Y:S01]  /*04c0*/  HFMA2 R18, -RZ, RZ, 0, 0 ;  /* 0x00000000ff127431 */ /* 0x000fe200000001ff */
[----:B------:R-:W-:Y:S02]  /*04d0*/  PRMT R19, R12, 0x7710, RZ ;  /* 0x000077100c137816 */ /* 0x000fe400000000ff */
[----:B------:R-:W-:Y:S02]  /*04e0*/  PRMT R5, R6, 0x7710, RZ ;  /* 0x0000771006057816 */ /* 0x000fe400000000ff */
[----:B------:R-:W-:Y:S02]  /*04f0*/  ISETP.GT.U32.OR P0, PT, R13, 0x3f, P0 ;  /* 0x0000003f0d00780c */ /* 0x000fe40000704470 */
[----:B------:R-:W-:-:S02]  /*0500*/  IADD3 R7, PT, PT, R4, R7, RZ ;  /* 0x0000000704077210 */ /* 0x000fc40007ffe0ff */
[----:B------:R-:W-:Y:S02]  /*0510*/  IADD3 R8, PT, PT, R8, R17, RZ ;  /* 0x0000001108087210 */ /* 0x000fe40007ffe0ff */
[----:B------:R-:W-:Y:S02]  /*0520*/  CS2R R16, SRZ ;  /* 0x0000000000107805 */ /* 0x000fe4000001ff00 */
[----:B------:R-:W-:Y:S02]  /*0530*/  IADD3 R13, PT, PT, R10, R19, RZ ;  /* 0x000000130a0d7210 */ /* 0x000fe40007ffe0ff */
[----:B------:R-:W-:Y:S02]  /*0540*/  IADD3 R14, PT, PT, R14, R5, RZ ;  /* 0x000000050e0e7210 */ /* 0x000fe40007ffe0ff */
[----:B------:R-:W-:Y:S02]  /*0550*/  LOP3.LUT R56, R56, 0xffff, R7, 0xf8, !PT ;  /* 0x0000ffff38387812 */ /* 0x000fe400078ef807 */
[----:B------:R-:W-:-:S02]  /*0560*/  LOP3.LUT R55, R55, 0xffff, R8, 0xf8, !PT ;  /* 0x0000ffff37377812 */ /* 0x000fc400078ef808 */
[----:B------:R-:W-:Y:S02]  /*0570*/  LOP3.LUT R54, R54, 0xffff, R13, 0xf8, !PT ;  /* 0x0000ffff36367812 */ /* 0x000fe400078ef80d */
[----:B------:R-:W-:Y:S02]  /*0580*/  LOP3.LUT R53, R53, 0xffff, R14, 0xf8, !PT ;  /* 0x0000ffff35357812 */ /* 0x000fe400078ef80e */
[----:B----4-:R-:W-:-:S07]  /*0590*/  LEA R52, R57, UR4, 0x2 ;  /* 0x0000000439347c11 */ /* 0x010fce000f8e10ff */
.L_x_163:
[----:B------:R-:W-:Y:S01]  /*05a0*/  MOV R9, 0x5 ;  /* 0x0000000500097802 */ /* 0x000fe20000000f00 */
[----:B------:R-:W0:Y:S01]  /*05b0*/  LDC.64 R24, c[0x0][0x380] ;  /* 0x0000e000ff187b82 */ /* 0x000e220000000a00 */
[C---:B------:R-:W-:Y:S02]  /*05c0*/  LEA R8, R0.reuse, R0, 0x2 ;  /* 0x0000000000087211 */ /* 0x040fe400078e10ff */
[C---:B------:R-:W-:Y:S01]  /*05d0*/  ISETP.GT.U32.AND P3, PT, R57.reuse, 0x3ff, PT ;  /* 0x000003ff3900780c */ /* 0x040fe20003f64070 */
[CC--:B------:R-:W-:Y:S01]  /*05e0*/  IMAD R4, R0.reuse, R9.reuse, 0x2 ;  /* 0x0000000200047424 */ /* 0x0c0fe200078e0209 */
[----:B------:R-:W-:Y:S01]  /*05f0*/  SHF.R.U32.HI R5, RZ, 0x4, R8 ;  /* 0x00000004ff057819 */ /* 0x000fe20000011608 */
[CC--:B------:R-:W-:Y:S01]  /*0600*/  IMAD R6, R0.reuse, R9.reuse, 0x3 ;  /* 0x0000000300067424 */ /* 0x0c0fe200078e0209 */
[----:B------:R-:W-:Y:S02]  /*0610*/  ISETP.GT.U32.AND P1, PT, R57, 0x3fd, PT ;  /* 0x000003fd3900780c */ /* 0x000fe40003f24070 */
[----:B------:R-:W-:Y:S01]  /*0620*/  SHF.R.U32.HI R7, RZ, 0x4, R4 ;  /* 0x00000004ff077819 */ /* 0x000fe20000011604 */
[----:B------:R-:W-:Y:S01]  /*0630*/  IMAD R4, R0, R9, 0x4 ;  /* 0x0000000400047424 */ /* 0x000fe200078e0209 */
[----:B------:R-:W-:-:S02]  /*0640*/  LEA R5, R2, R5, 0x3 ;  /* 0x0000000502057211 */ /* 0x000fc400078e18ff */
[C---:B------:R-:W-:Y:S02]  /*0650*/  LEA R7, R2.reuse, R7, 0x3 ;  /* 0x0000000702077211 */ /* 0x040fe400078e18ff */
[----:B------:R-:W-:Y:S02]  /*0660*/  ISETP.GT.U32.OR P3, PT, R5, 0x3f, P3 ;  /* 0x0000003f0500780c */ /* 0x000fe40001f64470 */
[----:B------:R-:W-:Y:S02]  /*0670*/  SHF.R.U32.HI R5, RZ, 0x4, R6 ;  /* 0x00000004ff057819 */ /* 0x000fe40000011606 */
[----:B------:R-:W-:Y:S02]  /*0680*/  SHF.R.U32.HI R9, RZ, 0x4, R4 ;  /* 0x00000004ff097819 */ /* 0x000fe40000011604 */
[----:B------:R-:W-:Y:S02]  /*0690*/  ISETP.GT.U32.AND P2, PT, R57, 0x3fc, PT ;  /* 0x000003fc3900780c */ /* 0x000fe40003f44070 */
[----:B------:R-:W-:-:S02]  /*06a0*/  LEA R5, R2, R5, 0x3 ;  /* 0x0000000502057211 */ /* 0x000fc400078e18ff */
[----:B------:R-:W-:Y:S02]  /*06b0*/  ISETP.GT.U32.AND P4, PT, R57, 0x3fb, PT ;  /* 0x000003fb3900780c */ /* 0x000fe40003f84070 */
[C---:B------:R-:W-:Y:S01]  /*06c0*/  LEA R9, R2.reuse, R9, 0x3 ;  /* 0x0000000902097211 */ /* 0x040fe200078e18ff */
[----:B------:R-:W-:Y:S01]  /*06d0*/  BAR.SYNC.DEFER_BLOCKING 0x0 ;  /* 0x0000000000007b1d */ /* 0x000fe20000010000 */
[----:B------:R-:W-:Y:S02]  /*06e0*/  ISETP.GT.U32.OR P1, PT, R7, 0x3f, P1 ;  /* 0x0000003f0700780c */ /* 0x000fe40000f24470 */
[----:B------:R-:W-:Y:S01]  /*06f0*/  ISETP.GT.U32.OR P2, PT, R5, 0x3f, P2 ;  /* 0x0000003f0500780c */ /* 0x000fe20001744470 */
[----:B------:R-:W-:Y:S01]  /*0700*/  IMAD R5, R2, 0x1880, R58 ;  /* 0x0000188002057824 */ /* 0x000fe200078e023a */
[----:B------:R-:W-:Y:S02]  /*0710*/  ISETP.GT.U32.OR P4, PT, R9, 0x3f, P4 ;  /* 0x0000003f0900780c */ /* 0x000fe40002784470 */
[----:B------:R-:W-:Y:S01]  /*0720*/  ISETP.GT.U32.OR P3, PT, R0, 0x19, P3 ;  /* 0x000000190000780c */ /* 0x000fe20001f64470 */
[----:B------:R-:W-:Y:S01]  /*0730*/  IMAD R5, R50, 0xc400, R5 ;  /* 0x0000c40032057824 */ /* 0x000fe200078e0205 */
[----:B------:R-:W-:-:S02]  /*0740*/  ISETP.GT.U32.OR P5, PT, R0, 0x19, P0 ;  /* 0x000000190000780c */ /* 0x000fc400007a4470 */
[C---:B------:R-:W-:Y:S02]  /*0750*/  ISETP.GT.U32.OR P1, PT, R0.reuse, 0x19, P1 ;  /* 0x000000190000780c */ /* 0x040fe40000f24470 */
[C---:B------:R-:W-:Y:S02]  /*0760*/  ISETP.GT.U32.OR P2, PT, R0.reuse, 0x18, P2 ;  /* 0x000000180000780c */ /* 0x040fe40001744470 */
[----:B------:R-:W-:Y:S02]  /*0770*/  ISETP.GT.U32.OR P4, PT, R0, 0x18, P4 ;  /* 0x000000180000780c */ /* 0x000fe40002784470 */
[-C--:B------:R-:W-:Y:S02]  /*0780*/  IADD3 R27, PT, PT, R55, R5.reuse, RZ ;  /* 0x00000005371b7210 */ /* 0x080fe40007ffe0ff */
[-C--:B------:R-:W-:Y:S01]  /*0790*/  IADD3 R19, PT, PT, R54, R5.reuse, RZ ;  /* 0x0000000536137210 */ /* 0x080fe20007ffe0ff */
[----:B------:R-:W1:Y:S01]  /*07a0*/  @!P3 LDC.64 R22, c[0x0][0x388] ;  /* 0x0000e200ff16bb82 */ /* 0x000e620000000a00 */
[----:B------:R-:W-:Y:S01]  /*07b0*/  @!P3 LOP3.LUT R4, R8, 0xf, RZ, 0xc0, !PT ;  /* 0x0000000f0804b812 */ /* 0x000fe200078ec0ff */
[----:B------:R-:W-:Y:S01]  /*07c0*/  @!P3 IMAD R7, R0, 0x14, RZ ;  /* 0x000000140007b824 */ /* 0x000fe200078e02ff */
[----:B------:R-:W-:Y:S01]  /*07d0*/  IADD3 R29, PT, PT, R53, R5, RZ ;  /* 0x00000005351d7210 */ /* 0x000fe20007ffe0ff */
[----:B0-----:R-:W-:-:S03]  /*07e0*/  IMAD.WIDE.U32 R26, R27, 0x4, R24 ;  /* 0x000000041b1a7825 */ /* 0x001fc600078e0018 */
[----:B------:R-:W-:Y:S01]  /*07f0*/  @!P3 LOP3.LUT R28, R4, 0x1c0, R7, 0xf8, !PT ;  /* 0x000001c0041cb812 */ /* 0x000fe200078ef807 */
[----:B------:R-:W0:Y:S01]  /*0800*/  @!P5 LDC.64 R14, c[0x0][0x388] ;  /* 0x0000e200ff0edb82 */ /* 0x000e220000000a00 */
[----:B------:R-:W-:Y:S02]  /*0810*/  LEA R4, R2, R50, 0x5 ;  /* 0x0000003202047211 */ /* 0x000fe400078e28ff */
[----:B------:R-:W-:Y:S02]  /*0820*/  IADD3 R7, PT, PT, R56, R5, RZ ;  /* 0x0000000538077210 */ /* 0x000fe40007ffe0ff */
[----:B------:R-:W-:-:S03]  /*0830*/  SHF.L.U32 R30, R4, 0x4, RZ ;  /* 0x00000004041e7819 */ /* 0x000fc600000006ff */
[----:B------:R-:W2:Y:S01]  /*0840*/  @!P1 LDC.64 R12, c[0x0][0x388] ;  /* 0x0000e200ff0c9b82 */ /* 0x000ea20000000a00 */
[--C-:B------:R-:W-:Y:S01]  /*0850*/  IMAD.WIDE.U32 R4, R7, 0x4, R24.reuse ;  /* 0x0000000407047825 */ /* 0x100fe200078e0018 */
[-C--:B------:R-:W-:Y:S02]  /*0860*/  @!P1 IADD3 R31, PT, PT, R3, R30.reuse, RZ ;  /* 0x0000001e031f9210 */ /* 0x080fe40007ffe0ff */
[----:B------:R-:W-:Y:S01]  /*0870*/  @!P2 IADD3 R43, PT, PT, R48, R30, RZ ;  /* 0x0000001e302ba210 */ /* 0x000fe20007ffe0ff */
[--C-:B------:R-:W-:Y:S01]  /*0880*/  IMAD.WIDE.U32 R6, R19, 0x4, R24.reuse ;  /* 0x0000000413067825 */ /* 0x100fe200078e0018 */
[----:B------:R-:W-:Y:S01]  /*0890*/  @!P3 IADD3 R19, PT, PT, R30, R28, RZ ;  /* 0x0000001c1e13b210 */ /* 0x000fe20007ffe0ff */
[----:B------:R-:W3:Y:S01]  /*08a0*/  LDG.E.CONSTANT R4, desc[UR8][R4.64] ;  /* 0x0000000804047981 */ /* 0x000ee2000c1e9900 */
[----:B------:R-:W4:Y:S01]  /*08b0*/  @!P2 LDC.64 R10, c[0x0][0x388] ;  /* 0x0000e200ff0aab82 */ /* 0x000f220000000a00 */
[----:B------:R-:W-:Y:S01]  /*08c0*/  IMAD.WIDE.U32 R24, R29, 0x4, R24 ;  /* 0x000000041d187825 */ /* 0x000fe200078e0018 */
[-C--:B------:R-:W-:Y:S01]  /*08d0*/  @!P5 IADD3 R29, PT, PT, R51, R30.reuse, RZ ;  /* 0x0000001e331dd210 */ /* 0x080fe20007ffe0ff */
[----:B------:R-:W3:Y:S01]  /*08e0*/  LDG.E.CONSTANT R6, desc[UR8][R6.64] ;  /* 0x0000000806067981 */ /* 0x000ee2000c1e9900 */
[----:B------:R-:W-:Y:S01]  /*08f0*/  @!P4 IADD3 R45, PT, PT, R49, R30, RZ ;  /* 0x0000001e312dc210 */ /* 0x000fe20007ffe0ff */
[----:B-1----:R-:W-:-:S03]  /*0900*/  @!P3 IMAD.WIDE.U32 R22, R19, 0x4, R22 ;  /* 0x000000041316b825 */ /* 0x002fc600078e0016 */
[----:B------:R-:W1:Y:S01]  /*0910*/  @!P4 LDC.64 R8, c[0x0][0x388] ;  /* 0x0000e200ff08cb82 */ /* 0x000e620000000a00 */
[----:B0-----:R-:W-:Y:S01]  /*0920*/  @!P5 IMAD.WIDE.U32 R14, R29, 0x4, R14 ;  /* 0x000000041d0ed825 */ /* 0x001fe200078e000e */
[----:B------:R-:W3:Y:S04]  /*0930*/  LDG.E.CONSTANT R5, desc[UR8][R26.64] ;  /* 0x000000081a057981 */ /* 0x000ee8000c1e9900 */
[----:B------:R-:W3:Y:S01]  /*0940*/  LDG.E.CONSTANT R7, desc[UR8][R24.64] ;  /* 0x0000000818077981 */ /* 0x000ee2000c1e9900 */
[----:B--2---:R-:W-:-:S03]  /*0950*/  @!P1 IMAD.WIDE.U32 R12, R31, 0x4, R12 ;  /* 0x000000041f0c9825 */ /* 0x004fc600078e000c */
[----:B------:R-:W2:Y:S04]  /*0960*/  @!P3 LDG.E.CONSTANT R23, desc[UR8][R22.64] ;  /* 0x000000081617b981 */ /* 0x000ea8000c1e9900 */
[----:B------:R-:W5:Y:S01]  /*0970*/  @!P1 LDG.E.CONSTANT R13, desc[UR8][R12.64] ;  /* 0x000000080c0d9981 */ /* 0x000f62000c1e9900 */
[----:B----4-:R-:W-:-:S03]  /*0980*/  @!P2 IMAD.WIDE.U32 R10, R43, 0x4, R10 ;  /* 0x000000042b0aa825 */ /* 0x010fc600078e000a */
[----:B------:R-:W4:Y:S04]  /*0990*/  @!P5 LDG.E.CONSTANT R15, desc[UR8][R14.64] ;  /* 0x000000080e0fd981 */ /* 0x000f28000c1e9900 */
[----:B------:R-:W4:Y:S01]  /*09a0*/  @!P2 LDG.E.CONSTANT R11, desc[UR8][R10.64] ;  /* 0x000000080a0ba981 */ /* 0x000f22000c1e9900 */
[----:B-1----:R-:W-:-:S06]  /*09b0*/  @!P4 IMAD.WIDE.U32 R8, R45, 0x4, R8 ;  /* 0x000000042d08c825 */ /* 0x002fcc00078e0008 */
[----:B------:R-:W4:Y:S01]  /*09c0*/  @!P4 LDG.E.CONSTANT R9, desc[UR8][R8.64] ;  /* 0x000000080809c981 */ /* 0x000f22000c1e9900 */
[----:B------:R-:W0:Y:S01]  /*09d0*/  S2UR UR5, SR_CgaCtaId ;  /* 0x00000000000579c3 */ /* 0x000e220000008800 */
[----:B------:R-:W-:Y:S01]  /*09e0*/  IMAD R19, R2, 0x1c, R0 ;  /* 0x0000001c02137824 */ /* 0x000fe200078e0200 */
[----:B------:R-:W-:-:S04]  /*09f0*/  UMOV UR4, 0x400 ;  /* 0x0000040000047882 */ /* 0x000fc80000000000 */
[----:B------:R-:W-:Y:S01]  /*0a00*/  SHF.L.U32 R19, R19, 0x2, RZ ;  /* 0x0000000213137819 */ /* 0x000fe200000006ff */
[----:B0-----:R-:W-:-:S06]  /*0a10*/  ULEA UR6, UR5, UR4, 0x18 ;  /* 0x0000000405067291 */ /* 0x001fcc000f8ec0ff */
[----:B------:R-:W-:Y:S01]  /*0a20*/  LEA R19, R19, UR6, 0x2 ;  /* 0x0000000613137c11 */ /* 0x000fe2000f8e10ff */
[----:B------:R-:W-:-:S04]  /*0a30*/  UIADD3 UR4, UPT, UPT, UR4, 0xe00, URZ ;  /* 0x00000e0004047890 */ /* 0x000fc8000fffe0ff */
[----:B------:R-:W-:Y:S01]  /*0a40*/  ULEA UR4, UR5, UR4, 0x18 ;  /* 0x0000000405047291 */ /* 0x000fe2000f8ec0ff */
[----:B------:R-:W-:Y:S02]  /*0a50*/  IADD3 R50, PT, PT, R50, 0x1, RZ ;  /* 0x0000000132327810 */ /* 0x000fe40007ffe0ff */
[----:B------:R-:W-:-:S03]  /*0a60*/  LEA R59, R0, UR6, 0x2 ;  /* 0x00000006003b7c11 */ /* 0x000fc6000f8e10ff */
[----:B------:R-:W-:Y:S02]  /*0a70*/  LEA R60, R2, UR4, 0x6 ;  /* 0x00000004023c7c11 */ /* 0x000fe4000f8e30ff */
[----:B------:R-:W-:Y:S02]  /*0a80*/  IADD3 R59, PT, PT, R59, 0xe0, RZ ;  /* 0x000000e03b3b7810 */ /* 0x000fe40007ffe0ff */
[----:B------:R-:W-:Y:S01]  /*0a90*/  IADD3 R60, PT, PT, R60, 0x800, RZ ;  /* 0x000008003c3c7810 */ /* 0x000fe20007ffe0ff */
[----:B------:R-:W-:Y:S01]  /*0aa0*/  UMOV UR4, 0xe0 ;  /* 0x000000e000047882 */ /* 0x000fe20000000000 */
[----:B---3--:R0:W-:Y:S04]  /*0ab0*/  STS.128 [R19], R4 ;  /* 0x0000000413007388 */ /* 0x0081e80000000c00 */
[----:B--2---:R0:W-:Y:S04]  /*0ac0*/  @!P3 STS [R52], R23 ;  /* 0x000000173400b388 */ /* 0x0041e80000000800 */
[----:B-----5:R0:W-:Y:S04]  /*0ad0*/  @!P1 STS [R52+0x8], R13 ;  /* 0x0000080d34009388 */ /* 0x0201e80000000800 */
[----:B----4-:R0:W-:Y:S04]  /*0ae0*/  @!P5 STS [R52+0x4], R15 ;  /* 0x0000040f3400d388 */ /* 0x0101e80000000800 */
[----:B------:R0:W-:Y:S04]  /*0af0*/  @!P2 STS [R52+0xc], R11 ;  /* 0x00000c0b3400a388 */ /* 0x0001e80000000800 */
[----:B------:R0:W-:Y:S01]  /*0b00*/  @!P4 STS [R52+0x10], R9 ;  /* 0x000010093400c388 */ /* 0x0001e20000000800 */
[----:B------:R-:W-:Y:S01]  /*0b10*/  BAR.SYNC.DEFER_BLOCKING 0x0 ;  /* 0x0000000000007b1d */ /* 0x000fe20000010000 */
[----:B------:R-:W-:-:S13]  /*0b20*/  ISETP.NE.AND P1, PT, R50, 0x4, PT ;  /* 0x000000043200780c */ /* 0x000fda0003f25270 */
.L_x_162:
[----:B0-----:R-:W-:Y:S01]  /*0b30*/  LDS.128 R4, [R60+-0x800] ;  /* 0xfff800003c047984 */ /* 0x001fe20000000c00 */
[----:B------:R-:W-:-:S03]  /*0b40*/  UIADD3 UR4, UPT, UPT, UR4, 0x700, URZ ;  /* 0x0000070004047890 */ /* 0x000fc6000fffe0ff */
[----:B------:R-:W0:Y:S01]  /*0b50*/  LDS R42, [R59+-0x70] ;  /* 0xffff90003b2a7984 */ /* 0x000e220000000800 */
[----:B------:R-:W-:-:S03]  /*0b60*/  UISETP.NE.AND UP0, UPT, UR4, 0xee0, UPT ;  /* 0x00000ee00400788c */ /* 0x000fc6000bf05270 */
[----:B------:R-:W1:Y:S04]  /*0b70*/  LDS R45, [R59+-0xe0] ;  /* 0xffff20003b2d7984 */ /* 0x000e680000000800 */
[----:B------:R-:W2:Y:S04]  /*0b80*/  LDS.128 R8, [R60+-0x600] ;  /* 0xfffa00003c087984 */ /* 0x000ea80000000c00 */
[----:B------:R-:W3:Y:S04]  /*0b90*/  LDS.128 R12, [R60+-0x400] ;  /* 0xfffc00003c0c7984 */ /* 0x000ee80000000c00 */
[----:B------:R-:W4:Y:S04]  /*0ba0*/  LDS R43, [R59] ;  /* 0x000000003b2b7984 */ /* 0x000f280000000800 */
[----:B------:R-:W5:Y:S04]  /*0bb0*/  LDS R44, [R59+0x70] ;  /* 0x000070003b2c7984 */ /* 0x000f680000000800 */
[----:B------:R-:W5:Y:S01]  /*0bc0*/  LDS.128 R28, [R60+0x400] ;  /* 0x000400003c1c7984 */ /* 0x000f620000000c00 */
[----:B0-----:R-:W-:Y:S01]  /*0bd0*/  FFMA R19, R4, R42, R20 ;  /* 0x0000002a04137223 */ /* 0x001fe20000000014 */
[C---:B-1----:R-:W-:Y:S01]  /*0be0*/  FFMA R18, R45.reuse, R4, R18 ;  /* 0x000000042d127223 */ /* 0x042fe20000000012 */
[C---:B--2---:R-:W-:Y:S01]  /*0bf0*/  FFMA R20, R45.reuse, R8, R17 ;  /* 0x000000082d147223 */ /* 0x044fe20000000011 */
[----:B------:R-:W-:Y:S01]  /*0c00*/  FFMA R21, R8, R42, R21 ;  /* 0x0000002a08157223 */ /* 0x000fe20000000015 */
[----:B---3--:R-:W-:Y:S01]  /*0c10*/  FFMA R24, R45, R12, R16 ;  /* 0x0000000c2d187223 */ /* 0x008fe20000000010 */
[----:B------:R-:W-:Y:S01]  /*0c20*/  FFMA R47, R12, R42, R47 ;  /* 0x0000002a0c2f7223 */ /* 0x000fe2000000002f */
[C---:B----4-:R-:W-:Y:S01]  /*0c30*/  FFMA R8, R43.reuse, R9, R20 ;  /* 0x000000092b087223 */ /* 0x050fe20000000014 */
[C---:B------:R-:W-:Y:S01]  /*0c40*/  FFMA R4, R43.reuse, R5, R18 ;  /* 0x000000052b047223 */ /* 0x040fe20000000012 */
[----:B------:R-:W-:Y:S01]  /*0c50*/  FFMA R12, R43, R13, R24 ;  /* 0x0000000d2b0c7223 */ /* 0x000fe20000000018 */
[C---:B-----5:R-:W-:Y:S01]  /*0c60*/  FFMA R9, R44.reuse, R9, R21 ;  /* 0x000000092c097223 */ /* 0x060fe20000000015 */
[C---:B------:R-:W-:Y:S01]  /*0c70*/  FFMA R5, R44.reuse, R5, R19 ;  /* 0x000000052c057223 */ /* 0x040fe20000000013 */
[----:B------:R-:W0:Y:S01]  /*0c80*/  LDS.128 R20, [R60] ;  /* 0x000000003c147984 */ /* 0x000e220000000c00 */
[----:B------:R-:W-:Y:S01]  /*0c90*/  FFMA R13, R44, R13, R47 ;  /* 0x0000000d2c0d7223 */ /* 0x000fe2000000002f */
[C---:B------:R-:W-:Y:S01]  /*0ca0*/  FFMA R61, R45.reuse, R28, R35 ;  /* 0x0000001c2d3d7223 */ /* 0x040fe20000000023 */
[----:B------:R-:W-:Y:S01]  /*0cb0*/  FFMA R41, R28, R42, R41 ;  /* 0x0000002a1c297223 */ /* 0x000fe20000000029 */
[----:B------:R-:W1:Y:S04]  /*0cc0*/  LDS.128 R16, [R60+-0x200] ;  /* 0xfffe00003c107984 */ /* 0x000e680000000c00 */
[----:B------:R-:W2:Y:S01]  /*0cd0*/  LDS.128 R24, [R60+0x200] ;  /* 0x000200003c187984 */ /* 0x000ea20000000c00 */
[C---:B0-----:R-:W-:Y:S01]  /*0ce0*/  FFMA R47, R45.reuse, R20, R33 ;  /* 0x000000142d2f7223 */ /* 0x041fe20000000021 */
[----:B------:R-:W-:Y:S01]  /*0cf0*/  FFMA R20, R20, R42, R39 ;  /* 0x0000002a14147223 */ /* 0x000fe20000000027 */
[----:B-1----:R-:W-:Y:S01]  /*0d00*/  FFMA R46, R45, R16, R32 ;  /* 0x000000102d2e7223 */ /* 0x002fe20000000020 */
[----:B------:R-:W-:Y:S01]  /*0d10*/  FFMA R37, R16, R42, R37 ;  /* 0x0000002a10257223 */ /* 0x000fe20000000025 */
[----:B------:R-:W-:Y:S01]  /*0d20*/  FFMA R47, R43, R21, R47 ;  /* 0x000000152b2f7223 */ /* 0x000fe2000000002f */
[----:B------:R-:W0:Y:S01]  /*0d30*/  LDS R16, [R59+0x150] ;  /* 0x000150003b107984 */ /* 0x000e220000000800 */
[----:B--2---:R-:W-:Y:S01]  /*0d40*/  FFMA R39, R45, R24, R34 ;  /* 0x000000182d277223 */ /* 0x004fe20000000022 */
[----:B------:R-:W-:Y:S01]  /*0d50*/  FFMA R40, R24, R42, R40 ;  /* 0x0000002a18287223 */ /* 0x000fe20000000028 */
[C---:B------:R-:W-:Y:S01]  /*0d60*/  FFMA R28, R44.reuse, R17, R37 ;  /* 0x000000112c1c7223 */ /* 0x040fe20000000025 */
[----:B------:R-:W1:Y:S01]  /*0d70*/  LDS.128 R32, [R60+0x600] ;  /* 0x000600003c207984 */ /* 0x000e620000000c00 */
[C---:B------:R-:W-:Y:S01]  /*0d80*/  FFMA R39, R43.reuse, R25, R39 ;  /* 0x000000192b277223 */ /* 0x040fe20000000027 */
[----:B------:R-:W-:Y:S01]  /*0d90*/  FFMA R37, R43, R29, R61 ;  /* 0x0000001d2b257223 */ /* 0x000fe2000000003d */
[C---:B------:R-:W-:Y:S01]  /*0da0*/  FFMA R24, R44.reuse, R21, R20 ;  /* 0x000000152c187223 */ /* 0x040fe20000000014 */
[C---:B------:R-:W-:Y:S01]  /*0db0*/  FFMA R25, R44.reuse, R25, R40 ;  /* 0x000000192c197223 */ /* 0x040fe20000000028 */
[----:B------:R-:W-:-:S02]  /*0dc0*/  FFMA R61, R44, R29, R41 ;  /* 0x0000001d2c3d7223 */ /* 0x000fc40000000029 */
[----:B------:R-:W-:Y:S01]  /*0dd0*/  LDS R29, [R59+0x1c0] ;  /* 0x0001c0003b1d7984 */ /* 0x000fe20000000800 */
[C---:B0-----:R-:W-:Y:S01]  /*0de0*/  FFMA R5, R16.reuse, R6, R5 ;  /* 0x0000000610057223 */ /* 0x041fe20000000005 */
[C---:B------:R-:W-:Y:S01]  /*0df0*/  FFMA R9, R16.reuse, R10, R9 ;  /* 0x0000000a10097223 */ /* 0x040fe20000000009 */
[C---:B------:R-:W-:Y:S01]  /*0e00*/  FFMA R13, R16.reuse, R14, R13 ;  /* 0x0000000e100d7223 */ /* 0x040fe2000000000d */
[----:B------:R-:W-:Y:S01]  /*0e10*/  FFMA R61, R16, R30, R61 ;  /* 0x0000001e103d7223 */ /* 0x000fe2000000003d */
[----:B-1----:R-:W-:Y:S01]  /*0e20*/  FFMA R45, R45, R32, R36 ;  /* 0x000000202d2d7223 */ /* 0x002fe20000000024 */
[----:B------:R-:W-:Y:S01]  /*0e30*/  FFMA R38, R32, R42, R38 ;  /* 0x0000002a20267223 */ /* 0x000fe20000000026 */
[----:B------:R-:W0:Y:S01]  /*0e40*/  LDS R36, [R59+0xe0] ;  /* 0x0000e0003b247984 */ /* 0x000e220000000800 */
[C---:B------:R-:W-:Y:S01]  /*0e50*/  FFMA R32, R43.reuse, R17, R46 ;  /* 0x000000112b207223 */ /* 0x040fe2000000002e */
[-C--:B------:R-:W-:Y:S01]  /*0e60*/  FFMA R45, R43, R33.reuse, R45 ;  /* 0x000000212b2d7223 */ /* 0x080fe2000000002d */
[----:B------:R-:W-:Y:S01]  /*0e70*/  FFMA R44, R44, R33, R38 ;  /* 0x000000212c2c7223 */ /* 0x000fe20000000026 */
[----:B------:R-:W-:Y:S01]  /*0e80*/  LDS.128 R40, [R60+-0x5f0] ;  /* 0xfffa10003c287984 */ /* 0x000fe20000000c00 */
[C---:B0-----:R-:W-:Y:S01]  /*0e90*/  FFMA R17, R36.reuse, R6, R4 ;  /* 0x0000000624117223 */ /* 0x041fe20000000004 */
[----:B------:R-:W-:-:S02]  /*0ea0*/  FFMA R20, R36, R10, R8 ;  /* 0x0000000a24147223 */ /* 0x000fc40000000008 */
[----:B------:R-:W0:Y:S01]  /*0eb0*/  LDS R6, [R59+0x230] ;  /* 0x000230003b067984 */ /* 0x000e220000000800 */
        /* <DEDUP_REMOVED lines=9> */
[----:B------:R-:W-:Y:S01]  /*0f50*/  LDS.128 R36, [R60+-0x7f0] ;  /* 0xfff810003c247984 */ /* 0x000fe20000000c00 */
[----:B------:R-:W-:Y:S01]  /*0f60*/  FFMA R16, R16, R34, R44 ;  /* 0x0000002210107223 */ /* 0x000fe2000000002c */
[C---:B------:R-:W-:Y:S01]  /*0f70*/  FFMA R17, R29.reuse, R7, R17 ;  /* 0x000000071d117223 */ /* 0x040fe20000000011 */
[C---:B------:R-:W-:Y:S01]  /*0f80*/  FFMA R34, R29.reuse, R11, R20 ;  /* 0x0000000b1d227223 */ /* 0x040fe20000000014 */
[----:B------:R-:W1:Y:S01]  /*0f90*/  LDS R25, [R59+0x2a0] ;  /* 0x0002a0003b197984 */ /* 0x000e620000000800 */
[C---:B------:R-:W-:Y:S01]  /*0fa0*/  FFMA R33, R29.reuse, R15, R33 ;  /* 0x0000000f1d217223 */ /* 0x040fe20000000021 */
[C---:B------:R-:W-:Y:S01]  /*0fb0*/  FFMA R20, R29.reuse, R19, R32 ;  /* 0x000000131d147223 */ /* 0x040fe20000000020 */
[C---:B------:R-:W-:Y:S01]  /*0fc0*/  FFMA R21, R29.reuse, R23, R21 ;  /* 0x000000171d157223 */ /* 0x040fe20000000015 */
[----:B------:R-:W2:Y:S01]  /*0fd0*/  LDS R24, [R59+0x310] ;  /* 0x000310003b187984 */ /* 0x000ea20000000800 */
[C---:B------:R-:W-:Y:S01]  /*0fe0*/  FFMA R22, R29.reuse, R27, R12 ;  /* 0x0000001b1d167223 */ /* 0x040fe2000000000c */
[C---:B------:R-:W-:Y:S01]  /*0ff0*/  FFMA R30, R29.reuse, R31, R8 ;  /* 0x0000001f1d1e7223 */ /* 0x040fe20000000008 */
[----:B------:R-:W-:Y:S01]  /*1000*/  FFMA R29, R29, R35, R4 ;  /* 0x000000231d1d7223 */ /* 0x000fe20000000004 */
[----:B------:R-:W3:Y:S04]  /*1010*/  LDS.128 R44, [R60+-0x3f0] ;  /* 0xfffc10003c2c7984 */ /* 0x000ee80000000c00 */
[----:B------:R-:W4:Y:S04]  /*1020*/  LDS R26, [R59+0x380] ;  /* 0x000380003b1a7984 */ /* 0x000f280000000800 */
[----:B------:R-:W5:Y:S01]  /*1030*/  LDS R28, [R59+0x3f0] ;  /* 0x0003f0003b1c7984 */ /* 0x000f620000000800 */
[C---:B0-----:R-:W-:Y:S01]  /*1040*/  FFMA R5, R6.reuse, R7, R5 ;  /* 0x0000000706057223 */ /* 0x041fe20000000005 */
        /* <DEDUP_REMOVED lines=9> */
[-C--:B--2---:R-:W-:Y:S01]  /*10e0*/  FFMA R5, R36, R24.reuse, R5 ;  /* 0x0000001824057223 */ /* 0x084fe20000000005 */
[----:B------:R-:W-:Y:S01]  /*10f0*/  FFMA R9, R40, R24, R9 ;  /* 0x0000001828097223 */ /* 0x000fe20000000009 */
[C---:B---3--:R-:W-:Y:S01]  /*1100*/  FFMA R33, R25.reuse, R44, R33 ;  /* 0x0000002c19217223 */ /* 0x048fe20000000021 */
[----:B------:R-:W-:Y:S01]  /*1110*/  FFMA R13, R44, R24, R13 ;  /* 0x000000182c0d7223 */ /* 0x000fe2000000000d */
[C---:B----4-:R-:W-:Y:S01]  /*1120*/  FFMA R31, R26.reuse, R37, R17 ;  /* 0x000000251a1f7223 */ /* 0x050fe20000000011 */
[C---:B------:R-:W-:Y:S01]  /*1130*/  FFMA R34, R26.reuse, R41, R34 ;  /* 0x000000291a227223 */ /* 0x040fe20000000022 */
[----:B------:R-:W-:Y:S01]  /*1140*/  FFMA R33, R26, R45, R33 ;  /* 0x0000002d1a217223 */ /* 0x000fe20000000021 */
[----:B------:R-:W0:Y:S01]  /*1150*/  LDS.128 R16, [R60+0x410] ;  /* 0x000410003c107984 */ /* 0x000e220000000c00 */
[C---:B-----5:R-:W-:Y:S01]  /*1160*/  FFMA R37, R28.reuse, R37, R5 ;  /* 0x000000251c257223 */ /* 0x060fe20000000005 */
[C---:B------:R-:W-:Y:S01]  /*1170*/  FFMA R41, R28.reuse, R41, R9 ;  /* 0x000000291c297223 */ /* 0x040fe20000000009 */
[----:B------:R-:W-:Y:S01]  /*1180*/  FFMA R45, R28, R45, R13 ;  /* 0x0000002d1c2d7223 */ /* 0x000fe2000000000d */
[----:B------:R-:W1:Y:S04]  /*1190*/  LDS.128 R4, [R60+-0x1f0] ;  /* 0xfffe10003c047984 */ /* 0x000e680000000c00 */
[----:B------:R-:W2:Y:S04]  /*11a0*/  LDS.128 R8, [R60+0x10] ;  /* 0x000010003c087984 */ /* 0x000ea80000000c00 */
[----:B------:R-:W3:Y:S01]  /*11b0*/  LDS.128 R12, [R60+0x210] ;  /* 0x000210003c0c7984 */ /* 0x000ee20000000c00 */
[C---:B0-----:R-:W-:Y:S01]  /*11c0*/  FFMA R30, R25.reuse, R16, R30 ;  /* 0x00000010191e7223 */ /* 0x041fe2000000001e */
[----:B------:R-:W-:Y:S01]  /*11d0*/  FFMA R61, R16, R24, R61 ;  /* 0x00000018103d7223 */ /* 0x000fe2000000003d */
[----:B-1----:R-:W-:Y:S01]  /*11e0*/  FFMA R36, R25, R4, R20 ;  /* 0x0000000419247223 */ /* 0x002fe20000000014 */
[----:B------:R-:W-:-:S02]  /*11f0*/  FFMA R32, R4, R24, R32 ;  /* 0x0000001804207223 */ /* 0x000fc40000000020 */
[----:B------:R-:W-:Y:S01]  /*1200*/  FFMA R61, R28, R17, R61 ;  /* 0x000000111c3d7223 */ /* 0x000fe2000000003d */
[C---:B--2---:R-:W-:Y:S01]  /*1210*/  FFMA R4, R25.reuse, R8, R21 ;  /* 0x0000000819047223 */ /* 0x044fe20000000015 */
[----:B------:R-:W-:Y:S01]  /*1220*/  FFMA R40, R8, R24, R23 ;  /* 0x0000001808287223 */ /* 0x000fe20000000017 */
[----:B------:R-:W-:Y:S01]  /*1230*/  FFMA R36, R26, R5, R36 ;  /* 0x000000051a247223 */ /* 0x000fe20000000024 */
[----:B------:R-:W-:Y:S01]  /*1240*/  LDS R8, [R59+0x5b0] ;  /* 0x0005b0003b087984 */ /* 0x000fe20000000800 */
[C---:B---3--:R-:W-:Y:S01]  /*1250*/  FFMA R44, R25.reuse, R12, R22 ;  /* 0x0000000c192c7223 */ /* 0x048fe20000000016 */
[----:B------:R-:W-:Y:S01]  /*1260*/  FFMA R27, R12, R24, R27 ;  /* 0x000000180c1b7223 */ /* 0x000fe2000000001b */
[C---:B------:R-:W-:Y:S01]  /*1270*/  FFMA R4, R26.reuse, R9, R4 ;  /* 0x000000091a047223 */ /* 0x040fe20000000004 */
[----:B------:R0:W1:Y:S01]  /*1280*/  LDS.128 R20, [R60+0x610] ;  /* 0x000610003c147984 */ /* 0x0000620000000c00 */
[-C--:B------:R-:W-:Y:S01]  /*1290*/  FFMA R44, R26, R13.reuse, R44 ;  /* 0x0000000d1a2c7223 */ /* 0x080fe2000000002c */
[----:B------:R-:W-:Y:S01]  /*12a0*/  FFMA R27, R28, R13, R27 ;  /* 0x0000000d1c1b7223 */ /* 0x000fe2000000001b */
[----:B------:R-:W-:Y:S01]  /*12b0*/  FFMA R13, R26, R17, R30 ;  /* 0x000000111a0d7223 */ /* 0x000fe2000000001e */
[----:B------:R-:W-:Y:S01]  /*12c0*/  LDS R12, [R59+0x540] ;  /* 0x000540003b0c7984 */ /* 0x000fe20000000800 */
[C---:B------:R-:W-:Y:S01]  /*12d0*/  FFMA R5, R28.reuse, R5, R32 ;  /* 0x000000051c057223 */ /* 0x040fe20000000020 */
[----:B------:R-:W-:Y:S01]  /*12e0*/  FFMA R9, R28, R9, R40 ;  /* 0x000000091c097223 */ /* 0x000fe20000000028 */
[----:B0-----:R-:W-:Y:S01]  /*12f0*/  IADD3 R60, PT, PT, R60, 0x20, RZ ;  /* 0x000000203c3c7810 */ /* 0x001fe20007ffe0ff */
[----:B-1----:R-:W-:Y:S01]  /*1300*/  FFMA R16, R25, R20, R29 ;  /* 0x0000001419107223 */ /* 0x002fe2000000001d */
[----:B------:R-:W-:Y:S01]  /*1310*/  FFMA R35, R20, R24, R35 ;  /* 0x0000001814237223 */ /* 0x000fe20000000023 */
[----:B------:R-:W0:Y:S02]  /*1320*/  LDS R25, [R59+0x460] ;  /* 0x000460003b197984 */ /* 0x000e240000000800 */
[-C--:B------:R-:W-:Y:S01]  /*1330*/  FFMA R17, R26, R21.reuse, R16 ;  /* 0x000000151a117223 */ /* 0x080fe20000000010 */
[----:B------:R-:W-:Y:S01]  /*1340*/  FFMA R35, R28, R21, R35 ;  /* 0x000000151c237223 */ /* 0x000fe20000000023 */
[----:B------:R1:W2:Y:S02]  /*1350*/  LDS R29, [R59+0x4d0] ;  /* 0x0004d0003b1d7984 */ /* 0x0002a40000000800 */
[----:B-1----:R-:W-:Y:S01]  /*1360*/  IADD3 R59, PT, PT, R59, 0x700, RZ ;  /* 0x000007003b3b7810 */ /* 0x002fe20007ffe0ff */
        /* <DEDUP_REMOVED lines=20> */
[----:B------:R-:W-:Y:S01]  /*14b0*/  FFMA R32, R12, R7, R36 ;  /* 0x000000070c207223 */ /* 0x000fe20000000024 */
[----:B------:R-:W-:Y:S01]  /*14c0*/  FFMA R20, R8, R39, R37 ;  /* 0x0000002708147223 */ /* 0x000fe20000000025 */
        /* <DEDUP_REMOVED lines=10> */
[----:B------:R-:W-:Y:S06]  /*1570*/  BRA.U UP0, `(.L_x_162) ;  /* 0xfffffff5006c7547 */ /* 0x000fec000b83ffff */
[----:B------:R-:W-:Y:S05]  /*1580*/  @P1 BRA `(.L_x_163) ;  /* 0xfffffff000041947 */ /* 0x000fea000383ffff */
[----:B------:R-:W0:Y:S08]  /*1590*/  LDC.64 R6, c[0x0][0x398] ;  /* 0x0000e600ff067b82 */ /* 0x000e300000000a00 */
[----:B------:R-:W1:Y:S01]  /*15a0*/  LDC.64 R4, c[0x0][0x390] ;  /* 0x0000e400ff047b82 */ /* 0x000e620000000a00 */
[----:B0-----:R-:W-:-:S05]  /*15b0*/  IMAD.WIDE.U32 R6, R2, 0x4, R6 ;  /* 0x0000000402067825 */ /* 0x001fca00078e0006 */
        /* <DEDUP_REMOVED lines=8> */
[----:B------:R-:W-:-:S05]  /*1640*/  IADD3 R3, PT, PT, R58, R0, RZ ;  /* 0x000000003a037210 */ /* 0x000fca0007ffe0ff */
[----:B------:R-:W-:-:S04]  /*1650*/  IMAD R3, R2, 0xc40, R3 ;  /* 0x00000c4002037824 */ /* 0x000fc800078e0203 */
[----:B-1----:R-:W-:-:S04]  /*1660*/  IMAD.WIDE.U32 R2, R3, 0x4, R4 ;  /* 0x0000000403027825 */ /* 0x002fc800078e0004 */
[--C-:B--2---:R-:W-:Y:S01]  /*1670*/  FADD R18, R18, R9.reuse ;  /* 0x0000000912127221 */ /* 0x104fe20000000000 */
[----:B------:R-:W-:Y:S01]  /*1680*/  FADD R9, R20, R9 ;  /* 0x0000000914097221 */ /* 0x000fe20000000000 */
[----:B---3--:R-:W-:-:S03]  /*1690*/  FADD R32, R32, R11 ;  /* 0x0000000b20207221 */ /* 0x008fc60000000000 */
[----:B------:R-:W-:Y:S01]  /*16a0*/  FMNMX R5, RZ, R18, !PT ;  /* 0x00000012ff057209 */ /* 0x000fe20007800000 */
[----:B------:R-:W-:Y:S01]  /*16b0*/  FADD R11, R37, R11 ;  /* 0x0000000b250b7221 */ /* 0x000fe20000000000 */
[----:B----4-:R-:W-:Y:S01]  /*16c0*/  FADD R16, R16, R10 ;  /* 0x0000000a10107221 */ /* 0x010fe20000000000 */
[----:B------:R-:W-:Y:S02]  /*16d0*/  FMNMX R9, RZ, R9, !PT ;  /* 0x00000009ff097209 */ /* 0x000fe40007800000 */
[----:B------:R1:W-:Y:S01]  /*16e0*/  STG.E desc[UR8][R2.64], R5 ;  /* 0x0000000502007986 */ /* 0x0003e2000c101908 */
[----:B------:R-:W-:Y:S01]  /*16f0*/  FMNMX R11, RZ, R11, !PT ;  /* 0x0000000bff0b7209 */ /* 0x000fe20007800000 */
[--C-:B-----5:R-:W-:Y:S01]  /*1700*/  FADD R17, R17, R8.reuse ;  /* 0x0000000811117221 */ /* 0x120fe20000000000 */
[----:B0-----:R-:W-:Y:S01]  /*1710*/  FMNMX R7, RZ, R16, !PT ;  /* 0x00000010ff077209 */ /* 0x001fe20007800000 */
[----:B------:R-:W-:Y:S01]  /*1720*/  FADD R8, R21, R8 ;  /* 0x0000000815087221 */ /* 0x000fe20000000000 */
[----:B------:R-:W-:Y:S01]  /*1730*/  FADD R10, R47, R10 ;  /* 0x0000000a2f0a7221 */ /* 0x000fe20000000000 */
[--C-:B------:R-:W-:Y:S01]  /*1740*/  FADD R33, R33, R12.reuse ;  /* 0x0000000c21217221 */ /* 0x100fe20000000000 */
[----:B------:R-:W-:Y:S01]  /*1750*/  FADD R12, R39, R12 ;  /* 0x0000000c270c7221 */ /* 0x000fe20000000000 */
[--C-:B------:R-:W-:Y:S01]  /*1760*/  FADD R34, R34, R13.reuse ;  /* 0x0000000d22227221 */ /* 0x100fe20000000000 */
[----:B------:R-:W-:Y:S01]  /*1770*/  FADD R13, R40, R13 ;  /* 0x0000000d280d7221 */ /* 0x000fe20000000000 */
[----:B-1----:R-:W-:Y:S01]  /*1780*/  FMNMX R5, RZ, R32, !PT ;  /* 0x00000020ff057209 */ /* 0x002fe20007800000 */
[--C-:B------:R-:W-:Y:S01]  /*1790*/  FADD R35, R35, R14.reuse ;  /* 0x0000000e23237221 */ /* 0x100fe20000000000 */
[----:B------:R-:W-:Y:S01]  /*17a0*/  FADD R14, R41, R14 ;  /* 0x0000000e290e7221 */ /* 0x000fe20000000000 */
        /* <DEDUP_REMOVED lines=29> */
.L_x_164:
        /* <DEDUP_REMOVED lines=16> */
.L_x_240:


//--------------------- .text.fused_nn_conv2d_add_nn_relu_7_kernel0 --------------------------
	.section	.text.fused_nn_conv2d_add_nn_relu_7_kernel0,"ax",@progbits
	.align	128
        .global         fused_nn_conv2d_add_nn_relu_7_kernel0
        .type           fused_nn_conv2d_add_nn_relu_7_kernel0,@function
        .size           fused_nn_conv2d_add_nn_relu_7_kernel0,(.L_x_241 - fused_nn_conv2d_add_nn_relu_7_kernel0)
        .other          fused_nn_conv2d_add_nn_relu_7_kernel0,@"STO_CUDA_ENTRY STV_DEFAULT"
fused_nn_conv2d_add_nn_relu_7_kernel0:
.text.fused_nn_conv2d_add_nn_relu_7_kernel0:
[----:B------:R-:W-:Y:S01]  /*0000*/  LDC R1, c[0x0][0x37c] ;  /* 0x0000df00ff017b82 */ /* 0x000fe20000000800 */
[----:B------:R-:W0:Y:S01]  /*0010*/  S2R R0, SR_TID.X ;  /* 0x0000000000007919 */ /* 0x000e220000002100 */
[----:B------:R-:W-:Y:S01]  /*0020*/  HFMA2 R17, -RZ, RZ, 0, 0 ;  /* 0x00000000ff117431 */ /* 0x000fe200000001ff */
[----:B------:R-:W1:Y:S01]  /*0030*/  LDCU.128 UR4, c[0x0][0x380] ;  /* 0x00007000ff0477ac */ /* 0x000e620008000c00 */
[----:B------:R-:W-:Y:S01]  /*0040*/  HFMA2 R47, -RZ, RZ, 0, 0 ;  /* 0x00000000ff2f7431 */ /* 0x000fe200000001ff */
[----:B------:R-:W2:Y:S01]  /*0050*/  S2R R3, SR_TID.Z ;  /* 0x0000000000037919 */ /* 0x000ea20000002300 */
[----:B------:R-:W-:Y:S01]  /*0060*/  HFMA2 R67, -RZ, RZ, 0, 0 ;  /* 0x00000000ff437431 */ /* 0x000fe200000001ff */
[----:B------:R-:W-:Y:S01]  /*0070*/  MOV R41, RZ ;  /* 0x000000ff00297202 */ /* 0x000fe20000000f00 */
[----:B------:R-:W-:Y:S01]  /*0080*/  HFMA2 R63, -RZ, RZ, 0, 0 ;  /* 0x00000000ff3f7431 */ /* 0x000fe200000001ff */
[----:B------:R-:W3:Y:S01]  /*0090*/  S2R R2, SR_CTAID.Z ;  /* 0x0000000000027919 */ /* 0x000ee20000002700 */
        /* <DEDUP_REMOVED lines=10> */
[C---:B0-----:R-:W-:Y:S01]  /*0140*/  SHF.L.U32 R6, R0.reuse, 0x1, RZ ;  /* 0x0000000100067819 */ /* 0x041fe200000006ff */
[C---:B------:R-:W-:Y:S01]  /*0150*/  IMAD.HI.U32 R13, R0.reuse, 0x55555556, RZ ;  /* 0x55555556000d7827 */ /* 0x040fe200078e00ff */
[----:B------:R-:W-:Y:S02]  /*0160*/  ISETP.GE.U32.AND P5, PT, R0, 0xc, PT ;  /* 0x0000000c0000780c */ /* 0x000fe40003fa6070 */
[C---:B------:R-:W-:Y:S01]  /*0170*/  LOP3.LUT R4, R6.reuse, 0xffff, RZ, 0xc0, !PT ;  /* 0x0000ffff06047812 */ /* 0x040fe200078ec0ff */
[C---:B--2---:R-:W-:Y:S01]  /*0180*/  IMAD R5, R3.reuse, 0x18, R6 ;  /* 0x0000001803057824 */ /* 0x044fe200078e0206 */
[C---:B------:R-:W-:Y:S01]  /*0190*/  SHF.L.U32 R9, R3.reuse, 0x3, RZ ;  /* 0x0000000303097819 */ /* 0x040fe200000006ff */
[----:B------:R-:W-:Y:S01]  /*01a0*/  IMAD R21, R3, 0xc, R0 ;  /* 0x0000000c03157824 */ /* 0x000fe200078e0200 */
[----:B------:R-:W-:Y:S01]  /*01b0*/  IADD3 R19, PT, PT, R6, 0x1, RZ ;  /* 0x0000000106137810 */ /* 0x000fe20007ffe0ff */
[----:B------:R-:W-:Y:S01]  /*01c0*/  IMAD R4, R4, 0x5556, RZ ;  /* 0x0000555604047824 */ /* 0x000fe200078e02ff */
[----:B------:R-:W-:Y:S01]  /*01d0*/  ISETP.GE.U32.AND P2, PT, R5, 0x180, PT ;  /* 0x000001800500780c */ /* 0x000fe20003f46070 */
[C---:B------:R-:W-:Y:S01]  /*01e0*/  IMAD R11, R21.reuse, 0x6, RZ ;  /* 0x00000006150b7824 */ /* 0x040fe200078e02ff */
[----:B------:R-:W-:-:S02]  /*01f0*/  LEA R21, R21, R21, 0x1 ;  /* 0x0000001515157211 */ /* 0x000fc400078e08ff */
[----:B------:R-:W-:Y:S02]  /*0200*/  LEA.HI R4, R4, R9, RZ, 0x10 ;  /* 0x0000000904047211 */ /* 0x000fe400078f80ff */
[C---:B------:R-:W-:Y:S02]  /*0210*/  ISETP.LT.U32.AND P0, PT, R11.reuse, 0x480, !P5 ;  /* 0x000004800b00780c */ /* 0x040fe40006f01070 */
[----:B------:R-:W-:Y:S02]  /*0220*/  ISETP.LT.U32.AND P2, PT, R4, 0x80, !P2 ;  /* 0x000000800400780c */ /* 0x000fe40005741070 */
[C---:B------:R-:W-:Y:S01]  /*0230*/  ISETP.LT.U32.AND P1, PT, R11.reuse, 0x47f, !P5 ;  /* 0x0000047f0b00780c */ /* 0x040fe20006f21070 */
[----:B------:R-:W0:Y:S01]  /*0240*/  S2R R4, SR_CTAID.Y ;  /* 0x0000000000047919 */ /* 0x000e220000002600 */
[----:B------:R-:W-:Y:S02]  /*0250*/  ISETP.LT.U32.AND P4, PT, R11, 0x47e, !P5 ;  /* 0x0000047e0b00780c */ /* 0x000fe40006f81070 */
[----:B------:R-:W-:-:S02]  /*0260*/  ISETP.GE.U32.AND P3, PT, R21, 0x11d, PT ;  /* 0x0000011d1500780c */ /* 0x000fc40003f66070 */
[C---:B------:R-:W-:Y:S02]  /*0270*/  IADD3 R14, PT, PT, R21.reuse, 0xfee3, RZ ;  /* 0x0000fee3150e7810 */ /* 0x040fe40007ffe0ff */
[----:B------:R-:W-:Y:S02]  /*0280*/  PLOP3.LUT P0, PT, P2, P0, PT, 0x80, 0x8 ;  /* 0x000000000008781c */ /* 0x000fe40001701070 */
[----:B------:R-:W-:Y:S02]  /*0290*/  PLOP3.LUT P1, PT, P2, P1, PT, 0x80, 0x8 ;  /* 0x000000000008781c */ /* 0x000fe40001723070 */
[----:B------:R-:W-:Y:S02]  /*02a0*/  PLOP3.LUT P2, PT, P2, P4, PT, 0x80, 0x8 ;  /* 0x000000000008781c */ /* 0x000fe40001749070 */
[----:B------:R-:W-:Y:S02]  /*02b0*/  ISETP.GT.U32.AND P4, PT, R21, 0x11c, PT ;  /* 0x0000011c1500780c */ /* 0x000fe40003f84070 */
[----:B------:R-:W-:-:S02]  /*02c0*/  ISETP.GE.U32.AND P6, PT, R5, 0x17f, PT ;  /* 0x0000017f0500780c */ /* 0x000fc40003fc6070 */
[C---:B------:R-:W-:Y:S02]  /*02d0*/  SEL R14, R21.reuse, R14, !P3 ;  /* 0x0000000e150e7207 */ /* 0x040fe40005800000 */
[C---:B------:R-:W-:Y:S02]  /*02e0*/  ISETP.GE.U32.AND P3, PT, R21.reuse, 0x11c, PT ;  /* 0x0000011c1500780c */ /* 0x040fe40003f66070 */
[C---:B------:R-:W-:Y:S02]  /*02f0*/  IADD3 R18, PT, PT, R21.reuse, 0x1, RZ ;  /* 0x0000000115127810 */ /* 0x040fe40007ffe0ff */
[C---:B------:R-:W-:Y:S02]  /*0300*/  IADD3 R5, PT, PT, R21.reuse, 0xfee4, RZ ;  /* 0x0000fee415057810 */ /* 0x040fe40007ffe0ff */
[----:B------:R-:W-:Y:S02]  /*0310*/  SEL R12, RZ, 0xc40, !P4 ;  /* 0x00000c40ff0c7807 */ /* 0x000fe40006000000 */
[----:B------:R-:W-:-:S02]  /*0320*/  ISETP.GT.U32.AND P4, PT, R21, 0x11b, PT ;  /* 0x0000011b1500780c */ /* 0x000fc40003f84070 */
[----:B------:R-:W-:Y:S02]  /*0330*/  SEL R5, R18, R5, !P3 ;  /* 0x0000000512057207 */ /* 0x000fe40005800000 */
[----:B------:R-:W-:Y:S02]  /*0340*/  LOP3.LUT R7, R0, 0xff, RZ, 0xc0, !PT ;  /* 0x000000ff00077812 */ /* 0x000fe400078ec0ff */
[C---:B------:R-:W-:Y:S02]  /*0350*/  ISETP.GE.U32.AND P3, PT, R21.reuse, 0x11b, PT ;  /* 0x0000011b1500780c */ /* 0x040fe40003f66070 */
[----:B------:R-:W-:Y:S01]  /*0360*/  IADD3 R23, PT, PT, R21, 0x2, RZ ;  /* 0x0000000215177810 */ /* 0x000fe20007ffe0ff */
[----:B------:R-:W-:Y:S01]  /*0370*/  IMAD R7, R7, 0xab, RZ ;  /* 0x000000ab07077824 */ /* 0x000fe200078e02ff */
[----:B------:R-:W-:Y:S02]  /*0380*/  IADD3 R6, PT, PT, R21, 0xfee5, RZ ;  /* 0x0000fee515067810 */ /* 0x000fe40007ffe0ff */
[----:B------:R-:W-:-:S02]  /*0390*/  SEL R10, RZ, 0xc40, !P4 ;  /* 0x00000c40ff0a7807 */ /* 0x000fc40006000000 */
[----:B------:R-:W-:Y:S02]  /*03a0*/  ISETP.GT.U32.AND P4, PT, R21, 0x11a, PT ;  /* 0x0000011a1500780c */ /* 0x000fe40003f84070 */
[----:B------:R-:W-:Y:S02]  /*03b0*/  SEL R15, R23, R6, !P3 ;  /* 0x00000006170f7207 */ /* 0x000fe40005800000 */
[----:B------:R-:W-:Y:S02]  /*03c0*/  LOP3.LUT R26, R19, 0xffff, RZ, 0xc0, !PT ;  /* 0x0000ffff131a7812 */ /* 0x000fe400078ec0ff */
[----:B------:R-:W-:Y:S02]  /*03d0*/  LOP3.LUT R6, R18, 0xffff, RZ, 0xc0, !PT ;  /* 0x0000ffff12067812 */ /* 0x000fe400078ec0ff */
[----:B------:R-:W-:Y:S01]  /*03e0*/  SEL R8, RZ, 0xc40, !P4 ;  /* 0x00000c40ff087807 */ /* 0x000fe20006000000 */
[----:B------:R-:W-:Y:S01]  /*03f0*/  IMAD R20, R26, 0x5556, RZ ;  /* 0x000055561a147824 */ /* 0x000fe200078e02ff */
[----:B---3--:R-:W-:Y:S01]  /*0400*/  LEA R16, R2, R3, 0x4 ;  /* 0x0000000302107211 */ /* 0x008fe200078e20ff */
[----:B------:R-:W-:Y:S01]  /*0410*/  IMAD R22, R6, 0x47dd, RZ ;  /* 0x000047dd06167824 */ /* 0x000fe200078e02ff */
[C---:B------:R-:W-:Y:S01]  /*0420*/  ISETP.LT.U32.AND P3, PT, R11.reuse, 0x47d, !P5 ;  /* 0x0000047d0b00780c */ /* 0x040fe20006f61070 */
[----:B------:R-:W-:Y:S01]  /*0430*/  IMAD R26, R26, 0x2aab, RZ ;  /* 0x00002aab1a1a7824 */ /* 0x000fe200078e02ff */
[C---:B------:R-:W-:Y:S01]  /*0440*/  ISETP.LT.U32.AND P4, PT, R11.reuse, 0x47c, !P5 ;  /* 0x0000047c0b00780c */ /* 0x040fe20006f81070 */
[----:B------:R-:W-:Y:S01]  /*0450*/  IMAD R16, R16, 0x1200, RZ ;  /* 0x0000120010107824 */ /* 0x000fe200078e02ff */
[----:B------:R-:W-:-:S02]  /*0460*/  ISETP.LT.U32.AND P5, PT, R11, 0x47b, !P5 ;  /* 0x0000047b0b00780c */ /* 0x000fc40006fa1070 */
[----:B------:R-:W-:Y:S01]  /*0470*/  SHF.R.U32.HI R11, RZ, 0x9, R7 ;  /* 0x00000009ff0b7819 */ /* 0x000fe20000011607 */
[----:B------:R-:W-:Y:S01]  /*0480*/  IMAD.WIDE.U32 R6, R13, 0x480, R16 ;  /* 0x000004800d067825 */ /* 0x000fe200078e0010 */
[----:B------:R-:W-:Y:S02]  /*0490*/  LEA.HI R20, R20, R9, RZ, 0x10 ;  /* 0x0000000914147211 */ /* 0x000fe400078f80ff */
[----:B------:R-:W-:Y:S01]  /*04a0*/  PRMT R28, R11, 0x9910, RZ ;  /* 0x000099100b1c7816 */ /* 0x000fe200000000ff */
[----:B------:R-:W-:Y:S01]  /*04b0*/  HFMA2 R11, -RZ, RZ, 0, 0 ;  /* 0x00000000ff0b7431 */ /* 0x000fe200000001ff */
[----:B------:R-:W-:Y:S02]  /*04c0*/  SHF.R.U32.HI R9, RZ, 0x14, R22 ;  /* 0x00000014ff097819 */ /* 0x000fe40000011616 */
[----:B------:R-:W-:Y:S02]  /*04d0*/  LOP3.LUT R17, R14, 0xffff, RZ, 0xc0, !PT ;  /* 0x0000ffff0e117812 */ /* 0x000fe400078ec0ff */
[----:B------:R-:W-:-:S02]  /*04e0*/  PRMT R25, R9, 0x9910, RZ ;  /* 0x0000991009197816 */ /* 0x000fc400000000ff */
[----:B------:R-:W-:Y:S01]  /*04f0*/  LOP3.LUT R22, R5, 0xffff, RZ, 0xc0, !PT ;  /* 0x0000ffff05167812 */ /* 0x000fe200078ec0ff */
[----:B------:R-:W-:Y:S01]  /*0500*/  IMAD.HI.U32 R27, R17, 0x47dc120, RZ ;  /* 0x047dc120111b7827 */ /* 0x000fe200078e00ff */
[----:B------:R-:W-:Y:S02]  /*0510*/  LOP3.LUT R24, R15, 0xffff, RZ, 0xc0, !PT ;  /* 0x0000ffff0f187812 */ /* 0x000fe400078ec0ff */
[----:B------:R-:W-:Y:S01]  /*0520*/  MOV R9, RZ ;  /* 0x000000ff00097202 */ /* 0x000fe20000000f00 */
[----:B------:R-:W-:Y:S01]  /*0530*/  IMAD R17, R25, 0x39, RZ ;  /* 0x0000003919117824 */ /* 0x000fe200078e02ff */
[----:B------:R-:W-:Y:S01]  /*0540*/  ISETP.LT.U32.AND P6, PT, R20, 0x80, !P6 ;  /* 0x000000801400780c */ /* 0x000fe200077c1070 */
[----:B------:R-:W-:Y:S01]  /*0550*/  IMAD.HI.U32 R29, R22, 0x47dc120, RZ ;  /* 0x047dc120161d7827 */ /* 0x000fe200078e00ff */
[----:B------:R-:W-:Y:S02]  /*0560*/  MOV R20, R28 ;  /* 0x0000001c00147202 */ /* 0x000fe40000000f00 */
[----:B------:R-:W-:Y:S01]  /*0570*/  IADD3 R17, PT, PT, RZ, -R17, RZ ;  /* 0x80000011ff117210 */ /* 0x000fe20007ffe0ff */
[----:B0-----:R-:W-:Y:S01]  /*0580*/  IMAD.WIDE.U32 R10, R4, 0xe0, R10 ;  /* 0x000000e0040a7825 */ /* 0x001fe200078e000a */
[----:B------:R-:W-:-:S02]  /*0590*/  LOP3.LUT R22, R23, 0xffff, RZ, 0xc0, !PT ;  /* 0x0000ffff17167812 */ /* 0x000fc400078ec0ff */
[----:B------:R-:W-:Y:S01]  /*05a0*/  MOV R13, RZ ;  /* 0x000000ff000d7202 */ /* 0x000fe20000000f00 */
[----:B------:R-:W-:Y:S01]  /*05b0*/  IMAD.HI.U32 R31, R24, 0x47dc120, RZ ;  /* 0x047dc120181f7827 */ /* 0x000fe200078e00ff */
[----:B------:R-:W-:Y:S02]  /*05c0*/  PLOP3.LUT P3, PT, P6, P3, PT, 0x80, 0x8 ;  /* 0x000000000008781c */ /* 0x000fe40003767070 */
[----:B------:R-:W-:Y:S01]  /*05d0*/  PLOP3.LUT P4, PT, P6, P4, PT, 0x80, 0x8 ;  /* 0x000000000008781c */ /* 0x000fe20003789070 */
[----:B------:R-:W-:Y:S01]  /*05e0*/  IMAD.WIDE.U32 R24, R4, 0xe0, R8 ;  /* 0x000000e004187825 */ /* 0x000fe200078e0008 */
[----:B------:R-:W-:-:S03]  /*05f0*/  PLOP3.LUT P5, PT, P6, P5, PT, 0x80, 0x8 ;  /* 0x000000000008781c */ /* 0x000fc600037ab070 */
[----:B------:R-:W-:-:S04]  /*0600*/  IMAD.WIDE.U32 R8, R29, 0x38, R10 ;  /* 0x000000381d087825 */ /* 0x000fc800078e000a */
[----:B------:R-:W-:Y:S01]  /*0610*/  IMAD.WIDE.U32 R10, R31, 0x38, R24 ;  /* 0x000000381f0a7825 */ /* 0x000fe200078e0018 */
[----:B------:R-:W-:Y:S02]  /*0620*/  PRMT R25, R17, 0x7710, RZ ;  /* 0x0000771011197816 */ /* 0x000fe400000000ff */
[----:B------:R-:W-:Y:S01]  /*0630*/  LEA R17, R20, R20, 0x1 ;  /* 0x0000001414117211 */ /* 0x000fe200078e08ff */
[----:B------:R-:W-:Y:S01]  /*0640*/  IMAD.WIDE.U32 R12, R4, 0xe0, R12 ;  /* 0x000000e0040c7825 */ /* 0x000fe200078e000c */
[----:B------:R-:W-:Y:S02]  /*0650*/  LOP3.LUT R20, R21, 0xffff, RZ, 0xc0, !PT ;  /* 0x0000ffff15147812 */ /* 0x000fe400078ec0ff */
[----:B------:R-:W-:Y:S02]  /*0660*/  IADD3 R18, PT, PT, R18, R25, RZ ;  /* 0x0000001912127210 */ /* 0x000fe40007ffe0ff */
[----:B------:R-:W-:Y:S01]  /*0670*/  IADD3 R25, PT, PT, RZ, -R17, RZ ;  /* 0x80000011ff197210 */ /* 0x000fe20007ffe0ff */
[----:B------:R-:W-:Y:S01]  /*0680*/  IMAD R17, R20, 0x23ef, RZ ;  /* 0x000023ef14117824 */ /* 0x000fe200078e02ff */
[----:B------:R-:W-:Y:S01]  /*0690*/  LOP3.LUT R31, R18, 0xffff, RZ, 0xc0, !PT ;  /* 0x0000ffff121f7812 */ /* 0x000fe200078ec0ff */
[----:B------:R-:W-:Y:S01]  /*06a0*/  IMAD R20, R22, 0x47dd, RZ ;  /* 0x000047dd16147824 */ /* 0x000fe200078e02ff */
[----:B------:R-:W-:Y:S01]  /*06b0*/  PRMT R25, R25, 0x7710, RZ ;  /* 0x0000771019197816 */ /* 0x000fe200000000ff */
[----:B------:R-:W-:Y:S01]  /*06c0*/  IMAD.WIDE.U32 R12, R27, 0x38, R12 ;  /* 0x000000381b0c7825 */ /* 0x000fe200078e000c */
[----:B------:R-:W-:-:S02]  /*06d0*/  SHF.R.U32.HI R22, RZ, 0x10, R26 ;  /* 0x00000010ff167819 */ /* 0x000fc4000001161a */
[----:B------:R-:W-:Y:S02]  /*06e0*/  SHF.R.U32.HI R17, RZ, 0x13, R17 ;  /* 0x00000013ff117819 */ /* 0x000fe40000011611 */
[----:B------:R-:W-:Y:S02]  /*06f0*/  IADD3 R24, PT, PT, R25, R0, RZ ;  /* 0x0000000019187210 */ /* 0x000fe40007ffe0ff */
[----:B------:R-:W-:Y:S02]  /*0700*/  PRMT R25, R22, 0x9910, RZ ;  /* 0x0000991016197816 */ /* 0x000fe400000000ff */
[----:B------:R-:W-:Y:S02]  /*0710*/  SHF.R.U32.HI R20, RZ, 0x14, R20 ;  /* 0x00000014ff147819 */ /* 0x000fe40000011614 */
[----:B------:R-:W-:Y:S01]  /*0720*/  PRMT R17, R17, 0x9910, RZ ;  /* 0x0000991011117816 */ /* 0x000fe200000000ff */
[----:B------:R-:W-:Y:S01]  /*0730*/  IMAD R25, R25, 0x6, RZ ;  /* 0x0000000619197824 */ /* 0x000fe200078e02ff */
[----:B------:R-:W-:-:S02]  /*0740*/  PRMT R24, R24, 0x9910, RZ ;  /* 0x0000991018187816 */ /* 0x000fc400000000ff */
[----:B------:R-:W-:Y:S01]  /*0750*/  PRMT R20, R20, 0x9910, RZ ;  /* 0x0000991014147816 */ /* 0x000fe200000000ff */
[----:B------:R-:W-:Y:S01]  /*0760*/  IMAD R17, R17, 0x39, RZ ;  /* 0x0000003911117824 */ /* 0x000fe200078e02ff */
[----:B------:R-:W-:Y:S01]  /*0770*/  IADD3 R26, PT, PT, RZ, -R25, RZ ;  /* 0x80000019ff1a7210 */ /* 0x000fe20007ffe0ff */
[----:B------:R-:W-:Y:S02]  /*0780*/  IMAD R24, R24, 0x6, RZ ;  /* 0x0000000618187824 */ /* 0x000fe400078e02ff */
[----:B------:R-:W-:Y:S01]  /*0790*/  IMAD R20, R20, 0x39, RZ ;  /* 0x0000003914147824 */ /* 0x000fe200078e02ff */
[----:B------:R-:W-:Y:S02]  /*07a0*/  IADD3 R25, PT, PT, RZ, -R17, RZ ;  /* 0x80000011ff197210 */ /* 0x000fe40007ffe0ff */
[----:B------:R-:W-:Y:S02]  /*07b0*/  LOP3.LUT R17, R24, 0xfe, RZ, 0xc0, !PT ;  /* 0x000000fe18117812 */ /* 0x000fe400078ec0ff */
[----:B------:R-:W-:-:S02]  /*07c0*/  PRMT R24, R26, 0x7710, RZ ;  /* 0x000077101a187816 */ /* 0x000fc400000000ff */
[----:B------:R-:W-:Y:S02]  /*07d0*/  IADD3 R26, PT, PT, RZ, -R20, RZ ;  /* 0x80000014ff1a7210 */ /* 0x000fe40007ffe0ff */
[----:B------:R-:W-:Y:S02]  /*07e0*/  PRMT R20, R25, 0x7710, RZ ;  /* 0x0000771019147816 */ /* 0x000fe400000000ff */
[----:B------:R-:W-:Y:S02]  /*07f0*/  LOP3.LUT R27, R6, R17, RZ, 0xfc, !PT ;  /* 0x00000011061b7212 */ /* 0x000fe400078efcff */
[----:B------:R-:W-:Y:S02]  /*0800*/  IADD3 R6, PT, PT, R19, R24, RZ ;  /* 0x0000001813067210 */ /* 0x000fe40007ffe0ff */
[----:B------:R-:W-:Y:S02]  /*0810*/  IADD3 R25, PT, PT, R21, R20, RZ ;  /* 0x0000001415197210 */ /* 0x000fe40007ffe0ff */
[----:B------:R-:W-:-:S02]  /*0820*/  PRMT R24, R26, 0x7710, RZ ;  /* 0x000077101a187816 */ /* 0x000fc400000000ff */
[----:B-1----:R-:W-:Y:S02]  /*0830*/  LEA R26, P6, R27, UR6, 0x2 ;  /* 0x000000061b1a7c11 */ /* 0x002fe4000f8c10ff */
[----:B------:R-:W-:Y:S02]  /*0840*/  PRMT R6, R6, 0x9910, RZ ;  /* 0x0000991006067816 */ /* 0x000fe400000000ff */
[----:B------:R-:W-:Y:S02]  /*0850*/  LOP3.LUT R29, R25, 0xffff, RZ, 0xc0, !PT ;  /* 0x0000ffff191d7812 */ /* 0x000fe400078ec0ff */
[----:B------:R-:W-:Y:S02]  /*0860*/  LEA.HI.X R27, R27, UR7, R7, 0x2, P6 ;  /* 0x000000071b1b7c11 */ /* 0x000fe4000b0f1407 */
[----:B------:R-:W-:Y:S01]  /*0870*/  MOV R7, R6 ;  /* 0x0000000600077202 */ /* 0x000fe20000000f00 */
[----:B------:R-:W-:Y:S01]  /*0880*/  IMAD.HI.U32 R6, R19, 0x2aaaaaab, RZ ;  /* 0x2aaaaaab13067827 */ /* 0x000fe200078e00ff */
[----:B------:R-:W-:-:S02]  /*0890*/  IADD3 R36, P6, PT, R12, R29, RZ ;  /* 0x0000001d0c247210 */ /* 0x000fc40007fde0ff */
[----:B------:R-:W-:Y:S01]  /*08a0*/  IADD3 R23, PT, PT, R23, R24, RZ ;  /* 0x0000001817177210 */ /* 0x000fe20007ffe0ff */
[----:B------:R-:W0:Y:S01]  /*08b0*/  S2R R29, SR_CgaCtaId ;  /* 0x00000000001d7919 */ /* 0x000e220000008800 */
[----:B------:R-:W-:Y:S01]  /*08c0*/  LEA R19, R7, R7, 0x1 ;  /* 0x0000000707137211 */ /* 0x000fe200078e08ff */
[----:B------:R-:W-:Y:S01]  /*08d0*/  IMAD.WIDE.U32 R6, R6, 0x480, RZ ;  /* 0x0000048006067825 */ /* 0x000fe200078e00ff */
[----:B------:R-:W-:Y:S02]  /*08e0*/  IADD3.X R33, PT, PT, RZ, R13, RZ, P6, !PT ;  /* 0x0000000dff217210 */ /* 0x000fe400037fe4ff */
[----:B------:R-:W-:Y:S02]  /*08f0*/  IADD3 R31, P6, PT, R8, R31, RZ ;  /* 0x0000001f081f7210 */ /* 0x000fe40007fde0ff */
[----:B------:R-:W-:Y:S02]  /*0900*/  LOP3.LUT R13, R23, 0xffff, RZ, 0xc0, !PT ;  /* 0x0000ffff170d7812 */ /* 0x000fe400078ec0ff */
[----:B------:R-:W-:-:S02]  /*0910*/  LOP3.LUT R19, R19, 0xffff, RZ, 0xc0, !PT ;  /* 0x0000ffff13137812 */ /* 0x000fc400078ec0ff */
[----:B------:R-:W-:Y:S02]  /*0920*/  IADD3.X R34, PT, PT, RZ, R9, RZ, P6, !PT ;  /* 0x00000009ff227210 */ /* 0x000fe400037fe4ff */
[----:B------:R-:W-:Y:S02]  /*0930*/  IADD3 R13, P6, PT, R10, R13, RZ ;  /* 0x0000000d0a0d7210 */ /* 0x000fe40007fde0ff */
[----:B------:R-:W-:Y:S02]  /*0940*/  LOP3.LUT R9, R6, R19, RZ, 0xfc, !PT ;  /* 0x0000001306097212 */ /* 0x000fe400078efcff */
[----:B------:R-:W-:Y:S02]  /*0950*/  IADD3.X R10, PT, PT, RZ, R11, RZ, P6, !PT ;  /* 0x0000000bff0a7210 */ /* 0x000fe400037fe4ff */
[----:B------:R-:W-:Y:S02]  /*0960*/  IADD3 R32, P6, PT, R16, R9, RZ ;  /* 0x0000000910207210 */ /* 0x000fe40007fde0ff */
[----:B------:R-:W-:-:S02]  /*0970*/  LOP3.LUT R6, R14, 0xffff, RZ, 0xc0, !PT ;  /* 0x0000ffff0e067812 */ /* 0x000fc400078ec0ff */
[----:B------:R-:W-:Y:S02]  /*0980*/  IADD3.X R9, PT, PT, RZ, R7, RZ, P6, !PT ;  /* 0x00000007ff097210 */ /* 0x000fe400037fe4ff */
[----:B------:R-:W-:Y:S01]  /*0990*/  LEA R35, P6, R36, UR4, 0x2 ;  /* 0x0000000424237c11 */ /* 0x000fe2000f8c10ff */
[----:B------:R-:W-:Y:S01]  /*09a0*/  IMAD R6, R6, 0x1f71, RZ ;  /* 0x00001f7106067824 */ /* 0x000fe200078e02ff */
[----:B------:R-:W-:Y:S02]  /*09b0*/  LOP3.LUT R8, R15, 0xffff, RZ, 0xc0, !PT ;  /* 0x0000ffff0f087812 */ /* 0x000fe400078ec0ff */
[----:B------:R-:W-:Y:S02]  /*09c0*/  LOP3.LUT R7, R5, 0xffff, RZ, 0xc0, !PT ;  /* 0x0000ffff05077812 */ /* 0x000fe400078ec0ff */
[----:B------:R-:W-:Y:S01]  /*09d0*/  LEA.HI.X R36, R36, UR5, R33, 0x2, P6 ;  /* 0x0000000524247c11 */ /* 0x000fe2000b0f1421 */
[----:B------:R-:W-:Y:S01]  /*09e0*/  IMAD R8, R8, 0x1f71, RZ ;  /* 0x00001f7108087824 */ /* 0x000fe200078e02ff */
[----:B------:R-:W-:Y:S01]  /*09f0*/  LEA R33, P6, R31, UR4, 0x2 ;  /* 0x000000041f217c11 */ /* 0x000fe2000f8c10ff */
[----:B------:R-:W-:Y:S01]  /*0a00*/  IMAD R7, R7, 0x1f71, RZ ;  /* 0x00001f7107077824 */ /* 0x000fe200078e02ff */
[----:B------:R-:W-:-:S02]  /*0a10*/  MOV R20, 0x400 ;  /* 0x0000040000147802 */ /* 0x000fc40000000f00 */
[----:B------:R-:W-:Y:S02]  /*0a20*/  SHF.R.U32.HI R11, RZ, 0x10, R6 ;  /* 0x00000010ff0b7819 */ /* 0x000fe40000011606 */
[----:B------:R-:W-:Y:S02]  /*0a30*/  LEA.HI.X R34, R31, UR5, R34, 0x2, P6 ;  /* 0x000000051f227c11 */ /* 0x000fe4000b0f1422 */
[----:B------:R-:W-:Y:S02]  /*0a40*/  IADD3 R24, PT, PT, R20, 0x8e8, RZ ;  /* 0x000008e814187810 */ /* 0x000fe40007ffe0ff */
[----:B------:R-:W-:Y:S02]  /*0a50*/  LEA R30, P6, R32, UR6, 0x2 ;  /* 0x00000006201e7c11 */ /* 0x000fe4000f8c10ff */
[----:B------:R-:W-:Y:S02]  /*0a60*/  IADD3 R6, PT, PT, RZ, -R11, RZ ;  /* 0x8000000bff067210 */ /* 0x000fe40007ffe0ff */
[----:B------:R-:W-:-:S02]  /*0a70*/  SHF.R.U32.HI R28, RZ, 0x10, R8 ;  /* 0x00000010ff1c7819 */ /* 0x000fc40000011608 */
[----:B------:R-:W-:Y:S02]  /*0a80*/  SHF.R.U32.HI R12, RZ, 0x10, R7 ;  /* 0x00000010ff0c7819 */ /* 0x000fe40000011607 */
[C---:B0-----:R-:W-:Y:S02]  /*0a90*/  LEA R20, R29.reuse, R20, 0x18 ;  /* 0x000000141d147211 */ /* 0x041fe400078ec0ff */
[----:B------:R-:W-:Y:S02]  /*0aa0*/  LEA R24, R29, R24, 0x18 ;  /* 0x000000181d187211 */ /* 0x000fe400078ec0ff */
[----:B------:R-:W-:Y:S02]  /*0ab0*/  LEA.HI.X R32, R32, UR7, R9, 0x2, P6 ;  /* 0x0000000720207c11 */ /* 0x000fe4000b0f1409 */
[----:B------:R-:W-:Y:S02]  /*0ac0*/  PRMT R7, R6, 0x7710, RZ ;  /* 0x0000771006077816 */ /* 0x000fe400000000ff */
[----:B------:R-:W-:Y:S01]  /*0ad0*/  LEA R29, P6, R13, UR4, 0x2 ;  /* 0x000000040d1d7c11 */ /* 0x000fe2000f8c10ff */
[----:B------:R-:W-:Y:S01]  /*0ae0*/  UMOV UR4, URZ ;  /* 0x000000ff00047c82 */ /* 0x000fe20008000000 */
[----:B------:R-:W-:-:S02]  /*0af0*/  IADD3 R6, PT, PT, RZ, -R28, RZ ;  /* 0x8000001cff067210 */ /* 0x000fc40007ffe0ff */
[----:B------:R-:W-:Y:S02]  /*0b00*/  IADD3 R8, PT, PT, RZ, -R12, RZ ;  /* 0x8000000cff087210 */ /* 0x000fe40007ffe0ff */
[----:B------:R-:W-:Y:S02]  /*0b10*/  LEA.HI.X R31, R13, UR5, R10, 0x2, P6 ;  /* 0x000000050d1f7c11 */ /* 0x000fe4000b0f140a */
[----:B------:R-:W-:Y:S02]  /*0b20*/  PRMT R10, R6, 0x7710, RZ ;  /* 0x00007710060a7816 */ /* 0x000fe400000000ff */
[----:B------:R-:W-:Y:S02]  /*0b30*/  PRMT R8, R8, 0x7710, RZ ;  /* 0x0000771008087816 */ /* 0x000fe400000000ff */
[----:B------:R-:W-:Y:S02]  /*0b40*/  IADD3 R6, P6, PT, R35, -0xe4, RZ ;  /* 0xffffff1c23067810 */ /* 0x000fe40007fde0ff */
[----:B------:R-:W-:-:S02]  /*0b50*/  IADD3 R14, PT, PT, R14, R7, RZ ;  /* 0x000000070e0e7210 */ /* 0x000fc40007ffe0ff */
[----:B------:R-:W-:Y:S02]  /*0b60*/  LOP3.LUT R9, R0, 0xffff, RZ, 0xc0, !PT ;  /* 0x0000ffff00097812 */ /* 0x000fe400078ec0ff */
[----:B------:R-:W-:Y:S02]  /*0b70*/  IADD3 R5, PT, PT, R5, R8, RZ ;  /* 0x0000000805057210 */ /* 0x000fe40007ffe0ff */
[----:B------:R-:W-:Y:S01]  /*0b80*/  IADD3.X R7, PT, PT, R36, -0x1, RZ, P6, !PT ;  /* 0xffffffff24077810 */ /* 0x000fe200037fe4ff */
[----:B------:R-:W-:Y:S01]  /*0b90*/  IMAD R48, R9, 0x5556, RZ ;  /* 0x0000555609307824 */ /* 0x000fe200078e02ff */
[----:B------:R-:W-:Y:S02]  /*0ba0*/  IADD3 R8, P6, PT, R26, 0x8, RZ ;  /* 0x000000081a087810 */ /* 0x000fe40007fde0ff */
[----:B------:R-:W-:Y:S02]  /*0bb0*/  IADD3 R15, PT, PT, R15, R10, RZ ;  /* 0x0000000a0f0f7210 */ /* 0x000fe40007ffe0ff */
[----:B------:R-:W-:-:S02]  /*0bc0*/  LOP3.LUT R14, R14, 0xffff, RZ, 0xc0, !PT ;  /* 0x0000ffff0e0e7812 */ /* 0x000fc400078ec0ff */
[----:B------:R-:W-:Y:S02]  /*0bd0*/  IADD3.X R9, PT, PT, RZ, R27, RZ, P6, !PT ;  /* 0x0000001bff097210 */ /* 0x000fe400037fe4ff */
[----:B------:R-:W-:Y:S02]  /*0be0*/  LOP3.LUT R5, R5, 0xffff, RZ, 0xc0, !PT ;  /* 0x0000ffff05057812 */ /* 0x000fe400078ec0ff */
[----:B------:R-:W-:Y:S02]  /*0bf0*/  IADD3 R10, P6, PT, R33, -0xe4, RZ ;  /* 0xffffff1c210a7810 */ /* 0x000fe40007fde0ff */
[----:B------:R-:W-:Y:S02]  /*0c00*/  LEA.HI R13, R14, R11, RZ, 0x1f ;  /* 0x0000000b0e0d7211 */ /* 0x000fe400078ff8ff */
[----:B------:R-:W-:Y:S02]  /*0c10*/  LEA.HI R27, R5, R12, RZ, 0x1f ;  /* 0x0000000c051b7211 */ /* 0x000fe400078ff8ff */
[----:B------:R-:W-:-:S02]  /*0c20*/  IADD3.X R11, PT, PT, R34, -0x1, RZ, P6, !PT ;  /* 0xffffffff220b7810 */ /* 0x000fc400037fe4ff */
[----:B------:R-:W-:Y:S02]  /*0c30*/  IADD3 R12, P6, PT, R30, 0x8, RZ ;  /* 0x000000081e0c7810 */ /* 0x000fe40007fde0ff */
[----:B------:R-:W-:Y:S02]  /*0c40*/  LOP3.LUT R26, R13, 0xffff, RZ, 0xc0, !PT ;  /* 0x0000ffff0d1a7812 */ /* 0x000fe400078ec0ff */
[----:B------:R-:W-:Y:S02]  /*0c50*/  IADD3.X R13, PT, PT, RZ, R32, RZ, P6, !PT ;  /* 0x00000020ff0d7210 */ /* 0x000fe400037fe4ff */
[----:B------:R-:W-:Y:S02]  /*0c60*/  CS2R R32, SRZ ;  /* 0x0000000000207805 */ /* 0x000fe4000001ff00 */
[----:B------:R-:W-:Y:S02]  /*0c70*/  IADD3 R14, P6, PT, R29, -0xe4, RZ ;  /* 0xffffff1c1d0e7810 */ /* 0x000fe40007fde0ff */
[----:B------:R-:W-:-:S02]  /*0c80*/  SHF.L.U32 R5, R4, 0x2, RZ ;  /* 0x0000000204057819 */ /* 0x000fc400000006ff */
[----:B------:R-:W-:Y:S02]  /*0c90*/  SHF.R.U32.HI R26, RZ, 0x5, R26 ;  /* 0x00000005ff1a7819 */ /* 0x000fe4000001161a */
[----:B------:R-:W-:Y:S02]  /*0ca0*/  LOP3.LUT R29, R15, 0xffff, RZ, 0xc0, !PT ;  /* 0x0000ffff0f1d7812 */ /* 0x000fe400078ec0ff */
[----:B------:R-:W-:Y:S02]  /*0cb0*/  IADD3.X R15, PT, PT, R31, -0x1, RZ, P6, !PT ;  /* 0xffffffff1f0f7810 */ /* 0x000fe400037fe4ff */
[----:B------:R-:W-:Y:S02]  /*0cc0*/  PRMT R25, R25, 0x9910, RZ ;  /* 0x0000991019197816 */ /* 0x000fe400000000ff */
[----:B------:R-:W-:Y:S02]  /*0cd0*/  LOP3.LUT P6, RZ, R5, 0xffff, R26, 0xf8, !PT ;  /* 0x0000ffff05ff7812 */ /* 0x000fe400078cf81a */
[----:B------:R-:W-:-:S02]  /*0ce0*/  LOP3.LUT R27, R27, 0xffff, RZ, 0xc0, !PT ;  /* 0x0000ffff1b1b7812 */ /* 0x000fc400078ec0ff */
[----:B------:R-:W-:Y:S02]  /*0cf0*/  ISETP.EQ.OR P6, PT, R25, RZ, !P6 ;  /* 0x000000ff1900720c */ /* 0x000fe400077c2670 */
[----:B------:R-:W-:Y:S02]  /*0d00*/  PRMT R25, R18, 0x9910, RZ ;  /* 0x0000991012197816 */ /* 0x000fe400000000ff */
[----:B------:R-:W-:Y:S02]  /*0d10*/  SHF.R.U32.HI R18, RZ, 0x5, R27 ;  /* 0x00000005ff127819 */ /* 0x000fe4000001161b */
[----:B------:R-:W-:Y:S02]  /*0d20*/  LEA.HI R28, R29, R28, RZ, 0x1f ;  /* 0x0000001c1d1c7211 */ /* 0x000fe400078ff8ff */
[----:B------:R-:W-:Y:S02]  /*0d30*/  P2R R51, PR, RZ, 0x40 ;  /* 0x00000040ff337803 */ /* 0x000fe40000000000 */
[----:B------:R-:W-:-:S02]  /*0d40*/  PRMT R27, R23, 0x9910, RZ ;  /* 0x00009910171b7816 */ /* 0x000fc400000000ff */
[----:B------:R-:W-:Y:S02]  /*0d50*/  MOV R23, R25 ;  /* 0x0000001900177202 */ /* 0x000fe40000000f00 */
[----:B------:R-:W-:Y:S02]  /*0d60*/  LOP3.LUT P6, RZ, R5, 0xffff, R18, 0xf8, !PT ;  /* 0x0000ffff05ff7812 */ /* 0x000fe400078cf812 */
[----:B------:R-:W-:Y:S02]  /*0d70*/  LOP3.LUT R26, R28, 0xffff, RZ, 0xc0, !PT ;  /* 0x0000ffff1c1a7812 */ /* 0x000fe400078ec0ff */
[----:B------:R-:W-:Y:S02]  /*0d80*/  ISETP.EQ.OR P6, PT, R23, RZ, !P6 ;  /* 0x000000ff1700720c */ /* 0x000fe400077c2670 */
[----:B------:R-:W-:Y:S02]  /*0d90*/  SHF.R.U32.HI R26, RZ, 0x5, R26 ;  /* 0x00000005ff1a7819 */ /* 0x000fe4000001161a */
[----:B------:R-:W-:-:S02]  /*0da0*/  P2R R50, PR, RZ, 0x40 ;  /* 0x00000040ff327803 */ /* 0x000fc40000000000 */
[----:B------:R-:W-:Y:S02]  /*0db0*/  MOV R18, R27 ;  /* 0x0000001b00127202 */ /* 0x000fe40000000f00 */
[----:B------:R-:W-:Y:S02]  /*0dc0*/  LOP3.LUT P6, RZ, R5, 0xffff, R26, 0xf8, !PT ;  /* 0x0000ffff05ff7812 */ /* 0x000fe400078cf81a */
[----:B------:R-:W-:Y:S02]  /*0dd0*/  SHF.R.U32.HI R48, RZ, 0x10, R48 ;  /* 0x00000010ff307819 */ /* 0x000fe40000011630 */
[----:B------:R-:W-:Y:S02]  /*0de0*/  ISETP.EQ.OR P6, PT, R18, RZ, !P6 ;  /* 0x000000ff1200720c */ /* 0x000fe400077c2670 */
[----:B------:R-:W-:Y:S01]  /*0df0*/  LEA R18, R0, R20, 0x3 ;  /* 0x0000001400127211 */ /* 0x000fe200078e18ff */
[--C-:B------:R-:W-:Y:S01]  /*0e00*/  IMAD R30, R48, 0x480, R16.reuse ;  /* 0x00000480301e7824 */ /* 0x100fe200078e0210 */
[----:B------:R-:W-:Y:S01]  /*0e10*/  P2R R49, PR, RZ, 0x40 ;  /* 0x00000040ff317803 */ /* 0x000fe20000000000 */
[----:B------:R-:W-:Y:S01]  /*0e20*/  IMAD R16, R22, 0x480, R16 ;  /* 0x0000048016107824 */ /* 0x000fe200078e0210 */
[----:B------:R-:W-:-:S02]  /*0e30*/  ISETP.GT.U32.AND P6, PT, R21, 0x239, PT ;  /* 0x000002391500780c */ /* 0x000fc40003fc4070 */
[----:B------:R-:W-:Y:S02]  /*0e40*/  LEA R48, R3, R48, 0x2 ;  /* 0x0000003003307211 */ /* 0x000fe400078e10ff */
[----:B------:R-:W-:Y:S02]  /*0e50*/  ISETP.GT.U32.OR P6, PT, R0, 0xb, P6 ;  /* 0x0000000b0000780c */ /* 0x000fe400037c4470 */
[----:B------:R-:W-:Y:S02]  /*0e60*/  LEA R20, R21, R20, 0x2 ;  /* 0x0000001415147211 */ /* 0x000fe400078e10ff */
[----:B------:R-:W-:Y:S02]  /*0e70*/  P2R R21, PR, RZ, 0x40 ;  /* 0x00000040ff157803 */ /* 0x000fe40000000000 */
[----:B------:R-:W-:Y:S01]  /*0e80*/  LOP3.LUT R5, R16, R19, RZ, 0xfc, !PT ;  /* 0x0000001310057212 */ /* 0x000fe200078efcff */
[----:B------:R-:W-:Y:S01]  /*0e90*/  IMAD R19, R3, 0x120, R24 ;  /* 0x0000012003137824 */ /* 0x000fe200078e0218 */
[----:B------:R-:W-:-:S02]  /*0ea0*/  ISETP.GT.U32.AND P6, PT, R48, 0x3f, PT ;  /* 0x0000003f3000780c */ /* 0x000fc40003fc4070 */
[----:B------:R-:W-:Y:S02]  /*0eb0*/  LEA R16, R3, R22, 0x2 ;  /* 0x0000001603107211 */ /* 0x000fe400078e10ff */
[----:B------:R-:W-:Y:S02]  /*0ec0*/  P2R R22, PR, RZ, 0x40 ;  /* 0x00000040ff167803 */ /* 0x000fe40000000000 */
[----:B------:R-:W-:Y:S02]  /*0ed0*/  ISETP.GT.U32.AND P6, PT, R16, 0x3f, PT ;  /* 0x0000003f1000780c */ /* 0x000fe40003fc4070 */
[----:B------:R-:W-:Y:S02]  /*0ee0*/  LOP3.LUT R17, R30, R17, RZ, 0xfc, !PT ;  /* 0x000000111e117212 */ /* 0x000fe400078efcff */
[----:B----4-:R-:W-:-:S09]  /*0ef0*/  P2R R22, PR, RZ, 0x40 ;  /* 0x00000040ff167803 */ /* 0x010fd20000000000 */
.L_x_181:
[----:B------:R-:W-:Y:S01]  /*0f00*/  BAR.SYNC.DEFER_BLOCKING 0x0 ;  /* 0x0000000000007b1d */ /* 0x000fe20000010000 */
[----:B------:R-:W-:-:S05]  /*0f10*/  ISETP.NE.AND P6, PT, R21, RZ, PT ;  /* 0x000000ff1500720c */ /* 0x000fca0003fc5270 */
[----:B------:R-:W-:Y:S08]  /*0f20*/  BSSY.RECONVERGENT B0, `(.L_x_165) ;  /* 0x0000009000007945 */ /* 0x000ff00003800200 */
[----:B------:R-:W-:Y:S05]  /*0f30*/  @P6 BRA `(.L_x_166) ;  /* 0x00000000001c6947 */ /* 0x000fea0003800000 */
[----:B------:R-:W-:Y:S01]  /*0f40*/  ISETP.NE.AND P6, PT, R51, RZ, PT ;  /* 0x000000ff3300720c */ /* 0x000fe20003fc5270 */
[----:B------:R-:W-:Y:S01]  /*0f50*/  BSSY.RECONVERGENT B1, `(.L_x_167) ;  /* 0x0000004000017945 */ /* 0x000fe20003800200 */
[----:B------:R-:W-:-:S11]  /*0f60*/  HFMA2 R23, -RZ, RZ, 0, 0 ;  /* 0x00000000ff177431 */ /* 0x000fd600000001ff */
[----:B------:R-:W-:Y:S05]  /*0f70*/  @P6 BRA `(.L_x_168) ;  /* 0x0000000000046947 */ /* 0x000fea0003800000 */
[----:B------:R0:W5:Y:S02]  /*0f80*/  LDG.E.CONSTANT R23, desc[UR8][R6.64] ;  /* 0x0000000806177981 */ /* 0x000164000c1e9900 */
.L_x_168:
[----:B------:R-:W-:Y:S05]  /*0f90*/  BSYNC.RECONVERGENT B1 ;  /* 0x0000000000017941 */ /* 0x000fea0003800200 */
.L_x_167:
[----:B-----5:R1:W-:Y:S02]  /*0fa0*/  STS [R20], R23 ;  /* 0x0000001714007388 */ /* 0x0203e40000000800 */
.L_x_166:
[----:B------:R-:W-:Y:S05]  /*0fb0*/  BSYNC.RECONVERGENT B0 ;  /* 0x0000000000007941 */ /* 0x000fea0003800200 */
.L_x_165:
[----:B------:R-:W-:Y:S01]  /*0fc0*/  IMAD R22, R3, 0xc, R0 ;  /* 0x0000000c03167824 */ /* 0x000fe200078e0200 */
[----:B------:R-:W-:Y:S04]  /*0fd0*/  BSSY.RECONVERGENT B0, `(.L_x_169) ;  /* 0x000000c000007945 */ /* 0x000fe80003800200 */
[----:B------:R-:W-:-:S04]  /*0fe0*/  LEA R24, R22, R22, 0x1 ;  /* 0x0000001616187211 */ /* 0x000fc800078e08ff */
[----:B------:R-:W-:-:S04]  /*0ff0*/  ISETP.GT.U32.AND P6, PT, R24, 0x238, PT ;  /* 0x000002381800780c */ /* 0x000fc80003fc4070 */
[----:B------:R-:W-:-:S13]  /*1000*/  ISETP.GT.U32.OR P6, PT, R0, 0xb, P6 ;  /* 0x0000000b0000780c */ /* 0x000fda00037c4470 */
[----:B------:R-:W-:Y:S05]  /*1010*/  @P6 BRA `(.L_x_170) ;  /* 0x00000000001c6947 */ /* 0x000fea0003800000 */
[----:B------:R-:W-:Y:S01]  /*1020*/  ISETP.NE.AND P6, PT, R50, RZ, PT ;  /* 0x000000ff3200720c */ /* 0x000fe20003fc5270 */
[----:B------:R-:W-:Y:S01]  /*1030*/  BSSY.RECONVERGENT B1, `(.L_x_171) ;  /* 0x0000004000017945 */ /* 0x000fe20003800200 */
[----:B-1----:R-:W-:-:S11]  /*1040*/  MOV R23, RZ ;  /* 0x000000ff00177202 */ /* 0x002fd60000000f00 */
[----:B------:R-:W-:Y:S05]  /*1050*/  @P6 BRA `(.L_x_172) ;  /* 0x0000000000046947 */ /* 0x000fea0003800000 */
[----:B------:R1:W5:Y:S02]  /*1060*/  LDG.E.CONSTANT R23, desc[UR8][R10.64] ;  /* 0x000000080a177981 */ /* 0x000364000c1e9900 */
.L_x_172:
[----:B------:R-:W-:Y:S05]  /*1070*/  BSYNC.RECONVERGENT B1 ;  /* 0x0000000000017941 */ /* 0x000fea0003800200 */
.L_x_171:
[----:B-----5:R2:W-:Y:S02]  /*1080*/  STS [R20+0x4], R23 ;  /* 0x0000041714007388 */ /* 0x0205e40000000800 */
.L_x_170:
[----:B------:R-:W-:Y:S05]  /*1090*/  BSYNC.RECONVERGENT B0 ;  /* 0x0000000000007941 */ /* 0x000fea0003800200 */
.L_x_169:
[----:B------:R-:W-:Y:S01]  /*10a0*/  ISETP.GT.U32.AND P6, PT, R24, 0x237, PT ;  /* 0x000002371800780c */ /* 0x000fe20003fc4070 */
[----:B------:R-:W-:Y:S03]  /*10b0*/  BSSY.RECONVERGENT B0, `(.L_x_173) ;  /* 0x000000a000007945 */ /* 0x000fe60003800200 */
[----:B------:R-:W-:-:S13]  /*10c0*/  ISETP.GT.U32.OR P6, PT, R0, 0xb, P6 ;  /* 0x0000000b0000780c */ /* 0x000fda00037c4470 */
[----:B------:R-:W-:Y:S05]  /*10d0*/  @P6 BRA `(.L_x_174) ;  /* 0x00000000001c6947 */ /* 0x000fea0003800000 */
[----:B------:R-:W-:Y:S01]  /*10e0*/  ISETP.NE.AND P6, PT, R49, RZ, PT ;  /* 0x000000ff3100720c */ /* 0x000fe20003fc5270 */
[----:B------:R-:W-:Y:S01]  /*10f0*/  BSSY.RECONVERGENT B1, `(.L_x_175) ;  /* 0x0000004000017945 */ /* 0x000fe20003800200 */
[----:B-12---:R-:W-:-:S11]  /*1100*/  HFMA2 R23, -RZ, RZ, 0, 0 ;  /* 0x00000000ff177431 */ /* 0x006fd600000001ff */
[----:B------:R-:W-:Y:S05]  /*1110*/  @P6 BRA `(.L_x_176) ;  /* 0x0000000000046947 */ /* 0x000fea0003800000 */
[----:B------:R1:W5:Y:S02]  /*1120*/  LDG.E.CONSTANT R23, desc[UR8][R14.64] ;  /* 0x000000080e177981 */ /* 0x000364000c1e9900 */
.L_x_176:
[----:B------:R-:W-:Y:S05]  /*1130*/  BSYNC.RECONVERGENT B1 ;  /* 0x0000000000017941 */ /* 0x000fea0003800200 */
.L_x_175:
[----:B-----5:R3:W-:Y:S02]  /*1140*/  STS [R20+0x8], R23 ;  /* 0x0000081714007388 */ /* 0x0207e40000000800 */
.L_x_174:
[----:B------:R-:W-:Y:S05]  /*1150*/  BSYNC.RECONVERGENT B0 ;  /* 0x0000000000007941 */ /* 0x000fea0003800200 */
.L_x_173:
[----:B------:R-:W4:Y:S01]  /*1160*/  S2UR UR6, SR_CgaCtaId ;  /* 0x00000000000679c3 */ /* 0x000f220000008800 */
[----:B------:R-:W-:Y:S01]  /*1170*/  UMOV UR5, 0x400 ;  /* 0x0000040000057882 */ /* 0x000fe20000000000 */
[----:B------:R-:W-:Y:S01]  /*1180*/  ISETP.GT.U32.AND P6, PT, R48, 0x3f, PT ;  /* 0x0000003f3000780c */ /* 0x000fe20003fc4070 */
[----:B------:R-:W-:Y:S01]  /*1190*/  UIADD3 UR5, UPT, UPT, UR5, 0x8e8, URZ ;  /* 0x000008e805057890 */ /* 0x000fe2000fffe0ff */
[----:B------:R-:W-:Y:S01]  /*11a0*/  IMAD R24, R22, 0x6, RZ ;  /* 0x0000000616187824 */ /* 0x000fe200078e02ff */
[----:B------:R-:W-:Y:S02]  /*11b0*/  BSSY.RECONVERGENT B0, `(.L_x_177) ;  /* 0x000000c000007945 */ /* 0x000fe40003800200 */
[----:B----4-:R-:W-:-:S06]  /*11c0*/  ULEA UR5, UR6, UR5, 0x18 ;  /* 0x0000000506057291 */ /* 0x010fcc000f8ec0ff */
[----:B------:R-:W-:Y:S02]  /*11d0*/  LEA R24, R24, UR5, 0x2 ;  /* 0x0000000518187c11 */ /* 0x000fe4000f8e10ff */
[----:B------:R-:W-:Y:S05]  /*11e0*/  @P6 BRA `(.L_x_178) ;  /* 0x0000000000206947 */ /* 0x000fea0003800000 */
[----:B-123--:R-:W1:Y:S01]  /*11f0*/  @P0 LDC.64 R22, c[0x0][0x388] ;  /* 0x0000e200ff160b82 */ /* 0x00ee620000000a00 */
[----:B------:R-:W2:Y:S04]  /*1200*/  @P1 LDG.E.CONSTANT R25, desc[UR8][R8.64+-0x4] ;  /* 0xfffffc0808191981 */ /* 0x000ea8000c1e9900 */
[----:B------:R-:W3:Y:S01]  /*1210*/  @P2 LDG.E.CONSTANT R27, desc[UR8][R8.64] ;  /* 0x00000008081b2981 */ /* 0x000ee2000c1e9900 */
[----:B-1----:R-:W-:-:S06]  /*1220*/  @P0 IMAD.WIDE.U32 R22, R17, 0x4, R22 ;  /* 0x0000000411160825 */ /* 0x002fcc00078e0016 */
[----:B------:R-:W4:Y:S04]  /*1230*/  @P0 LDG.E.CONSTANT R23, desc[UR8][R22.64] ;  /* 0x0000000816170981 */ /* 0x000f28000c1e9900 */
[----:B--2---:R1:W-:Y:S04]  /*1240*/  @P1 STS [R24+0x4], R25 ;  /* 0x0000041918001388 */ /* 0x0043e80000000800 */
[----:B---3--:R1:W-:Y:S04]  /*1250*/  @P2 STS [R24+0x8], R27 ;  /* 0x0000081b18002388 */ /* 0x0083e80000000800 */
[----:B----4-:R1:W-:Y:S02]  /*1260*/  @P0 STS [R24], R23 ;  /* 0x0000001718000388 */ /* 0x0103e40000000800 */
.L_x_178:
[----:B------:R-:W-:Y:S05]  /*1270*/  BSYNC.RECONVERGENT B0 ;  /* 0x0000000000007941 */ /* 0x000fea0003800200 */
.L_x_177:
[----:B------:R-:W-:Y:S01]  /*1280*/  ISETP.GT.U32.AND P6, PT, R16, 0x3f, PT ;  /* 0x0000003f1000780c */ /* 0x000fe20003fc4070 */
[----:B------:R-:W-:-:S12]  /*1290*/  BSSY.RECONVERGENT B0, `(.L_x_179) ;  /* 0x000000a000007945 */ /* 0x000fd80003800200 */
        /* <DEDUP_REMOVED lines=8> */
[----:B----4-:R1:W-:Y:S02]  /*1320*/  @P3 STS [R24+0xc], R23 ;  /* 0x00000c1718003388 */ /* 0x0103e40000000800 */
.L_x_180:
[----:B------:R-:W-:Y:S05]  /*1330*/  BSYNC.RECONVERGENT B0 ;  /* 0x0000000000007941 */ /* 0x000fea0003800200 */
.L_x_179:
[----:B------:R-:W-:Y:S01]  /*1340*/  BAR.SYNC.DEFER_BLOCKING 0x0 ;  /* 0x0000000000007b1d */ /* 0x000fe20000010000 */
[----:B------:R-:W-:Y:S01]  /*1350*/  IADD3 R8, P6, PT, R8, 0x48, RZ ;  /* 0x0000004808087810 */ /* 0x000fe20007fde0ff */
[----:B------:R-:W-:Y:S01]  /*1360*/  UIADD3 UR4, UPT, UPT, UR4, 0x1, URZ ;  /* 0x0000000104047890 */ /* 0x000fe2000fffe0ff */
[----:B------:R-:W-:Y:S02]  /*1370*/  IADD3 R17, PT, PT, R17, 0x12, RZ ;  /* 0x0000001211117810 */ /* 0x000fe40007ffe0ff */
[----:B------:R-:W-:Y:S01]  /*1380*/  IADD3.X R9, PT, PT, RZ, R9, RZ, P6, !PT ;  /* 0x00000009ff097210 */ /* 0x000fe200037fe4ff */
[----:B------:R-:W-:Y:S01]  /*1390*/  UISETP.NE.AND UP0, UPT, UR4, 0x40, UPT ;  /* 0x000000400400788c */ /* 0x000fe2000bf05270 */
[----:B------:R-:W-:Y:S02]  /*13a0*/  IADD3 R12, P6, PT, R12, 0x48, RZ ;  /* 0x000000480c0c7810 */ /* 0x000fe40007fde0ff */
[----:B------:R-:W-:Y:S02]  /*13b0*/  IADD3 R5, PT, PT, R5, 0x12, RZ ;  /* 0x0000001205057810 */ /* 0x000fe40007ffe0ff */
[----:B------:R-:W-:-:S02]  /*13c0*/  IADD3.X R13, PT, PT, RZ, R13, RZ, P6, !PT ;  /* 0x0000000dff0d7210 */ /* 0x000fc400037fe4ff */
[----:B0-----:R-:W-:-:S04]  /*13d0*/  IADD3 R6, P6, PT, R6, 0x6200, RZ ;  /* 0x0000620006067810 */ /* 0x001fc80007fde0ff */
[----:B------:R-:W-:Y:S02]  /*13e0*/  IADD3.X R7, PT, PT, RZ, R7, RZ, P6, !PT ;  /* 0x00000007ff077210 */ /* 0x000fe400037fe4ff */
[----:B-1----:R-:W-:-:S04]  /*13f0*/  IADD3 R10, P6, PT, R10, 0x6200, RZ ;  /* 0x000062000a0a7810 */ /* 0x002fc80007fde0ff */
[----:B------:R-:W-:Y:S01]  /*1400*/  IADD3.X R11, PT, PT, RZ, R11, RZ, P6, !PT ;  /* 0x0000000bff0b7210 */ /* 0x000fe200037fe4ff */
[----:B--23--:R-:W-:Y:S01]  /*1410*/  LDS.64 R22, [R18] ;  /* 0x0000000012167984 */ /* 0x00cfe20000000a00 */
[----:B------:R-:W-:-:S03]  /*1420*/  IADD3 R14, P6, PT, R14, 0x6200, RZ ;  /* 0x000062000e0e7810 */ /* 0x000fc60007fde0ff */
[----:B------:R-:W0:Y:S01]  /*1430*/  LDS.64 R24, [R19] ;  /* 0x0000000013187984 */ /* 0x000e220000000a00 */
[----:B------:R-:W-:-:S03]  /*1440*/  IADD3.X R15, PT, PT, RZ, R15, RZ, P6, !PT ;  /* 0x0000000fff0f7210 */ /* 0x000fc600037fe4ff */
[----:B------:R-:W1:Y:S04]  /*1450*/  LDS.64 R26, [R18+0x70] ;  /* 0x00007000121a7984 */ /* 0x000e680000000a00 */
[----:B------:R-:W2:Y:S04]  /*1460*/  LDS.64 R34, [R19+0x48] ;  /* 0x0000480013227984 */ /* 0x000ea80000000a00 */
[----:B------:R-:W3:Y:S04]  /*1470*/  LDS.64 R36, [R18+0x1c8] ;  /* 0x0001c80012247984 */ /* 0x000ee80000000a00 */
[----:B------:R-:W4:Y:S04]  /*1480*/  LDS.64 R38, [R18+0x238] ;  /* 0x0002380012267984 */ /* 0x000f280000000a00 */
[----:B------:R-:W5:Y:S04]  /*1490*/  LDS.64 R28, [R19+0x90] ;  /* 0x00009000131c7984 */ /* 0x000f680000000a00 */
[----:B------:R-:W5:Y:S01]  /*14a0*/  LDS.64 R30, [R19+0xd8] ;  /* 0x0000d800131e7984 */ /* 0x000f620000000a00 */
[----:B0-----:R-:W-:-:S04]  /*14b0*/  FFMA R40, R22, R24, R47 ;  /* 0x0000001816287223 */ /* 0x001fc8000000002f */
[----:B------:R-:W-:Y:S01]  /*14c0*/  FFMA R47, R23, R25, R40 ;  /* 0x00000019172f7223 */ /* 0x000fe20000000028 */
[----:B-1----:R-:W-:Y:S01]  /*14d0*/  FFMA R46, R24, R26, R33 ;  /* 0x0000001a182e7223 */ /* 0x002fe20000000021 */
[----:B--2---:R-:W-:-:S03]  /*14e0*/  FFMA R40, R26, R34, R53 ;  /* 0x000000221a287223 */ /* 0x004fc60000000035 */
[----:B------:R-:W-:Y:S01]  /*14f0*/  FFMA R46, R25, R27, R46 ;  /* 0x0000001b192e7223 */ /* 0x000fe2000000002e */
[----:B------:R-:W-:Y:S01]  /*1500*/  LDS R53, [R18+0x240] ;  /* 0x0002400012357984 */ /* 0x000fe20000000800 */
[----:B---3--:R-:W-:Y:S01]  /*1510*/  FFMA R44, R24, R36, R41 ;  /* 0x00000024182c7223 */ /* 0x008fe20000000029 */
[----:B------:R-:W-:Y:S01]  /*1520*/  FFMA R54, R36, R34, R57 ;  /* 0x0000002224367223 */ /* 0x000fe20000000039 */
[-C--:B------:R-:W-:Y:S01]  /*1530*/  FFMA R57, R27, R35.reuse, R40 ;  /* 0x000000231b397223 */ /* 0x080fe20000000028 */
[----:B----4-:R-:W-:Y:S01]  /*1540*/  FFMA R52, R24, R38, R55 ;  /* 0x0000002618347223 */ /* 0x010fe20000000037 */
[-C--:B------:R-:W-:Y:S01]  /*1550*/  FFMA R24, R22, R34.reuse, R67 ;  /* 0x0000002216187223 */ /* 0x080fe20000000043 */
[----:B------:R-:W-:Y:S01]  /*1560*/  FFMA R56, R38, R34, R69 ;  /* 0x0000002226387223 */ /* 0x000fe20000000045 */
[----:B------:R-:W-:Y:S01]  /*1570*/  FFMA R34, R37, R35, R54 ;  /* 0x0000002325227223 */ /* 0x000fe20000000036 */
[-C--:B-----5:R-:W-:Y:S01]  /*1580*/  FFMA R40, R22, R28.reuse, R63 ;  /* 0x0000001c16287223 */ /* 0x0a0fe2000000003f */
[-C--:B------:R-:W-:Y:S01]  /*1590*/  FFMA R60, R26, R28.reuse, R32 ;  /* 0x0000001c1a3c7223 */ /* 0x080fe20000000020 */
[-C--:B------:R-:W-:Y:S01]  /*15a0*/  FFMA R58, R36, R28.reuse, R59 ;  /* 0x0000001c243a7223 */ /* 0x080fe2000000003b */
[----:B------:R-:W-:Y:S01]  /*15b0*/  FFMA R62, R38, R28, R43 ;  /* 0x0000001c263e7223 */ /* 0x000fe2000000002b */
[C---:B------:R-:W-:Y:S01]  /*15c0*/  FFMA R44, R25.reuse, R37, R44 ;  /* 0x00000025192c7223 */ /* 0x040fe2000000002c */
[----:B------:R-:W-:Y:S01]  /*15d0*/  FFMA R52, R25, R39, R52 ;  /* 0x0000002719347223 */ /* 0x000fe20000000034 */
[-C--:B------:R-:W-:Y:S01]  /*15e0*/  FFMA R67, R23, R35.reuse, R24 ;  /* 0x0000002317437223 */ /* 0x080fe20000000018 */
[----:B------:R-:W-:Y:S01]  /*15f0*/  FFMA R54, R39, R35, R56 ;  /* 0x0000002327367223 */ /* 0x000fe20000000038 */
[----:B------:R-:W0:Y:S01]  /*1600*/  LDS.64 R24, [R19+0x8] ;  /* 0x0000080013187984 */ /* 0x000e220000000a00 */
[-C--:B------:R-:W-:Y:S01]  /*1610*/  FFMA R43, R23, R29.reuse, R40 ;  /* 0x0000001d172b7223 */ /* 0x080fe20000000028 */
[-C--:B------:R-:W-:Y:S01]  /*1620*/  FFMA R22, R22, R30.reuse, R65 ;  /* 0x0000001e16167223 */ /* 0x080fe20000000041 */
[-C--:B------:R-:W-:Y:S01]  /*1630*/  FFMA R60, R27, R29.reuse, R60 ;  /* 0x0000001d1b3c7223 */ /* 0x080fe2000000003c */
[----:B------:R-:W1:Y:S01]  /*1640*/  LDS R35, [R18+0x78] ;  /* 0x0000780012237984 */ /* 0x000e620000000800 */
[-C--:B------:R-:W-:Y:S01]  /*1650*/  FFMA R58, R37, R29.reuse, R58 ;  /* 0x0000001d253a7223 */ /* 0x080fe2000000003a */
[----:B------:R-:W-:Y:S01]  /*1660*/  FFMA R62, R39, R29, R62 ;  /* 0x0000001d273e7223 */ /* 0x000fe2000000003e */
[-C--:B------:R-:W-:Y:S01]  /*1670*/  FFMA R66, R26, R30.reuse, R42 ;  /* 0x0000001e1a427223 */ /* 0x080fe2000000002a */
[----:B------:R-:W2:Y:S01]  /*1680*/  LDS R55, [R18+0x1d0] ;  /* 0x0001d00012377984 */ /* 0x000ea20000000800 */
[-C--:B------:R-:W-:Y:S01]  /*1690*/  FFMA R64, R36, R30.reuse, R61 ;  /* 0x0000001e24407223 */ /* 0x080fe2000000003d */
[----:B------:R-:W-:Y:S01]  /*16a0*/  FFMA R68, R38, R30, R45 ;  /* 0x0000001e26447223 */ /* 0x000fe2000000002d */
[-C--:B------:R-:W-:Y:S01]  /*16b0*/  FFMA R23, R23, R31.reuse, R22 ;  /* 0x0000001f17177223 */ /* 0x080fe20000000016 */
[----:B------:R-:W3:Y:S01]  /*16c0*/  LDS R56, [R18+0x8] ;  /* 0x0000080012387984 */ /* 0x000ee20000000800 */
[-C--:B------:R-:W-:Y:S01]  /*16d0*/  FFMA R66, R27, R31.reuse, R66 ;  /* 0x0000001f1b427223 */ /* 0x080fe20000000042 */
[-C--:B------:R-:W-:Y:S01]  /*16e0*/  FFMA R64, R37, R31.reuse, R64 ;  /* 0x0000001f25407223 */ /* 0x080fe20000000040 */
[----:B------:R-:W-:Y:S01]  /*16f0*/  FFMA R68, R39, R31, R68 ;  /* 0x0000001f27447223 */ /* 0x000fe20000000044 */
[----:B------:R-:W4:Y:S04]  /*1700*/  LDS.64 R32, [R19+0x50] ;  /* 0x0000500013207984 */ /* 0x000f280000000a00 */
[----:B------:R-:W5:Y:S04]  /*1710*/  LDS.64 R40, [R19+0x98] ;  /* 0x0000980013287984 */ /* 0x000f680000000a00 */
[----:B------:R-:W5:Y:S04]  /*1720*/  LDS.64 R28, [R19+0xe0] ;  /* 0x0000e000131c7984 */ /* 0x000f680000000a00 */
[----:B------:R-:W5:Y:S04]  /*1730*/  LDS R30, [R18+0xe4] ;  /* 0x0000e400121e7984 */ /* 0x000f680000000800 */
[----:B------:R-:W5:Y:S04]  /*1740*/  LDS R22, [R18+0x2ac] ;  /* 0x0002ac0012167984 */ /* 0x000f680000000800 */
[----:B------:R-:W5:Y:S04]  /*1750*/  LDS R26, [R18+0x154] ;  /* 0x00015400121a7984 */ /* 0x000f680000000800 */
[----:B------:R-:W5:Y:S01]  /*1760*/  LDS R42, [R18+0x31c] ;  /* 0x00031c00122a7984 */ /* 0x000f620000000800 */
[C---:B0-----:R-:W-:Y:S01]  /*1770*/  FFMA R65, R24.reuse, R53, R52 ;  /* 0x0000003518417223 */ /* 0x041fe20000000034 */
[C---:B-1----:R-:W-:Y:S01]  /*1780*/  FFMA R63, R24.reuse, R35, R46 ;  /* 0x00000023183f7223 */ /* 0x042fe2000000002e */
[----:B--2---:R-:W-:Y:S01]  /*1790*/  FFMA R61, R24, R55, R44 ;  /* 0x00000037183d7223 */ /* 0x004fe2000000002c */
[C---:B---3--:R-:W-:Y:S01]  /*17a0*/  FFMA R59, R56.reuse, R24, R47 ;  /* 0x00000018383b7223 */ /* 0x048fe2000000002f */
[CC--:B----4-:R-:W-:Y:S01]  /*17b0*/  FFMA R44, R56.reuse, R32.reuse, R67 ;  /* 0x00000020382c7223 */ /* 0x0d0fe20000000043 */
[-C--:B------:R-:W-:Y:S01]  /*17c0*/  FFMA R34, R55, R32.reuse, R34 ;  /* 0x0000002037227223 */ /* 0x080fe20000000022 */
[-C--:B------:R-:W-:Y:S01]  /*17d0*/  FFMA R24, R35, R32.reuse, R57 ;  /* 0x0000002023187223 */ /* 0x080fe20000000039 */
[----:B------:R-:W-:Y:S01]  /*17e0*/  FFMA R47, R53, R32, R54 ;  /* 0x00000020352f7223 */ /* 0x000fe20000000036 */
[CC--:B-----5:R-:W-:Y:S01]  /*17f0*/  FFMA R46, R56.reuse, R40.reuse, R43 ;  /* 0x00000028382e7223 */ /* 0x0e0fe2000000002b */
[-C--:B------:R-:W-:Y:S01]  /*1800*/  FFMA R58, R55, R40.reuse, R58 ;  /* 0x00000028373a7223 */ /* 0x080fe2000000003a */
[-C--:B------:R-:W-:Y:S01]  /*1810*/  FFMA R60, R35, R40.reuse, R60 ;  /* 0x00000028233c7223 */ /* 0x080fe2000000003c */
[----:B------:R-:W-:Y:S01]  /*1820*/  FFMA R32, R53, R40, R62 ;  /* 0x0000002835207223 */ /* 0x000fe2000000003e */
[-C--:B------:R-:W-:Y:S01]  /*1830*/  FFMA R56, R56, R28.reuse, R23 ;  /* 0x0000001c38387223 */ /* 0x080fe20000000017 */
[-C--:B------:R-:W-:Y:S01]  /*1840*/  FFMA R52, R35, R28.reuse, R66 ;  /* 0x0000001c23347223 */ /* 0x080fe20000000042 */
[-C--:B------:R-:W-:Y:S01]  /*1850*/  FFMA R64, R55, R28.reuse, R64 ;  /* 0x0000001c37407223 */ /* 0x080fe20000000040 */
[----:B------:R-:W-:Y:S01]  /*1860*/  FFMA R28, R53, R28, R68 ;  /* 0x0000001c351c7223 */ /* 0x000fe20000000044 */
[C---:B------:R-:W-:Y:S01]  /*1870*/  FFMA R59, R30.reuse, R25, R59 ;  /* 0x000000191e3b7223 */ /* 0x040fe2000000003b */
[C---:B------:R-:W-:Y:S01]  /*1880*/  FFMA R66, R30.reuse, R33, R44 ;  /* 0x000000211e427223 */ /* 0x040fe2000000002c */
[C---:B------:R-:W-:Y:S01]  /*1890*/  FFMA R68, R30.reuse, R41, R46 ;  /* 0x000000291e447223 */ /* 0x040fe2000000002e */
[----:B------:R-:W-:Y:S01]  /*18a0*/  FFMA R57, R30, R29, R56 ;  /* 0x0000001d1e397223 */ /* 0x000fe20000000038 */
[C---:B------:R-:W-:Y:S01]  /*18b0*/  FFMA R54, R22.reuse, R33, R34 ;  /* 0x0000002116367223 */ /* 0x040fe20000000022 */
[----:B------:R-:W-:Y:S01]  /*18c0*/  LDS.64 R30, [R18+0xe8] ;  /* 0x0000e800121e7984 */ /* 0x000fe20000000a00 */
[C---:B------:R-:W-:Y:S01]  /*18d0*/  FFMA R61, R22.reuse, R25, R61 ;  /* 0x00000019163d7223 */ /* 0x040fe2000000003d */
[----:B------:R-:W-:Y:S01]  /*18e0*/  FFMA R67, R22, R41, R58 ;  /* 0x0000002916437223 */ /* 0x000fe2000000003a */
[C---:B------:R-:W-:Y:S01]  /*18f0*/  FFMA R63, R26.reuse, R25, R63 ;  /* 0x000000191a3f7223 */ /* 0x040fe2000000003f */
[----:B------:R-:W0:Y:S01]  /*1900*/  LDS.64 R34, [R19+0x10] ;  /* 0x0000100013227984 */ /* 0x000e220000000a00 */
[----:B------:R-:W-:Y:S01]  /*1910*/  FFMA R40, R26, R33, R24 ;  /* 0x000000211a287223 */ /* 0x000fe20000000018 */
[----:B------:R-:W-:Y:S01]  /*1920*/  FFMA R43, R22, R29, R64 ;  /* 0x0000001d162b7223 */ /* 0x000fe20000000040 */
[----:B------:R-:W-:Y:S01]  /*1930*/  FFMA R65, R42, R25, R65 ;  /* 0x000000192a417223 */ /* 0x000fe20000000041 */
[C---:B------:R-:W-:Y:S01]  /*1940*/  FFMA R69, R26.reuse, R41, R60 ;  /* 0x000000291a457223 */ /* 0x040fe2000000003c */
[----:B------:R-:W-:Y:S01]  /*1950*/  FFMA R45, R26, R29, R52 ;  /* 0x0000001d1a2d7223 */ /* 0x000fe20000000034 */
[----:B------:R-:W1:Y:S01]  /*1960*/  LDS.64 R22, [R18+0x158] ;  /* 0x0001580012167984 */ /* 0x000e620000000a00 */
[C---:B------:R-:W-:Y:S01]  /*1970*/  FFMA R44, R42.reuse, R33, R47 ;  /* 0x000000212a2c7223 */ /* 0x040fe2000000002f */
[C---:B------:R-:W-:Y:S01]  /*1980*/  FFMA R56, R42.reuse, R41, R32 ;  /* 0x000000292a387223 */ /* 0x040fe20000000020 */
[----:B------:R-:W-:Y:S01]  /*1990*/  FFMA R41, R42, R29, R28 ;  /* 0x0000001d2a297223 */ /* 0x000fe2000000001c */
[----:B------:R-:W2:Y:S04]  /*19a0*/  LDS.64 R24, [R18+0x2b0] ;  /* 0x0002b00012187984 */ /* 0x000ea80000000a00 */
[----:B------:R-:W3:Y:S04]  /*19b0*/  LDS.64 R26, [R18+0x320] ;  /* 0x00032000121a7984 */ /* 0x000ee80000000a00 */
[----:B------:R-:W4:Y:S04]  /*19c0*/  LDS.64 R46, [R19+0x58] ;  /* 0x00005800132e7984 */ /* 0x000f280000000a00 */
[----:B------:R-:W5:Y:S04]  /*19d0*/  LDS.64 R32, [R19+0xa0] ;  /* 0x0000a00013207984 */ /* 0x000f680000000a00 */
[----:B------:R-:W5:Y:S01]  /*19e0*/  LDS.64 R28, [R19+0xe8] ;  /* 0x0000e800131c7984 */ /* 0x000f620000000a00 */
[----:B0-----:R-:W-:Y:S01]  /*19f0*/  FFMA R42, R30, R34, R59 ;  /* 0x000000221e2a7223 */ /* 0x001fe2000000003b */
[C---:B-1----:R-:W-:Y:S01]  /*1a00*/  FFMA R52, R34.reuse, R22, R63 ;  /* 0x0000001622347223 */ /* 0x042fe2000000003f */
[----:B--2---:R-:W-:-:S03]  /*1a10*/  FFMA R58, R34, R24, R61 ;  /* 0x00000018223a7223 */ /* 0x004fc6000000003d */
[----:B------:R-:W-:Y:S01]  /*1a20*/  FFMA R63, R35, R23, R52 ;  /* 0x00000017233f7223 */ /* 0x000fe20000000034 */
[----:B---3--:R-:W-:Y:S01]  /*1a30*/  FFMA R34, R34, R26, R65 ;  /* 0x0000001a22227223 */ /* 0x008fe20000000041 */
[----:B------:R-:W-:Y:S01]  /*1a40*/  FFMA R65, R31, R35, R42 ;  /* 0x000000231f417223 */ /* 0x000fe2000000002a */
[C---:B------:R-:W-:Y:S01]  /*1a50*/  FFMA R59, R35.reuse, R25, R58 ;  /* 0x00000019233b7223 */ /* 0x040fe2000000003a */
        /* <DEDUP_REMOVED lines=16> */
[----:B------:R-:W-:Y:S01]  /*1b60*/  LDS.64 R34, [R18+0x400] ;  /* 0x0004000012227984 */ /* 0x000fe20000000a00 */
[----:B------:R-:W-:Y:S01]  /*1b70*/  FFMA R60, R24, R28, R43 ;  /* 0x0000001c183c7223 */ /* 0x000fe2000000002b */
[C---:B------:R-:W-:Y:S01]  /*1b80*/  FFMA R68, R31.reuse, R33, R68 ;  /* 0x000000211f447223 */ /* 0x040fe20000000044 */
[----:B------:R-:W-:Y:S01]  /*1b90*/  FFMA R69, R31, R29, R30 ;  /* 0x0000001d1f457223 */ /* 0x000fe2000000001e */
[----:B------:R-:W0:Y:S01]  /*1ba0*/  LDS.64 R46, [R19+0xa8] ;  /* 0x0000a800132e7984 */ /* 0x000e220000000a00 */
[-C--:B------:R-:W-:Y:S01]  /*1bb0*/  FFMA R62, R23, R33.reuse, R62 ;  /* 0x00000021173e7223 */ /* 0x080fe2000000003e */
[-C--:B------:R-:W-:Y:S01]  /*1bc0*/  FFMA R57, R25, R33.reuse, R58 ;  /* 0x0000002119397223 */ /* 0x080fe2000000003a */
[----:B------:R-:W-:Y:S01]  /*1bd0*/  FFMA R33, R27, R33, R56 ;  /* 0x000000211b217223 */ /* 0x000fe20000000038 */
[----:B------:R-:W1:Y:S01]  /*1be0*/  LDS.64 R44, [R19+0x18] ;  /* 0x00001800132c7984 */ /* 0x000e620000000a00 */
[-C--:B------:R-:W-:Y:S01]  /*1bf0*/  FFMA R23, R23, R29.reuse, R52 ;  /* 0x0000001d17177223 */ /* 0x080fe20000000034 */
[-C--:B------:R-:W-:Y:S01]  /*1c00*/  FFMA R60, R25, R29.reuse, R60 ;  /* 0x0000001d193c7223 */ /* 0x080fe2000000003c */
[----:B------:R-:W-:Y:S01]  /*1c10*/  FFMA R67, R27, R29, R26 ;  /* 0x0000001d1b437223 */ /* 0x000fe2000000001a */
[----:B------:R-:W2:Y:S04]  /*1c20*/  LDS.64 R40, [R18+0x390] ;  /* 0x0003900012287984 */ /* 0x000ea80000000a00 */
[----:B------:R-:W3:Y:S04]  /*1c30*/  LDS.64 R42, [R19+0x60] ;  /* 0x00006000132a7984 */ /* 0x000ee80000000a00 */
[----:B------:R-:W4:Y:S04]  /*1c40*/  LDS.64 R30, [R19+0xf0] ;  /* 0x0000f000131e7984 */ /* 0x000f280000000a00 */
[----:B------:R-:W5:Y:S04]  /*1c50*/  LDS.64 R24, [R19+0x20] ;  /* 0x0000200013187984 */ /* 0x000f680000000a00 */
[----:B------:R-:W5:Y:S04]  /*1c60*/  LDS.64 R26, [R19+0x68] ;  /* 0x00006800131a7984 */ /* 0x000f680000000a00 */
[----:B------:R-:W-:Y:S01]  /*1c70*/  LDS.64 R28, [R19+0xf8] ;  /* 0x0000f800131c7984 */ /* 0x000fe20000000a00 */
[-C--:B0-----:R-:W-:Y:S01]  /*1c80*/  FFMA R58, R34, R46.reuse, R33 ;  /* 0x0000002e223a7223 */ /* 0x081fe20000000021 */
[----:B------:R-:W-:-:S02]  /*1c90*/  FFMA R68, R36, R46, R68 ;  /* 0x0000002e24447223 */ /* 0x000fc40000000044 */
[----:B------:R-:W0:Y:S01]  /*1ca0*/  LDS R33, [R18+0x398] ;  /* 0x0003980012217984 */ /* 0x000e220000000800 */
[----:B------:R-:W-:Y:S01]  /*1cb0*/  FFMA R62, R38, R46, R62 ;  /* 0x0000002e263e7223 */ /* 0x000fe2000000003e */
[-C--:B-1----:R-:W-:Y:S01]  /*1cc0*/  FFMA R65, R36, R44.reuse, R65 ;  /* 0x0000002c24417223 */ /* 0x082fe20000000041 */
[----:B------:R-:W-:Y:S01]  /*1cd0*/  FFMA R63, R38, R44, R63 ;  /* 0x0000002c263f7223 */ /* 0x000fe2000000003f */
[C---:B------:R-:W-:Y:S01]  /*1ce0*/  FFMA R61, R44.reuse, R34, R61 ;  /* 0x000000222c3d7223 */ /* 0x040fe2000000003d */
[C---:B------:R-:W-:Y:S01]  /*1cf0*/  FFMA R68, R37.reuse, R47, R68 ;  /* 0x0000002f25447223 */ /* 0x040fe20000000044 */
[----:B--2---:R-:W-:Y:S01]  /*1d00*/  FFMA R59, R44, R40, R59 ;  /* 0x000000282c3b7223 */ /* 0x004fe2000000003b */
[----:B------:R-:W-:Y:S01]  /*1d10*/  FFMA R56, R40, R46, R57 ;  /* 0x0000002e28387223 */ /* 0x000fe20000000039 */
[----:B------:R-:W-:Y:S01]  /*1d20*/  FFMA R46, R37, R45, R65 ;  /* 0x0000002d252e7223 */ /* 0x000fe20000000041 */
[----:B------:R-:W1:Y:S01]  /*1d30*/  LDS R57, [R18+0x408] ;  /* 0x0004080012397984 */ /* 0x000e620000000800 */
[-C--:B---3--:R-:W-:Y:S01]  /*1d40*/  FFMA R44, R38, R42.reuse, R22 ;  /* 0x0000002a262c7223 */ /* 0x088fe20000000016 */
[-C--:B------:R-:W-:Y:S01]  /*1d50*/  FFMA R66, R36, R42.reuse, R66 ;  /* 0x0000002a24427223 */ /* 0x080fe20000000042 */
[-C--:B------:R-:W-:Y:S01]  /*1d60*/  FFMA R54, R40, R42.reuse, R54 ;  /* 0x0000002a28367223 */ /* 0x080fe20000000036 */
[----:B------:R-:W-:Y:S01]  /*1d70*/  FFMA R32, R34, R42, R32 ;  /* 0x0000002a22207223 */ /* 0x000fe20000000020 */
[-C--:B----4-:R-:W-:Y:S01]  /*1d80*/  FFMA R64, R38, R30.reuse, R23 ;  /* 0x0000001e26407223 */ /* 0x090fe20000000017 */
[-C--:B------:R-:W-:Y:S01]  /*1d90*/  FFMA R42, R36, R30.reuse, R69 ;  /* 0x0000001e242a7223 */ /* 0x080fe20000000045 */
[----:B------:R-:W2:Y:S01]  /*1da0*/  LDS.64 R22, [R19+0xb0] ;  /* 0x0000b00013167984 */ /* 0x000ea20000000a00 */
[----:B------:R-:W-:Y:S01]  /*1db0*/  FFMA R36, R39, R43, R44 ;  /* 0x0000002b27247223 */ /* 0x000fe2000000002c */
[-C--:B------:R-:W-:Y:S01]  /*1dc0*/  FFMA R52, R34, R30.reuse, R67 ;  /* 0x0000001e22347223 */ /* 0x080fe20000000043 */
[----:B------:R-:W-:Y:S01]  /*1dd0*/  FFMA R60, R40, R30, R60 ;  /* 0x0000001e283c7223 */ /* 0x000fe2000000003c */
[----:B------:R-:W3:Y:S01]  /*1de0*/  LDS R44, [R18+0x474] ;  /* 0x00047400122c7984 */ /* 0x000ee20000000800 */
[----:B------:R-:W-:Y:S01]  /*1df0*/  FFMA R59, R45, R41, R59 ;  /* 0x000000292d3b7223 */ /* 0x000fe2000000003b */
[----:B------:R-:W-:Y:S01]  /*1e00*/  FFMA R40, R39, R45, R63 ;  /* 0x0000002d27287223 */ /* 0x000fe2000000003f */
[----:B------:R-:W-:Y:S01]  /*1e10*/  FFMA R38, R45, R35, R61 ;  /* 0x000000232d267223 */ /* 0x000fe2000000003d */
[----:B------:R-:W4:Y:S01]  /*1e20*/  LDS R34, [R18+0x4e4] ;  /* 0x0004e40012227984 */ /* 0x000f220000000800 */
        /* <DEDUP_REMOVED lines=9> */
[-C--:B-----5:R-:W-:Y:S01]  /*1ec0*/  FFMA R45, R55, R24.reuse, R46 ;  /* 0x00000018372d7223 */ /* 0x0a0fe2000000002e */
[----:B------:R-:W5:Y:S01]  /*1ed0*/  LDS R52, [R18+0x63c] ;  /* 0x00063c0012347984 */ /* 0x000f620000000800 */
[----:B------:R-:W-:Y:S01]  /*1ee0*/  FFMA R35, R53, R24, R40 ;  /* 0x0000001835237223 */ /* 0x000fe20000000028 */
[-C--:B------:R-:W-:Y:S01]  /*1ef0*/  FFMA R66, R55, R26.reuse, R66 ;  /* 0x0000001a37427223 */ /* 0x080fe20000000042 */
[----:B------:R-:W-:Y:S01]  /*1f00*/  FFMA R64, R39, R31, R64 ;  /* 0x0000001f27407223 */ /* 0x000fe20000000040 */
[----:B------:R-:W5:Y:S01]  /*1f10*/  LDS R46, [R18+0x6ac] ;  /* 0x0006ac00122e7984 */ /* 0x000f620000000800 */
[C---:B0-----:R-:W-:Y:S01]  /*1f20*/  FFMA R47, R24.reuse, R33, R59 ;  /* 0x00000021182f7223 */ /* 0x041fe2000000003b */
[C---:B------:R-:W-:Y:S01]  /*1f30*/  FFMA R54, R33.reuse, R26, R54 ;  /* 0x0000001a21367223 */ /* 0x040fe20000000036 */
[-C--:B------:R-:W-:Y:S01]  /*1f40*/  FFMA R60, R33, R28.reuse, R60 ;  /* 0x0000001c213c7223 */ /* 0x080fe2000000003c */
[----:B------:R-:W-:Y:S01]  /*1f50*/  LDS.64 R40, [R19+0x28] ;  /* 0x0000280013287984 */ /* 0x000fe20000000a00 */
[C---:B------:R-:W-:Y:S01]  /*1f60*/  FFMA R64, R53.reuse, R28, R64 ;  /* 0x0000001c35407223 */ /* 0x040fe20000000040 */
[----:B-1----:R-:W-:Y:S01]  /*1f70*/  FFMA R59, R24, R57, R38 ;  /* 0x00000039183b7223 */ /* 0x002fe20000000026 */
[-C--:B------:R-:W-:Y:S01]  /*1f80*/  FFMA R24, R53, R26.reuse, R36 ;  /* 0x0000001a35187223 */ /* 0x080fe20000000024 */
[----:B------:R-:W-:Y:S01]  /*1f90*/  FFMA R26, R57, R26, R32 ;  /* 0x0000001a391a7223 */ /* 0x000fe20000000020 */
[----:B------:R-:W0:Y:S01]  /*1fa0*/  LDS.64 R38, [R18+0x640] ;  /* 0x0006400012267984 */ /* 0x000e220000000a00 */
[-C--:B--2---:R-:W-:Y:S01]  /*1fb0*/  FFMA R68, R55, R22.reuse, R68 ;  /* 0x0000001637447223 */ /* 0x084fe20000000044 */
[-C--:B------:R-:W-:Y:S01]  /*1fc0*/  FFMA R62, R53, R22.reuse, R62 ;  /* 0x00000016353e7223 */ /* 0x080fe2000000003e */
[-C--:B------:R-:W-:Y:S01]  /*1fd0*/  FFMA R56, R33, R22.reuse, R56 ;  /* 0x0000001621387223 */ /* 0x080fe20000000038 */
[----:B------:R-:W-:Y:S01]  /*1fe0*/  FFMA R58, R57, R22, R58 ;  /* 0x00000016393a7223 */ /* 0x000fe2000000003a */
[-C--:B------:R-:W-:Y:S01]  /*1ff0*/  FFMA R22, R55, R28.reuse, R30 ;  /* 0x0000001c37167223 */ /* 0x080fe2000000001e */
[----:B------:R-:W1:Y:S01]  /*2000*/  LDS.64 R32, [R18+0x4e8] ;  /* 0x0004e80012207984 */ /* 0x000e620000000a00 */
[----:B------:R-:W-:Y:S01]  /*2010*/  FFMA R28, R57, R28, R42 ;  /* 0x0000001c391c7223 */ /* 0x000fe2000000002a */
[C---:B---3--:R-:W-:Y:S01]  /*2020*/  FFMA R53, R44.reuse, R25, R45 ;  /* 0x000000192c357223 */ /* 0x048fe2000000002d */
[C---:B------:R-:W-:Y:S01]  /*2030*/  FFMA R61, R44.reuse, R27, R66 ;  /* 0x0000001b2c3d7223 */ /* 0x040fe20000000042 */
[----:B------:R-:W2:Y:S01]  /*2040*/  LDS.64 R30, [R18+0x478] ;  /* 0x00047800121e7984 */ /* 0x000ea20000000a00 */
[C---:B------:R-:W-:Y:S01]  /*2050*/  FFMA R67, R44.reuse, R23, R68 ;  /* 0x000000172c437223 */ /* 0x040fe20000000044 */
[----:B------:R-:W-:Y:S01]  /*2060*/  FFMA R22, R44, R29, R22 ;  /* 0x0000001d2c167223 */ /* 0x000fe20000000016 */
[C---:B----4-:R-:W-:Y:S01]  /*2070*/  FFMA R63, R34.reuse, R27, R24 ;  /* 0x0000001b223f7223 */ /* 0x050fe20000000018 */
[----:B------:R-:W3:Y:S01]  /*2080*/  LDS.64 R36, [R18+0x6b0] ;  /* 0x0006b00012247984 */ /* 0x000ee20000000a00 */
[C---:B------:R-:W-:Y:S01]  /*2090*/  FFMA R55, R34.reuse, R25, R35 ;  /* 0x0000001922377223 */ /* 0x040fe20000000023 */
[C---:B------:R-:W-:Y:S01]  /*20a0*/  FFMA R69, R34.reuse, R23, R62 ;  /* 0x0000001722457223 */ /* 0x040fe2000000003e */
[----:B------:R-:W-:Y:S01]  /*20b0*/  FFMA R24, R34, R29, R64 ;  /* 0x0000001d22187223 */ /* 0x000fe20000000040 */
[----:B------:R-:W4:Y:S01]  /*20c0*/  LDS.64 R42, [R19+0x70] ;  /* 0x00007000132a7984 */ /* 0x000f220000000a00 */
[----:B-----5:R-:W-:-:S03]  /*20d0*/  FFMA R47, R52, R25, R47 ;  /* 0x00000019342f7223 */ /* 0x020fc6000000002f */
[----:B------:R-:W5:Y:S01]  /*20e0*/  LDS.64 R44, [R19+0xb8] ;  /* 0x0000b800132c7984 */ /* 0x000f620000000a00 */
[----:B------:R-:W-:Y:S01]  /*20f0*/  FFMA R57, R46, R25, R59 ;  /* 0x000000192e397223 */ /* 0x000fe2000000003b */
[C---:B------:R-:W-:Y:S02]  /*2100*/  FFMA R59, R52.reuse, R27, R54 ;  /* 0x0000001b343b7223 */ /* 0x040fe40000000036 */
[----:B------:R-:W5:Y:S01]  /*2110*/  LDS.64 R34, [R19+0x100] ;  /* 0x0001000013227984 */ /* 0x000f620000000a00 */
[----:B------:R-:W-:Y:S01]  /*2120*/  FFMA R25, R52, R23, R56 ;  /* 0x0000001734197223 */ /* 0x000fe20000000038 */
[C---:B------:R-:W-:Y:S01]  /*2130*/  FFMA R27, R46.reuse, R27, R26 ;  /* 0x0000001b2e1b7223 */ /* 0x040fe2000000001a */
[C---:B------:R-:W-:Y:S01]  /*2140*/  FFMA R23, R46.reuse, R23, R58 ;  /* 0x000000172e177223 */ /* 0x040fe2000000003a */
[-C--:B------:R-:W-:Y:S01]  /*2150*/  FFMA R56, R46, R29.reuse, R28 ;  /* 0x0000001d2e387223 */ /* 0x080fe2000000001c */
[----:B------:R-:W-:Y:S01]  /*2160*/  FFMA R54, R52, R29, R60 ;  /* 0x0000001d34367223 */ /* 0x000fe2000000003c */
[C---:B0-----:R-:W-:Y:S01]  /*2170*/  FFMA R58, R40.reuse, R38, R47 ;  /* 0x00000026283a7223 */ /* 0x041fe2000000002f */
[----:B-1----:R-:W-:Y:S01]  /*2180*/  FFMA R28, R40, R32, R55 ;  /* 0x00000020281c7223 */ /* 0x002fe20000000037 */
[----:B--2---:R-:W-:-:S03]  /*2190*/  FFMA R26, R30, R40, R53 ;  /* 0x000000281e1a7223 */ /* 0x004fc60000000035 */
[C---:B------:R-:W-:Y:S01]  /*21a0*/  FFMA R55, R41.reuse, R33, R28 ;  /* 0x0000002129377223 */ /* 0x040fe2000000001c */
[----:B------:R-:W-:Y:S01]  /*21b0*/  FFMA R53, R41, R39, R58 ;  /* 0x0000002729357223 */ /* 0x000fe2000000003a */
[----:B---3--:R-:W-:Y:S01]  /*21c0*/  FFMA R40, R40, R36, R57 ;  /* 0x0000002428287223 */ /* 0x008fe20000000039 */
[----:B------:R-:W-:-:S03]  /*21d0*/  FFMA R47, R31, R41, R26 ;  /* 0x000000291f2f7223 */ /* 0x000fc6000000001a */
[----:B------:R-:W-:Y:S01]  /*21e0*/  FFMA R57, R41, R37, R40 ;  /* 0x0000002529397223 */ /* 0x000fe20000000028 */
[-C--:B----4-:R-:W-:Y:S01]  /*21f0*/  FFMA R26, R30, R42.reuse, R61 ;  /* 0x0000002a1e1a7223 */ /* 0x090fe2000000003d */
[-C--:B------:R-:W-:Y:S01]  /*2200*/  FFMA R28, R32, R42.reuse, R63 ;  /* 0x0000002a201c7223 */ /* 0x080fe2000000003f */
[-C--:B------:R-:W-:Y:S01]  /*2210*/  FFMA R40, R38, R42.reuse, R59 ;  /* 0x0000002a26287223 */ /* 0x080fe2000000003b */
[----:B------:R-:W-:Y:S01]  /*2220*/  FFMA R42, R36, R42, R27 ;  /* 0x0000002a242a7223 */ /* 0x000fe2000000001b */
[-C--:B------:R-:W-:Y:S01]  /*2230*/  FFMA R63, R31, R43.reuse, R26 ;  /* 0x0000002b1f3f7223 */ /* 0x080fe2000000001a */
[-C--:B------:R-:W-:Y:S01]  /*2240*/  FFMA R59, R33, R43.reuse, R28 ;  /* 0x0000002b213b7223 */ /* 0x080fe2000000001c */
[-C--:B------:R-:W-:Y:S01]  /*2250*/  FFMA R61, R39, R43.reuse, R40 ;  /* 0x0000002b273d7223 */ /* 0x080fe20000000028 */
[-C--:B-----5:R-:W-:Y:S01]  /*2260*/  FFMA R26, R30, R44.reuse, R67 ;  /* 0x0000002c1e1a7223 */ /* 0x0a0fe20000000043 */
[-C--:B------:R-:W-:Y:S01]  /*2270*/  FFMA R28, R32, R44.reuse, R69 ;  /* 0x0000002c201c7223 */ /* 0x080fe20000000045 */
[-C--:B------:R-:W-:Y:S01]  /*2280*/  FFMA R40, R38, R44.reuse, R25 ;  /* 0x0000002c26287223 */ /* 0x080fe20000000019 */
[----:B------:R-:W-:Y:S01]  /*2290*/  FFMA R65, R37, R43, R42 ;  /* 0x0000002b25417223 */ /* 0x000fe2000000002a */
[----:B------:R-:W-:Y:S01]  /*22a0*/  FFMA R42, R36, R44, R23 ;  /* 0x0000002c242a7223 */ /* 0x000fe20000000017 */
[-C--:B------:R-:W-:Y:S01]  /*22b0*/  FFMA R67, R31, R45.reuse, R26 ;  /* 0x0000002d1f437223 */ /* 0x080fe2000000001a */
[-C--:B------:R-:W-:Y:S01]  /*22c0*/  FFMA R44, R33, R45.reuse, R28 ;  /* 0x0000002d212c7223 */ /* 0x080fe2000000001c */
[-C--:B------:R-:W-:Y:S01]  /*22d0*/  FFMA R69, R39, R45.reuse, R40 ;  /* 0x0000002d27457223 */ /* 0x080fe20000000028 */
[-C--:B------:R-:W-:Y:S01]  /*22e0*/  FFMA R30, R30, R34.reuse, R22 ;  /* 0x000000221e1e7223 */ /* 0x080fe20000000016 */
[-C--:B------:R-:W-:Y:S01]  /*22f0*/  FFMA R32, R32, R34.reuse, R24 ;  /* 0x0000002220207223 */ /* 0x080fe20000000018 */
[----:B------:R-:W-:Y:S01]  /*2300*/  LDS.64 R40, [R18+0x558] ;  /* 0x0005580012287984 */ /* 0x000fe20000000a00 */
[----:B------:R-:W-:Y:S01]  /*2310*/  FFMA R45, R37, R45, R42 ;  /* 0x0000002d252d7223 */ /* 0x000fe2000000002a */
[-C--:B------:R-:W-:Y:S01]  /*2320*/  FFMA R58, R38, R34.reuse, R54 ;  /* 0x00000022263a7223 */ /* 0x080fe20000000036 */
[----:B------:R-:W-:Y:S01]  /*2330*/  FFMA R60, R36, R34, R56 ;  /* 0x00000022243c7223 */ /* 0x000fe20000000038 */
[----:B------:R-:W0:Y:S01]  /*2340*/  LDS.64 R22, [R19+0x30] ;  /* 0x0000300013167984 */ /* 0x000e220000000a00 */
[-C--:B------:R-:W-:Y:S01]  /*2350*/  FFMA R54, R33, R35.reuse, R32 ;  /* 0x0000002321367223 */ /* 0x080fe20000000020 */
[-C--:B------:R-:W-:Y:S01]  /*2360*/  FFMA R34, R31, R35.reuse, R30 ;  /* 0x000000231f227223 */ /* 0x080fe2000000001e */
[-C--:B------:R-:W-:Y:S01]  /*2370*/  FFMA R56, R39, R35.reuse, R58 ;  /* 0x0000002327387223 */ /* 0x080fe2000000003a */
[----:B------:R-:W1:Y:S01]  /*2380*/  LDS.64 R28, [R18+0x5c8] ;  /* 0x0005c800121c7984 */ /* 0x000e620000000a00 */
[----:B------:R-:W-:-:S03]  /*2390*/  FFMA R35, R37, R35, R60 ;  /* 0x0000002325237223 */ /* 0x000fc6000000003c */
[----:B------:R-:W2:Y:S04]  /*23a0*/  LDS.64 R26, [R18+0x720] ;  /* 0x00072000121a7984 */ /* 0x000ea80000000a00 */
[----:B------:R-:W3:Y:S04]  /*23b0*/  LDS.64 R24, [R18+0x790] ;  /* 0x0007900012187984 */ /* 0x000ee80000000a00 */
[----:B------:R-:W4:Y:S04]  /*23c0*/  LDS.64 R42, [R19+0x78] ;  /* 0x00007800132a7984 */ /* 0x000f280000000a00 */
[----:B------:R-:W5:Y:S04]  /*23d0*/  LDS.64 R32, [R19+0xc0] ;  /* 0x0000c00013207984 */ /* 0x000f680000000a00 */
[----:B------:R-:W5:Y:S01]  /*23e0*/  LDS.64 R30, [R19+0x108] ;  /* 0x00010800131e7984 */ /* 0x000f620000000a00 */
[----:B0-----:R-:W-:Y:S01]  /*23f0*/  FFMA R58, R40, R22, R47 ;  /* 0x00000016283a7223 */ /* 0x001fe2000000002f */
[----:B-1----:R-:W-:-:S03]  /*2400*/  FFMA R60, R22, R28, R55 ;  /* 0x0000001c163c7223 */ /* 0x002fc60000000037 */
[----:B------:R-:W-:Y:S01]  /*2410*/  FFMA R47, R41, R23, R58 ;  /* 0x00000017292f7223 */ /* 0x000fe2000000003a */
[C---:B--2---:R-:W-:Y:S01]  /*2420*/  FFMA R62, R22.reuse, R26, R53 ;  /* 0x0000001a163e7223 */ /* 0x044fe20000000035 */
[C---:B------:R-:W-:Y:S01]  /*2430*/  FFMA R53, R23.reuse, R29, R60 ;  /* 0x0000001d17357223 */ /* 0x040fe2000000003c */
[----:B---3--:R-:W-:Y:S02]  /*2440*/  FFMA R22, R22, R24, R57 ;  /* 0x0000001816167223 */ /* 0x008fe40000000039 */
[C---:B------:R-:W-:Y:S02]  /*2450*/  FFMA R55, R23.reuse, R27, R62 ;  /* 0x0000001b17377223 */ /* 0x040fe4000000003e */
        /* <DEDUP_REMOVED lines=17> */
[----:B------:R-:W-:Y:S01]  /*2570*/  LDS R28, [R18+0x5d0] ;  /* 0x0005d000121c7984 */ /* 0x000fe20000000800 */
[-C--:B------:R-:W-:Y:S01]  /*2580*/  FFMA R45, R41, R33.reuse, R42 ;  /* 0x00000021292d7223 */ /* 0x080fe2000000002a */
[-C--:B------:R-:W-:Y:S01]  /*2590*/  FFMA R65, R29, R33.reuse, R44 ;  /* 0x000000211d417223 */ /* 0x080fe2000000002c */
[-C--:B------:R-:W-:Y:S01]  /*25a0*/  FFMA R67, R27, R33.reuse, R58 ;  /* 0x000000211b437223 */ /* 0x080fe2000000003a */
[----:B------:R-:W-:Y:S01]  /*25b0*/  LDS R24, [R18+0x560] ;  /* 0x0005600012187984 */ /* 0x000fe20000000800 */
[----:B------:R-:W-:Y:S01]  /*25c0*/  FFMA R69, R25, R33, R32 ;  /* 0x0000002119457223 */ /* 0x000fe20000000020 */
[-C--:B------:R-:W-:Y:S01]  /*25d0*/  FFMA R42, R41, R31.reuse, R40 ;  /* 0x0000001f292a7223 */ /* 0x080fe20000000028 */
[-C--:B------:R-:W-:Y:S01]  /*25e0*/  FFMA R29, R29, R31.reuse, R54 ;  /* 0x0000001f1d1d7223 */ /* 0x080fe20000000036 */
[----:B------:R-:W-:Y:S01]  /*25f0*/  LDS R26, [R18+0x728] ;  /* 0x00072800121a7984 */ /* 0x000fe20000000800 */
[-C--:B------:R-:W-:Y:S01]  /*2600*/  FFMA R27, R27, R31.reuse, R56 ;  /* 0x0000001f1b1b7223 */ /* 0x080fe20000000038 */
[----:B------:R-:W-:-:S02]  /*2610*/  FFMA R31, R25, R31, R60 ;  /* 0x0000001f191f7223 */ /* 0x000fc4000000003c */
[----:B------:R-:W-:Y:S04]  /*2620*/  LDS R30, [R18+0x798] ;  /* 0x00079800121e7984 */ /* 0x000fe80000000800 */
[----:B------:R-:W0:Y:S04]  /*2630*/  LDS.64 R34, [R19+0x80] ;  /* 0x0000800013227984 */ /* 0x000e280000000a00 */
[----:B------:R-:W1:Y:S04]  /*2640*/  LDS.64 R22, [R19+0x38] ;  /* 0x0000380013167984 */ /* 0x000e680000000a00 */
[----:B------:R-:W2:Y:S04]  /*2650*/  LDS.64 R32, [R19+0xc8] ;  /* 0x0000c80013207984 */ /* 0x000ea80000000a00 */
[----:B------:R-:W3:Y:S04]  /*2660*/  LDS.64 R40, [R19+0x110] ;  /* 0x0001100013287984 */ /* 0x000ee80000000a00 */
[----:B------:R-:W4:Y:S01]  /*2670*/  LDS R58, [R18+0x874] ;  /* 0x00087400123a7984 */ /* 0x000f220000000800 */
[-C--:B0-----:R-:W-:Y:S01]  /*2680*/  FFMA R62, R24, R34.reuse, R61 ;  /* 0x00000022183e7223 */ /* 0x081fe2000000003d */
[-C--:B------:R-:W-:Y:S01]  /*2690*/  FFMA R44, R28, R34.reuse, R63 ;  /* 0x000000221c2c7223 */ /* 0x080fe2000000003f */
[-C--:B------:R-:W-:Y:S01]  /*26a0*/  FFMA R56, R26, R34.reuse, R59 ;  /* 0x000000221a387223 */ /* 0x080fe2000000003b */
[----:B------:R-:W-:Y:S01]  /*26b0*/  FFMA R60, R30, R34, R43 ;  /* 0x000000221e3c7223 */ /* 0x000fe2000000002b */
[----:B-1----:R-:W-:Y:S01]  /*26c0*/  FFMA R47, R24, R22, R47 ;  /* 0x00000016182f7223 */ /* 0x002fe2000000002f */
[----:B------:R-:W0:Y:S01]  /*26d0*/  LDS R34, [R18+0x804] ;  /* 0x0008040012227984 */ /* 0x000e220000000800 */
[C---:B------:R-:W-:Y:S01]  /*26e0*/  FFMA R54, R22.reuse, R26, R55 ;  /* 0x0000001a16367223 */ /* 0x040fe20000000037 */
[----:B------:R-:W-:Y:S01]  /*26f0*/  FFMA R53, R22, R28, R53 ;  /* 0x0000001c16357223 */ /* 0x000fe20000000035 */
[-C--:B--2---:R-:W-:Y:S01]  /*2700*/  FFMA R68, R24, R32.reuse, R45 ;  /* 0x0000002018447223 */ /* 0x084fe2000000002d */
[-C--:B------:R-:W-:Y:S01]  /*2710*/  FFMA R66, R28, R32.reuse, R65 ;  /* 0x000000201c427223 */ /* 0x080fe20000000041 */
[----:B------:R-:W-:Y:S01]  /*2720*/  FFMA R64, R26, R32, R67 ;  /* 0x000000201a407223 */ /* 0x000fe20000000043 */
[----:B------:R-:W-:Y:S01]  /*2730*/  FFMA R22, R22, R30, R57 ;  /* 0x0000001e16167223 */ /* 0x000fe20000000039 */
[-C--:B---3--:R-:W-:Y:S01]  /*2740*/  FFMA R42, R24, R40.reuse, R42 ;  /* 0x00000028182a7223 */ /* 0x088fe2000000002a */
[-C--:B------:R-:W-:Y:S01]  /*2750*/  FFMA R45, R28, R40.reuse, R29 ;  /* 0x000000281c2d7223 */ /* 0x080fe2000000001d */
[----:B------:R-:W1:Y:S01]  /*2760*/  LDS.64 R24, [R19+0x40] ;  /* 0x0000400013187984 */ /* 0x000e620000000a00 */
[----:B------:R-:W-:Y:S01]  /*2770*/  FFMA R55, R26, R40, R27 ;  /* 0x000000281a377223 */ /* 0x000fe2000000001b */
[C---:B------:R-:W-:Y:S01]  /*2780*/  FFMA R32, R30.reuse, R32, R69 ;  /* 0x000000201e207223 */ /* 0x040fe20000000045 */
[----:B------:R-:W-:Y:S01]  /*2790*/  FFMA R40, R30, R40, R31 ;  /* 0x000000281e287223 */ /* 0x000fe2000000001f */
[----:B------:R-:W2:Y:S01]  /*27a0*/  LDS.64 R26, [R18+0x808] ;  /* 0x00080800121a7984 */ /* 0x000ea20000000a00 */
[----:B------:R-:W-:Y:S01]  /*27b0*/  FFMA R61, R52, R41, R42 ;  /* 0x00000029343d7223 */ /* 0x000fe2000000002a */
[C---:B------:R-:W-:Y:S01]  /*27c0*/  FFMA R67, R46.reuse, R23, R53 ;  /* 0x000000172e437223 */ /* 0x040fe20000000035 */
[C---:B------:R-:W-:Y:S01]  /*27d0*/  FFMA R53, R46.reuse, R35, R44 ;  /* 0x000000232e357223 */ /* 0x040fe2000000002c */
[----:B------:R-:W3:Y:S01]  /*27e0*/  LDS.64 R30, [R19+0x88] ;  /* 0x00008800131e7984 */ /* 0x000ee20000000a00 */
[----:B------:R-:W-:Y:S01]  /*27f0*/  FFMA R65, R46, R41, R45 ;  /* 0x000000292e417223 */ /* 0x000fe2000000002d */
[C---:B------:R-:W-:Y:S01]  /*2800*/  FFMA R47, R52.reuse, R23, R47 ;  /* 0x00000017342f7223 */ /* 0x040fe2000000002f */
[-C--:B------:R-:W-:Y:S01]  /*2810*/  FFMA R57, R52, R35.reuse, R62 ;  /* 0x0000002334397223 */ /* 0x080fe2000000003e */
[----:B------:R-:W5:Y:S01]  /*2820*/  LDS.64 R28, [R18+0x878] ;  /* 0x00087800121c7984 */ /* 0x000f620000000a00 */
[----:B----4-:R-:W-:Y:S01]  /*2830*/  FFMA R60, R58, R35, R60 ;  /* 0x000000233a3c7223 */ /* 0x010fe2000000003c */
[-C--:B------:R-:W-:Y:S01]  /*2840*/  FFMA R59, R52, R33.reuse, R68 ;  /* 0x00000021343b7223 */ /* 0x080fe20000000044 */
[----:B------:R-:W-:Y:S01]  /*2850*/  FFMA R63, R46, R33, R66 ;  /* 0x000000212e3f7223 */ /* 0x000fe20000000042 */
[----:B------:R-:W4:Y:S04]  /*2860*/  LDS.64 R42, [R19+0xd0] ;  /* 0x0000d000132a7984 */ /* 0x000f280000000a00 */
[----:B------:R-:W4:Y:S01]  /*2870*/  LDS.64 R44, [R19+0x118] ;  /* 0x00011800132c7984 */ /* 0x000f220000000a00 */
[C---:B0-----:R-:W-:Y:S01]  /*2880*/  FFMA R54, R34.reuse, R23, R54 ;  /* 0x0000001722367223 */ /* 0x041fe20000000036 */
[C---:B------:R-:W-:Y:S01]  /*2890*/  FFMA R69, R34.reuse, R35, R56 ;  /* 0x0000002322457223 */ /* 0x040fe20000000038 */
[C---:B------:R-:W-:Y:S01]  /*28a0*/  FFMA R64, R34.reuse, R33, R64 ;  /* 0x0000002122407223 */ /* 0x040fe20000000040 */
[----:B------:R-:W-:Y:S01]  /*28b0*/  FFMA R34, R34, R41, R55 ;  /* 0x0000002922227223 */ /* 0x000fe20000000037 */
[C---:B------:R-:W-:Y:S01]  /*28c0*/  FFMA R55, R58.reuse, R23, R22 ;  /* 0x000000173a377223 */ /* 0x040fe20000000016 */
[C---:B------:R-:W-:Y:S01]  /*28d0*/  FFMA R35, R58.reuse, R33, R32 ;  /* 0x000000213a237223 */ /* 0x040fe20000000020 */
[----:B------:R-:W-:Y:S01]  /*28e0*/  FFMA R23, R58, R41, R40 ;  /* 0x000000293a177223 */ /* 0x000fe20000000028 */
[-C--:B-1----:R-:W-:Y:S01]  /*28f0*/  FFMA R22, R38, R24.reuse, R47 ;  /* 0x0000001826167223 */ /* 0x082fe2000000002f */
[----:B------:R-:W-:-:S03]  /*2900*/  FFMA R32, R36, R24, R67 ;  /* 0x0000001824207223 */ /* 0x000fc60000000043 */
[-C--:B------:R-:W-:Y:S01]  /*2910*/  FFMA R47, R39, R25.reuse, R22 ;  /* 0x00000019272f7223 */ /* 0x080fe20000000016 */
[----:B------:R-:W-:Y:S01]  /*2920*/  FFMA R33, R37, R25, R32 ;  /* 0x0000001925217223 */ /* 0x000fe20000000020 */
[----:B--2---:R-:W-:Y:S01]  /*2930*/  FFMA R54, R24, R26, R54 ;  /* 0x0000001a18367223 */ /* 0x004fe20000000036 */
[-C--:B---3--:R-:W-:Y:S01]  /*2940*/  FFMA R22, R38, R30.reuse, R57 ;  /* 0x0000001e26167223 */ /* 0x088fe20000000039 */
[----:B------:R-:W-:Y:S02]  /*2950*/  FFMA R32, R26, R30, R69 ;  /* 0x0000001e1a207223 */ /* 0x000fe40000000045 */
[----:B------:R-:W-:Y:S01]  /*2960*/  FFMA R41, R25, R27, R54 ;  /* 0x0000001b19297223 */ /* 0x000fe20000000036 */
[----:B-----5:R-:W-:Y:S01]  /*2970*/  FFMA R24, R24, R28, R55 ;  /* 0x0000001c18187223 */ /* 0x020fe20000000037 */
[-C--:B------:R-:W-:Y:S01]  /*2980*/  FFMA R67, R39, R31.reuse, R22 ;  /* 0x0000001f27437223 */ /* 0x080fe20000000016 */
[----:B------:R-:W-:Y:S01]  /*2990*/  FFMA R57, R27, R31, R32 ;  /* 0x0000001f1b397223 */ /* 0x000fe20000000020 */
[----:B------:R-:W-:Y:S01]  /*29a0*/  FFMA R60, R28, R30, R60 ;  /* 0x0000001e1c3c7223 */ /* 0x000fe2000000003c */
[----:B------:R-:W-:Y:S01]  /*29b0*/  FFMA R55, R25, R29, R24 ;  /* 0x0000001d19377223 */ /* 0x000fe20000000018 */
[-C--:B----4-:R-:W-:Y:S01]  /*29c0*/  FFMA R22, R38, R42.reuse, R59 ;  /* 0x0000002a26167223 */ /* 0x090fe2000000003b */
[-C--:B------:R-:W-:Y:S01]  /*29d0*/  FFMA R32, R36, R42.reuse, R63 ;  /* 0x0000002a24207223 */ /* 0x080fe2000000003f */
[----:B------:R-:W-:Y:S01]  /*29e0*/  FFMA R64, R26, R42, R64 ;  /* 0x0000002a1a407223 */ /* 0x000fe20000000040 */
[----:B------:R-:W-:Y:S01]  /*29f0*/  FFMA R24, R36, R30, R53 ;  /* 0x0000001e24187223 */ /* 0x000fe20000000035 */
        /* <DEDUP_REMOVED lines=11> */
[----:B------:R-:W-:Y:S01]  /*2ab0*/  FFMA R61, R27, R45, R34 ;  /* 0x0000002d1b3d7223 */ /* 0x000fe20000000022 */
[-C--:B------:R-:W-:Y:S01]  /*2ac0*/  FFMA R53, R37, R31.reuse, R24 ;  /* 0x0000001f25357223 */ /* 0x080fe20000000018 */
[C---:B------:R-:W-:Y:S01]  /*2ad0*/  FFMA R69, R29.reuse, R31, R60 ;  /* 0x0000001f1d457223 */ /* 0x040fe2000000003c */
[----:B------:R-:W-:Y:S01]  /*2ae0*/  FFMA R45, R29, R45, R28 ;  /* 0x0000002d1d2d7223 */ /* 0x000fe2000000001c */
[----:B------:R-:W-:Y:S06]  /*2af0*/  BRA.U UP0, `(.L_x_181) ;  /* 0xffffffe500007547 */ /* 0x000fec000b83ffff */
[----:B------:R-:W0:Y:S01]  /*2b00*/  LDC.64 R6, c[0x0][0x398] ;  /* 0x0000e600ff067b82 */ /* 0x000e220000000a00 */
[----:B------:R-:W-:-:S04]  /*2b10*/  LEA R5, R2, R3, 0x4 ;  /* 0x0000000302057211 */ /* 0x000fc800078e20ff */
[----:B------:R-:W-:-:S03]  /*2b20*/  SHF.L.U32 R5, R5, 0x2, RZ ;  /* 0x0000000205057819 */ /* 0x000fc600000006ff */
[----:B------:R-:W1:Y:S02]  /*2b30*/  LDC.64 R8, c[0x0][0x390] ;  /* 0x0000e400ff087b82 */ /* 0x000e640000000a00 */
[----:B0-----:R-:W-:-:S05]  /*2b40*/  IMAD.WIDE.U32 R6, R5, 0x4, R6 ;  /* 0x0000000405067825 */ /* 0x001fca00078e0006 */
[----:B------:R-:W2:Y:S04]  /*2b50*/  LDG.E.CONSTANT R10, desc[UR8][R6.64] ;  /* 0x00000008060a7981 */ /* 0x000ea8000c1e9900 */
[----:B------:R-:W3:Y:S04]  /*2b60*/  LDG.E.CONSTANT R12, desc[UR8][R6.64+0x4] ;  /* 0x00000408060c7981 */ /* 0x000ee8000c1e9900 */
[----:B------:R-:W4:Y:S04]  /*2b70*/  LDG.E.CONSTANT R14, desc[UR8][R6.64+0x8] ;  /* 0x00000808060e7981 */ /* 0x000f28000c1e9900 */
[----:B------:R0:W5:Y:S01]  /*2b80*/  LDG.E.CONSTANT R16, desc[UR8][R6.64+0xc] ;  /* 0x00000c0806107981 */ /* 0x000162000c1e9900 */
        /* <DEDUP_REMOVED lines=12> */
[----:B------:R-:W-:Y:S01]  /*2c50*/  FMNMX R5, RZ, R10, !PT ;  /* 0x0000000aff057209 */ /* 0x000fe20007800000 */
[--C-:B----4-:R-:W-:Y:S01]  /*2c60*/  FADD R63, R63, R14.reuse ;  /* 0x0000000e3f3f7221 */ /* 0x110fe20000000000 */
[--C-:B------:R-:W-:Y:S01]  /*2c70*/  FADD R32, R32, R14.reuse ;  /* 0x0000000e20207221 */ /* 0x100fe20000000000 */
[----:B------:R-:W-:Y:S01]  /*2c80*/  FADD R59, R59, R14 ;  /* 0x0000000e3b3b7221 */ /* 0x000fe20000000000 */
[----:B0-----:R-:W-:Y:S01]  /*2c90*/  FMNMX R7, RZ, R12, !PT ;  /* 0x0000000cff077209 */ /* 0x001fe20007800000 */
        /* <DEDUP_REMOVED lines=11> */
[----:B------:R-:W-:Y:S01]  /*2d50*/  STG.E desc[UR8][R2.64], R47 ;  /* 0x0000002f02007986 */ /* 0x000fe2000c101908 */
[----:B------:R-:W-:Y:S02]  /*2d60*/  FMNMX R53, RZ, R53, !PT ;  /* 0x00000035ff357209 */ /* 0x000fe40007800000 */
[----:B------:R-:W-:Y:S01]  /*2d70*/  FMNMX R57, RZ, R57, !PT ;  /* 0x00000039ff397209 */ /* 0x000fe20007800000 */
[----:B------:R-:W-:Y:S01]  /*2d80*/  STG.E desc[UR8][R2.64+0x38], R33 ;  /* 0x0000382102007986 */ /* 0x000fe2000c101908 */
[----:B------:R-:W-:-:S02]  /*2d90*/  FMNMX R63, RZ, R63, !PT ;  /* 0x0000003fff3f7209 */ /* 0x000fc40007800000 */
[----:B0-----:R-:W-:Y:S01]  /*2da0*/  FMNMX R5, RZ, R32, !PT ;  /* 0x00000020ff057209 */ /* 0x001fe20007800000 */
[----:B------:R-:W-:Y:S01]  /*2db0*/  STG.E desc[UR8][R2.64+0x70], R41 ;  /* 0x0000702902007986 */ /* 0x000fe2000c101908 */
[----:B------:R-:W-:Y:S02]  /*2dc0*/  FMNMX R59, RZ, R59, !PT ;  /* 0x0000003bff3b7209 */ /* 0x000fe40007800000 */
[----:B------:R-:W-:Y:S01]  /*2dd0*/  FMNMX R9, RZ, R14, !PT ;  /* 0x0000000eff097209 */ /* 0x000fe20007800000 */
[----:B------:R-:W-:Y:S01]  /*2de0*/  STG.E desc[UR8][R2.64+0xc40], R67 ;  /* 0x000c404302007986 */ /* 0x000fe2000c101908 */
[----:B------:R-:W-:Y:S02]  /*2df0*/  FMNMX R65, RZ, R65, !PT ;  /* 0x00000041ff417209 */ /* 0x000fe40007800000 */
[----:B-1----:R-:W-:Y:S01]  /*2e00*/  FMNMX R7, RZ, R42, !PT ;  /* 0x0000002aff077209 */ /* 0x002fe20007800000 */
[----:B------:R-:W-:Y:S01]  /*2e10*/  STG.E desc[UR8][R2.64+0xc78], R53 ;  /* 0x000c783502007986 */ /* 0x000fe2000c101908 */
[----:B------:R-:W-:-:S02]  /*2e20*/  FMNMX R61, RZ, R61, !PT ;  /* 0x0000003dff3d7209 */ /* 0x000fc40007800000 */
        /* <DEDUP_REMOVED lines=11> */
.L_x_182:
        /* <DEDUP_REMOVED lines=10> */
.L_x_241:


//--------------------- .text.fused_nn_dense_add_kernel0 --------------------------
	.section	.text.fused_nn_dense_add_kernel0,"ax",@progbits
	.align	128
        .global         fused_nn_dense_add_kernel0
        .type           fused_nn_dense_add_kernel0,@function
        .size           fused_nn_dense_add_kernel0,(.L_x_242 - fused_nn_dense_add_kernel0)
        .other          fused_nn_dense_add_kernel0,@"STO_CUDA_ENTRY STV_DEFAULT"
fused_nn_dense_add_kernel0:
.text.fused_nn_dense_add_kernel0:
[----:B------:R-:W-:Y:S01]  /*0000*/  LDC R1, c[0x0][0x37c] ;  /* 0x0000df00ff017b82 */ /* 0x000fe20000000800 */
[----:B------:R-:W0:Y:S07]  /*0010*/  S2R R6, SR_CTAID.X ;  /* 0x0000000000067919 */ /* 0x000e2e0000002500 */
[----:B------:R-:W1:Y:S01]  /*0020*/  LDC.64 R2, c[0x0][0x380] ;  /* 0x0000e000ff027b82 */ /* 0x000e620000000a00 */
[----:B------:R-:W2:Y:S01]  /*0030*/  LDCU.64 UR6, c[0x0][0x358] ;  /* 0x00006b00ff0677ac */ /* 0x000ea20008000a00 */
[----:B------:R-:W3:Y:S06]  /*0040*/  S2R R7, SR_TID.X ;  /* 0x0000000000077919 */ /* 0x000eec0000002100 */
[----:B------:R-:W4:Y:S01]  /*0050*/  LDC.64 R4, c[0x0][0x388] ;  /* 0x0000e200ff047b82 */ /* 0x000f220000000a00 */
[----:B0-----:R-:W-:-:S04]  /*0060*/  SHF.L.U32 R0, R6, 0xb, RZ ;  /* 0x0000000b06007819 */ /* 0x001fc800000006ff */
[----:B---3--:R-:W-:Y:S01]  /*0070*/  LOP3.LUT R9, R0, R7, RZ, 0xfc, !PT ;  /* 0x0000000700097212 */ /* 0x008fe200078efcff */
[----:B-1----:R-:W-:-:S04]  /*0080*/  IMAD.WIDE.U32 R2, R7, 0x4, R2 ;  /* 0x0000000407027825 */ /* 0x002fc800078e0002 */
[----:B----4-:R-:W-:Y:S01]  /*0090*/  IMAD.WIDE.U32 R4, R9, 0x4, R4 ;  /* 0x0000000409047825 */ /* 0x010fe200078e0004 */
[----:B--2---:R-:W2:Y:S04]  /*00a0*/  LDG.E.CONSTANT R0, desc[UR6][R2.64] ;  /* 0x0000000602007981 */ /* 0x004ea8000c1e9900 */
[----:B------:R-:W2:Y:S04]  /*00b0*/  LDG.E.CONSTANT R9, desc[UR6][R4.64] ;  /* 0x0000000604097981 */ /* 0x000ea8000c1e9900 */
[----:B------:R-:W3:Y:S04]  /*00c0*/  LDG.E.CONSTANT R27, desc[UR6][R2.64+0x100] ;  /* 0x00010006021b7981 */ /* 0x000ee8000c1e9900 */
[----:B------:R-:W3:Y:S04]  /*00d0*/  LDG.E.CONSTANT R24, desc[UR6][R4.64+0x100] ;  /* 0x0001000604187981 */ /* 0x000ee8000c1e9900 */
[----:B------:R-:W4:Y:S04]  /*00e0*/  LDG.E.CONSTANT R25, desc[UR6][R2.64+0x200] ;  /* 0x0002000602197981 */ /* 0x000f28000c1e9900 */
        /* <DEDUP_REMOVED lines=15> */
[----:B------:R-:W0:Y:S01]  /*01e0*/  S2UR UR5, SR_CgaCtaId ;  /* 0x00000000000579c3 */ /* 0x000e220000008800 */
[----:B------:R-:W-:-:S07]  /*01f0*/  UMOV UR4, 0x400 ;  /* 0x0000040000047882 */ /* 0x000fce0000000000 */
[----:B------:R-:W-:Y:S01]  /*0200*/  BAR.SYNC.DEFER_BLOCKING 0x0 ;  /* 0x0000000000007b1d */ /* 0x000fe20000010000 */
[----:B--2---:R-:W-:-:S05]  /*0210*/  FFMA R0, R0, R9, RZ ;  /* 0x0000000900007223 */ /* 0x004fca00000000ff */
[----:B------:R-:W2:Y:S01]  /*0220*/  LDG.E.CONSTANT R9, desc[UR6][R4.64+0xa00] ;  /* 0x000a000604097981 */ /* 0x000ea2000c1e9900 */
[----:B---3--:R-:W-:-:S03]  /*0230*/  FFMA R24, R27, R24, R0 ;  /* 0x000000181b187223 */ /* 0x008fc60000000000 */
[----:B------:R-:W2:Y:S01]  /*0240*/  LDG.E.CONSTANT R0, desc[UR6][R2.64+0xa00] ;  /* 0x000a000602007981 */ /* 0x000ea2000c1e9900 */
[----:B----4-:R-:W-:-:S03]  /*0250*/  FFMA R27, R25, R22, R24 ;  /* 0x00000016191b7223 */ /* 0x010fc60000000018 */
[----:B------:R-:W3:Y:S04]  /*0260*/  LDG.E.CONSTANT R22, desc[UR6][R2.64+0xb00] ;  /* 0x000b000602167981 */ /* 0x000ee8000c1e9900 */
[----:B------:R-:W3:Y:S01]  /*0270*/  LDG.E.CONSTANT R25, desc[UR6][R4.64+0xb00] ;  /* 0x000b000604197981 */ /* 0x000ee2000c1e9900 */
[----:B-----5:R-:W-:-:S03]  /*0280*/  FFMA R27, R20, R23, R27 ;  /* 0x00000017141b7223 */ /* 0x020fc6000000001b */
[----:B------:R-:W4:Y:S04]  /*0290*/  LDG.E.CONSTANT R20, desc[UR6][R2.64+0xc00] ;  /* 0x000c000602147981 */ /* 0x000f28000c1e9900 */
[----:B------:R-:W4:Y:S01]  /*02a0*/  LDG.E.CONSTANT R23, desc[UR6][R4.64+0xc00] ;  /* 0x000c000604177981 */ /* 0x000f22000c1e9900 */
[----:B------:R-:W-:-:S03]  /*02b0*/  FFMA R27, R18, R21, R27 ;  /* 0x00000015121b7223 */ /* 0x000fc6000000001b */
[----:B------:R-:W5:Y:S04]  /*02c0*/  LDG.E.CONSTANT R18, desc[UR6][R2.64+0xd00] ;  /* 0x000d000602127981 */ /* 0x000f68000c1e9900 */
[----:B------:R-:W5:Y:S01]  /*02d0*/  LDG.E.CONSTANT R21, desc[UR6][R4.64+0xd00] ;  /* 0x000d000604157981 */ /* 0x000f62000c1e9900 */
        /* <DEDUP_REMOVED lines=15> */
[----:B--2---:R-:W-:-:S03]  /*03d0*/  FFMA R27, R0, R9, R27 ;  /* 0x00000009001b7223 */ /* 0x004fc6000000001b */
[----:B------:R-:W2:Y:S04]  /*03e0*/  LDG.E.CONSTANT R9, desc[UR6][R2.64+0x1300] ;  /* 0x0013000602097981 */ /* 0x000ea8000c1e9900 */
[----:B------:R-:W2:Y:S01]  /*03f0*/  LDG.E.CONSTANT R0, desc[UR6][R4.64+0x1300] ;  /* 0x0013000604007981 */ /* 0x000ea2000c1e9900 */
[----:B---3--:R-:W-:-:S03]  /*0400*/  FFMA R27, R22, R25, R27 ;  /* 0x00000019161b7223 */ /* 0x008fc6000000001b */
[----:B------:R-:W3:Y:S04]  /*0410*/  LDG.E.CONSTANT R25, desc[UR6][R2.64+0x1400] ;  /* 0x0014000602197981 */ /* 0x000ee8000c1e9900 */
[----:B------:R-:W3:Y:S01]  /*0420*/  LDG.E.CONSTANT R22, desc[UR6][R4.64+0x1400] ;  /* 0x0014000604167981 */ /* 0x000ee2000c1e9900 */
[----:B----4-:R-:W-:-:S03]  /*0430*/  FFMA R27, R20, R23, R27 ;  /* 0x00000017141b7223 */ /* 0x010fc6000000001b */
[----:B------:R-:W4:Y:S04]  /*0440*/  LDG.E.CONSTANT R23, desc[UR6][R2.64+0x1500] ;  /* 0x0015000602177981 */ /* 0x000f28000c1e9900 */
[----:B------:R-:W4:Y:S01]  /*0450*/  LDG.E.CONSTANT R20, desc[UR6][R4.64+0x1500] ;  /* 0x0015000604147981 */ /* 0x000f22000c1e9900 */
[----:B-----5:R-:W-:-:S03]  /*0460*/  FFMA R27, R18, R21, R27 ;  /* 0x00000015121b7223 */ /* 0x020fc6000000001b */
        /* <DEDUP_REMOVED lines=25> */
[----:B------:R1:W4:Y:S04]  /*0600*/  LDG.E.CONSTANT R20, desc[UR6][R2.64+0x1e00] ;  /* 0x001e000602147981 */ /* 0x000328000c1e9900 */
[----:B------:R-:W4:Y:S04]  /*0610*/  LDG.E.CONSTANT R23, desc[UR6][R4.64+0x1e00] ;  /* 0x001e000604177981 */ /* 0x000f28000c1e9900 */
[----:B------:R-:W4:Y:S01]  /*0620*/  LDG.E.CONSTANT R24, desc[UR6][R4.64+0x1f00] ;  /* 0x001f000604187981 */ /* 0x000f22000c1e9900 */
[----:B-----5:R-:W-:-:S04]  /*0630*/  FFMA R21, R18, R21, R29 ;  /* 0x0000001512157223 */ /* 0x020fc8000000001d */
[----:B------:R-:W-:-:S04]  /*0640*/  FFMA R19, R16, R19, R21 ;  /* 0x0000001310137223 */ /* 0x000fc80000000015 */
[----:B------:R-:W-:-:S04]  /*0650*/  FFMA R17, R14, R17, R19 ;  /* 0x000000110e117223 */ /* 0x000fc80000000013 */
[----:B------:R-:W-:-:S04]  /*0660*/  FFMA R15, R12, R15, R17 ;  /* 0x0000000f0c0f7223 */ /* 0x000fc80000000011 */
[----:B------:R-:W-:-:S04]  /*0670*/  FFMA R13, R10, R13, R15 ;  /* 0x0000000d0a0d7223 */ /* 0x000fc8000000000f */
[----:B------:R-:W-:Y:S01]  /*0680*/  FFMA R11, R8, R11, R13 ;  /* 0x0000000b080b7223 */ /* 0x000fe2000000000d */
[----:B0-----:R-:W-:-:S06]  /*0690*/  ULEA UR4, UR5, UR4, 0x18 ;  /* 0x0000000405047291 */ /* 0x001fcc000f8ec0ff */
[C---:B-1----:R-:W-:Y:S02]  /*06a0*/  LEA R3, R7.reuse, UR4, 0x2 ;  /* 0x0000000407037c11 */ /* 0x042fe4000f8e10ff */
[C---:B------:R-:W-:Y:S02]  /*06b0*/  ISETP.GT.U32.AND P0, PT, R7.reuse, 0x1f, PT ;  /* 0x0000001f0700780c */ /* 0x040fe40003f04070 */
[C---:B------:R-:W-:Y:S01]  /*06c0*/  ISETP.GT.U32.AND P1, PT, R7.reuse, 0xf, PT ;  /* 0x0000000f0700780c */ /* 0x040fe20003f24070 */
[----:B------:R-:W-:Y:S01]  /*06d0*/  BSSY.RECONVERGENT B0, `(.L_x_183) ;  /* 0x0000022000007945 */ /* 0x000fe20003800200 */
[----:B------:R-:W-:Y:S01]  /*06e0*/  ISETP.NE.AND P2, PT, R7, RZ, PT ;  /* 0x000000ff0700720c */ /* 0x000fe20003f45270 */
[----:B--2---:R-:W-:-:S04]  /*06f0*/  FFMA R9, R0, R9, R11 ;  /* 0x0000000900097223 */ /* 0x004fc8000000000b */
[----:B---3--:R-:W-:-:S04]  /*0700*/  FFMA R9, R22, R25, R9 ;  /* 0x0000001916097223 */ /* 0x008fc80000000009 */
[----:B----4-:R-:W-:-:S04]  /*0710*/  FFMA R20, R20, R23, R9 ;  /* 0x0000001714147223 */ /* 0x010fc80000000009 */
[----:B------:R-:W-:-:S05]  /*0720*/  FFMA R20, R27, R24, R20 ;  /* 0x000000181b147223 */ /* 0x000fca0000000014 */
[----:B------:R-:W-:Y:S01]  /*0730*/  STS [R3], R20 ;  /* 0x0000001403007388 */ /* 0x000fe20000000800 */
[----:B------:R-:W-:Y:S06]  /*0740*/  BAR.SYNC.DEFER_BLOCKING 0x0 ;  /* 0x0000000000007b1d */ /* 0x000fec0000010000 */
[----:B------:R-:W-:Y:S04]  /*0750*/  @!P0 LDS R0, [R3] ;  /* 0x0000000003008984 */ /* 0x000fe80000000800 */
[----:B------:R-:W0:Y:S02]  /*0760*/  @!P0 LDS R5, [R3+0x80] ;  /* 0x0000800003058984 */ /* 0x000e240000000800 */
[----:B0-----:R-:W-:-:S05]  /*0770*/  @!P0 FADD R0, R0, R5 ;  /* 0x0000000500008221 */ /* 0x001fca0000000000 */
[----:B------:R0:W-:Y:S01]  /*0780*/  @!P0 STS [R3], R0 ;  /* 0x0000000003008388 */ /* 0x0001e20000000800 */
[----:B------:R-:W-:Y:S06]  /*0790*/  BAR.SYNC.DEFER_BLOCKING 0x0 ;  /* 0x0000000000007b1d */ /* 0x000fec0000010000 */
[----:B------:R-:W-:Y:S05]  /*07a0*/  @P1 BRA `(.L_x_184) ;  /* 0x0000000000501947 */ /* 0x000fea0003800000 */
[----:B0-----:R-:W-:Y:S04]  /*07b0*/  LDS R0, [R3] ;  /* 0x0000000003007984 */ /* 0x001fe80000000800 */
[----:B------:R-:W0:Y:S02]  /*07c0*/  LDS R5, [R3+0x40] ;  /* 0x0000400003057984 */ /* 0x000e240000000800 */
[----:B0-----:R-:W-:-:S05]  /*07d0*/  FADD R0, R0, R5 ;  /* 0x0000000500007221 */ /* 0x001fca0000000000 */
[----:B------:R-:W-:Y:S04]  /*07e0*/  STS [R3], R0 ;  /* 0x0000000003007388 */ /* 0x000fe80000000800 */
[----:B------:R-:W-:Y:S04]  /*07f0*/  LDS R2, [R3] ;  /* 0x0000000003027984 */ /* 0x000fe80000000800 */
        /* <DEDUP_REMOVED lines=14> */
[----:B------:R1:W-:Y:S02]  /*08e0*/  STS [R3], R0 ;  /* 0x0000000003007388 */ /* 0x0003e40000000800 */
.L_x_184:
[----:B------:R-:W-:Y:S05]  /*08f0*/  BSYNC.RECONVERGENT B0 ;  /* 0x0000000000007941 */ /* 0x000fea0003800200 */
.L_x_183:
[----:B------:R-:W-:Y:S06]  /*0900*/  BAR.SYNC.DEFER_BLOCKING 0x0 ;  /* 0x0000000000007b1d */ /* 0x000fec0000010000 */
[----:B------:R-:W-:Y:S05]  /*0910*/  @P2 EXIT ;  /* 0x000000000000294d */ /* 0x000fea0003800000 */
[----:B01----:R-:W0:Y:S01]  /*0920*/  LDC.64 R2, c[0x0][0x398] ;  /* 0x0000e600ff027b82 */ /* 0x003e220000000a00 */
[----:B------:R-:W1:Y:S07]  /*0930*/  LDS R0, [UR4] ;  /* 0x00000004ff007984 */ /* 0x000e6e0008000800 */
[----:B------:R-:W2:Y:S01]  /*0940*/  LDC.64 R4, c[0x0][0x390] ;  /* 0x0000e400ff047b82 */ /* 0x000ea20000000a00 */
[----:B0-----:R-:W-:-:S06]  /*0950*/  IMAD.WIDE.U32 R2, R6, 0x4, R2 ;  /* 0x0000000406027825 */ /* 0x001fcc00078e0002 */
[----:B------:R-:W3:Y:S01]  /*0960*/  LDG.E.CONSTANT R3, desc[UR6][R2.64] ;  /* 0x0000000602037981 */ /* 0x000ee2000c1e9900 */
[----:B--2---:R-:W-:-:S03]  /*0970*/  IMAD.WIDE.U32 R6, R6, 0x4, R4 ;  /* 0x0000000406067825 */ /* 0x004fc600078e0004 */
[----:B-1----:R-:W-:Y:S01]  /*0980*/  STS [UR4+0x100], R0 ;  /* 0x00010000ff007988 */ /* 0x002fe20008000804 */
[----:B---3--:R-:W-:-:S05]  /*0990*/  FADD R5, R0, R3 ;  /* 0x0000000300057221 */ /* 0x008fca0000000000 */
[----:B------:R-:W-:Y:S01]  /*09a0*/  STG.E desc[UR6][R6.64], R5 ;  /* 0x0000000506007986 */ /* 0x000fe2000c101906 */
[----:B------:R-:W-:Y:S05]  /*09b0*/  EXIT ;  /* 0x000000000000794d */ /* 0x000fea0003800000 */
.L_x_185:
        /* <DEDUP_REMOVED lines=12> */
.L_x_242:


//--------------------- .text.fused_divide_kernel0 --------------------------
	.section	.text.fused_divide_kernel0,"ax",@progbits
	.align	128
        .global         fused_divide_kernel0
        .type           fused_divide_kernel0,@function
        .size           fused_divide_kernel0,(.L_x_200 - fused_divide_kernel0)
        .other          fused_divide_kernel0,@"STO_CUDA_ENTRY STV_DEFAULT"
fused_divide_kernel0:
.text.fused_divide_kernel0:
[----:B------:R-:W-:Y:S08]  /*0000*/  LDC R1, c[0x0][0x37c] ;  /* 0x0000df00ff017b82 */ /* 0x000ff00000000800 */
[----:B------:R-:W0:Y:S01]  /*0010*/  LDC.64 R6, c[0x0][0x390] ;  /* 0x0000e400ff067b82 */ /* 0x000e220000000a00 */
[----:B------:R-:W1:Y:S01]  /*0020*/  S2R R2, SR_TID.X ;  /* 0x0000000000027919 */ /* 0x000e620000002100 */
[----:B------:R-:W0:Y:S06]  /*0030*/  LDCU.64 UR4, c[0x0][0x358] ;  /* 0x00006b00ff0477ac */ /* 0x000e2c0008000a00 */
[----:B------:R-:W1:Y:S01]  /*0040*/  LDC.64 R4, c[0x0][0x388] ;  /* 0x0000e200ff047b82 */ /* 0x000e620000000a00 */
[----:B0-----:R-:W2:Y:S01]  /*0050*/  LDG.E.CONSTANT R3, desc[UR4][R6.64] ;  /* 0x0000000406037981 */ /* 0x001ea2000c1e9900 */
[----:B-1----:R-:W-:-:S05]  /*0060*/  IMAD.WIDE.U32 R4, R2, 0x4, R4 ;  /* 0x0000000402047825 */ /* 0x002fca00078e0004 */
[----:B------:R-:W3:Y:S01]  /*0070*/  LDG.E.CONSTANT R0, desc[UR4][R4.64] ;  /* 0x0000000404007981 */ /* 0x000ee2000c1e9900 */
[----:B------:R-:W-:Y:S01]  /*0080*/  BSSY.RECONVERGENT B0, `(.L_x_186) ;  /* 0x000000c000007945 */ /* 0x000fe20003800200 */
[----:B--2---:R-:W0:Y:S08]  /*0090*/  MUFU.RCP R8, R3 ;  /* 0x0000000300087308 */ /* 0x004e300000001000 */
[----:B---3--:R-:W1:Y:S01]  /*00a0*/  FCHK P0, R0, R3 ;  /* 0x0000000300007302 */ /* 0x008e620000000000 */
[----:B0-----:R-:W-:-:S04]  /*00b0*/  FFMA R9, -R3, R8, 1 ;  /* 0x3f80000003097423 */ /* 0x001fc80000000108 */
[----:B------:R-:W-:-:S04]  /*00c0*/  FFMA R9, R8, R9, R8 ;  /* 0x0000000908097223 */ /* 0x000fc80000000008 */
[----:B------:R-:W-:-:S04]  /*00d0*/  FFMA R8, R0, R9, RZ ;  /* 0x0000000900087223 */ /* 0x000fc800000000ff */
[----:B------:R-:W-:-:S04]  /*00e0*/  FFMA R10, -R3, R8, R0 ;  /* 0x00000008030a7223 */ /* 0x000fc80000000100 */
[----:B------:R-:W-:Y:S01]  /*00f0*/  FFMA R9, R9, R10, R8 ;  /* 0x0000000a09097223 */ /* 0x000fe20000000008 */
[----:B-1----:R-:W-:Y:S06]  /*0100*/  @!P0 BRA `(.L_x_187) ;  /* 0x00000000000c8947 */ /* 0x002fec0003800000 */
[----:B------:R-:W-:-:S07]  /*0110*/  MOV R4, 0x130 ;  /* 0x0000013000047802 */ /* 0x000fce0000000f00 */
[----:B------:R-:W-:Y:S05]  /*0120*/  CALL.REL.NOINC `($__internal_0_$__cuda_sm3x_div_rn_noftz_f32_slowpath) ;  /* 0x0000000000187944 */ /* 0x000fea0003c00000 */
[----:B------:R-:W-:-:S07]  /*0130*/  IMAD.MOV.U32 R9, RZ, RZ, R0 ;  /* 0x000000ffff097224 */ /* 0x000fce00078e0000 */
.L_x_187:
[----:B------:R-:W-:Y:S05]  /*0140*/  BSYNC.RECONVERGENT B0 ;  /* 0x0000000000007941 */ /* 0x000fea0003800200 */
.L_x_186:
[----:B------:R-:W0:Y:S02]  /*0150*/  LDC.64 R4, c[0x0][0x380] ;  /* 0x0000e000ff047b82 */ /* 0x000e240000000a00 */
[----:B0-----:R-:W-:-:S05]  /*0160*/  IMAD.WIDE.U32 R2, R2, 0x4, R4 ;  /* 0x0000000402027825 */ /* 0x001fca00078e0004 */
[----:B------:R-:W-:Y:S01]  /*0170*/  STG.E desc[UR4][R2.64], R9 ;  /* 0x0000000902007986 */ /* 0x000fe2000c101904 */
[----:B------:R-:W-:Y:S05]  /*0180*/  EXIT ;  /* 0x000000000000794d */ /* 0x000fea0003800000 */
        .weak           $__internal_0_$__cuda_sm3x_div_rn_noftz_f32_slowpath
        .type           $__internal_0_$__cuda_sm3x_div_rn_noftz_f32_slowpath,@function
        .size           $__internal_0_$__cuda_sm3x_div_rn_noftz_f32_slowpath,(.L_x_200 - $__internal_0_$__cuda_sm3x_div_rn_noftz_f32_slowpath)
$__internal_0_$__cuda_sm3x_div_rn_noftz_f32_slowpath:
[--C-:B------:R-:W-:Y:S01]  /*0190*/  SHF.R.U32.HI R6, RZ, 0x17, R3.reuse ;  /* 0x00000017ff067819 */ /* 0x100fe20000011603 */
[----:B------:R-:W-:Y:S01]  /*01a0*/  BSSY.RECONVERGENT B1, `(.L_x_188) ;  /* 0x0000064000017945 */ /* 0x000fe20003800200 */
[--C-:B------:R-:W-:Y:S01]  /*01b0*/  SHF.R.U32.HI R5, RZ, 0x17, R0.reuse ;  /* 0x00000017ff057819 */ /* 0x100fe20000011600 */
[----:B------:R-:W-:Y:S01]  /*01c0*/  IMAD.MOV.U32 R7, RZ, RZ, R0 ;  /* 0x000000ffff077224 */ /* 0x000fe200078e0000 */
[----:B------:R-:W-:Y:S01]  /*01d0*/  LOP3.LUT R6, R6, 0xff, RZ, 0xc0, !PT ;  /* 0x000000ff06067812 */ /* 0x000fe200078ec0ff */
[----:B------:R-:W-:Y:S01]  /*01e0*/  IMAD.MOV.U32 R8, RZ, RZ, R3 ;  /* 0x000000ffff087224 */ /* 0x000fe200078e0003 */
[----:B------:R-:W-:-:S03]  /*01f0*/  LOP3.LUT R5, R5, 0xff, RZ, 0xc0, !PT ;  /* 0x000000ff05057812 */ /* 0x000fc600078ec0ff */
[----:B------:R-:W-:Y:S02]  /*0200*/  VIADD R11, R6, 0xffffffff ;  /* 0xffffffff060b7836 */ /* 0x000fe40000000000 */
[----:B------:R-:W-:-:S03]  /*0210*/  VIADD R10, R5, 0xffffffff ;  /* 0xffffffff050a7836 */ /* 0x000fc60000000000 */
[----:B------:R-:W-:-:S04]  /*0220*/  ISETP.GT.U32.AND P0, PT, R11, 0xfd, PT ;  /* 0x000000fd0b00780c */ /* 0x000fc80003f04070 */
[----:B------:R-:W-:-:S13]  /*0230*/  ISETP.GT.U32.OR P0, PT, R10, 0xfd, P0 ;  /* 0x000000fd0a00780c */ /* 0x000fda0000704470 */
[----:B------:R-:W-:Y:S01]  /*0240*/  @!P0 IMAD.MOV.U32 R9, RZ, RZ, RZ ;  /* 0x000000ffff098224 */ /* 0x000fe200078e00ff */
[----:B------:R-:W-:Y:S06]  /*0250*/  @!P0 BRA `(.L_x_189) ;  /* 0x00000000005c8947 */ /* 0x000fec0003800000 */
[----:B------:R-:W-:Y:S02]  /*0260*/  FSETP.GTU.FTZ.AND P0, PT, |R0|, +INF , PT ;  /* 0x7f8000000000780b */ /* 0x000fe40003f1c200 */
[----:B------:R-:W-:-:S04]  /*0270*/  FSETP.GTU.FTZ.AND P1, PT, |R3|, +INF , PT ;  /* 0x7f8000000300780b */ /* 0x000fc80003f3c200 */
[----:B------:R-:W-:-:S13]  /*0280*/  PLOP3.LUT P0, PT, P0, P1, PT, 0xf8, 0x8f ;  /* 0x00000000008f781c */ /* 0x000fda0000703f70 */
[----:B------:R-:W-:Y:S05]  /*0290*/  @P0 BRA `(.L_x_190) ;  /* 0x00000004004c0947 */ /* 0x000fea0003800000 */
[----:B------:R-:W-:-:S13]  /*02a0*/  LOP3.LUT P0, RZ, R8, 0x7fffffff, R7, 0xc8, !PT ;  /* 0x7fffffff08ff7812 */ /* 0x000fda000780c807 */
[----:B------:R-:W-:Y:S05]  /*02b0*/  @!P0 BRA `(.L_x_191) ;  /* 0x00000004003c8947 */ /* 0x000fea0003800000 */
[C---:B------:R-:W-:Y:S02]  /*02c0*/  FSETP.NEU.FTZ.AND P2, PT, |R0|.reuse, +INF , PT ;  /* 0x7f8000000000780b */ /* 0x040fe40003f5d200 */
[----:B------:R-:W-:Y:S02]  /*02d0*/  FSETP.NEU.FTZ.AND P1, PT, |R3|, +INF , PT ;  /* 0x7f8000000300780b */ /* 0x000fe40003f3d200 */
[----:B------:R-:W-:-:S11]  /*02e0*/  FSETP.NEU.FTZ.AND P0, PT, |R0|, +INF , PT ;  /* 0x7f8000000000780b */ /* 0x000fd60003f1d200 */
[----:B------:R-:W-:Y:S05]  /*02f0*/  @!P1 BRA !P2, `(.L_x_191) ;  /* 0x00000004002c9947 */ /* 0x000fea0005000000 */
[----:B------:R-:W-:-:S04]  /*0300*/  LOP3.LUT P2, RZ, R7, 0x7fffffff, RZ, 0xc0, !PT ;  /* 0x7fffffff07ff7812 */ /* 0x000fc8000784c0ff */
[----:B------:R-:W-:-:S13]  /*0310*/  PLOP3.LUT P1, PT, P1, P2, PT, 0x2f, 0xf2 ;  /* 0x0000000000f2781c */ /* 0x000fda0000f24577 */
[----:B------:R-:W-:Y:S05]  /*0320*/  @P1 BRA `(.L_x_192) ;  /* 0x0000000400181947 */ /* 0x000fea0003800000 */
[----:B------:R-:W-:-:S04]  /*0330*/  LOP3.LUT P1, RZ, R8, 0x7fffffff, RZ, 0xc0, !PT ;  /* 0x7fffffff08ff7812 */ /* 0x000fc8000782c0ff */
[----:B------:R-:W-:-:S13]  /*0340*/  PLOP3.LUT P0, PT, P0, P1, PT, 0x2f, 0xf2 ;  /* 0x0000000000f2781c */ /* 0x000fda0000702577 */
[----:B------:R-:W-:Y:S05]  /*0350*/  @P0 BRA `(.L_x_193) ;  /* 0x0000000400000947 */ /* 0x000fea0003800000 */
[----:B------:R-:W-:Y:S02]  /*0360*/  ISETP.GE.AND P0, PT, R10, RZ, PT ;  /* 0x000000ff0a00720c */ /* 0x000fe40003f06270 */
[----:B------:R-:W-:-:S11]  /*0370*/  ISETP.GE.AND P1, PT, R11, RZ, PT ;  /* 0x000000ff0b00720c */ /* 0x000fd60003f26270 */
[----:B------:R-:W-:Y:S02]  /*0380*/  @P0 IMAD.MOV.U32 R9, RZ, RZ, RZ ;  /* 0x000000ffff090224 */ /* 0x000fe400078e00ff */
[----:B------:R-:W-:Y:S01]  /*0390*/  @!P0 FFMA R7, R0, 1.84467440737095516160e+19, RZ ;  /* 0x5f80000000078823 */ /* 0x000fe200000000ff */
[----:B------:R-:W-:Y:S02]  /*03a0*/  @!P0 IMAD.MOV.U32 R9, RZ, RZ, -0x40 ;  /* 0xffffffc0ff098424 */ /* 0x000fe400078e00ff */
[----:B------:R-:W-:Y:S02]  /*03b0*/  @!P1 FFMA R8, R3, 1.84467440737095516160e+19, RZ ;  /* 0x5f80000003089823 */ /* 0x000fe400000000ff */
[----:B------:R-:W-:-:S07]  /*03c0*/  @!P1 VIADD R9, R9, 0x40 ;  /* 0x0000004009099836 */ /* 0x000fce0000000000 */
.L_x_189:
[----:B------:R-:W-:Y:S01]  /*03d0*/  LEA R3, R6, 0xc0800000, 0x17 ;  /* 0xc080000006037811 */ /* 0x000fe200078eb8ff */
[----:B------:R-:W-:Y:S01]  /*03e0*/  VIADD R5, R5, 0xffffff81 ;  /* 0xffffff8105057836 */ /* 0x000fe20000000000 */
[----:B------:R-:W-:Y:S03]  /*03f0*/  BSSY.RECONVERGENT B2, `(.L_x_194) ;  /* 0x0000035000027945 */ /* 0x000fe60003800200 */
[----:B------:R-:W-:Y:S01]  /*0400*/  IMAD.IADD R3, R8, 0x1, -R3 ;  /* 0x0000000108037824 */ /* 0x000fe200078e0a03 */
[C---:B------:R-:W-:Y:S01]  /*0410*/  IADD3 R6, PT, PT, R5.reuse, 0x7f, -R6 ;  /* 0x0000007f05067810 */ /* 0x040fe20007ffe806 */
[----:B------:R-:W-:Y:S02]  /*0420*/  IMAD R0, R5, -0x800000, R7 ;  /* 0xff80000005007824 */ /* 0x000fe400078e0207 */
[----:B------:R-:W0:Y:S01]  /*0430*/  MUFU.RCP R8, R3 ;  /* 0x0000000300087308 */ /* 0x000e220000001000 */
[----:B------:R-:W-:Y:S01]  /*0440*/  FADD.FTZ R11, -R3, -RZ ;  /* 0x800000ff030b7221 */ /* 0x000fe20000010100 */
[----:B------:R-:W-:-:S03]  /*0450*/  IMAD.IADD R6, R6, 0x1, R9 ;  /* 0x0000000106067824 */ /* 0x000fc600078e0209 */
[----:B0-----:R-:W-:-:S04]  /*0460*/  FFMA R13, R8, R11, 1 ;  /* 0x3f800000080d7423 */ /* 0x001fc8000000000b */
[----:B------:R-:W-:-:S04]  /*0470*/  FFMA R10, R8, R13, R8 ;  /* 0x0000000d080a7223 */ /* 0x000fc80000000008 */
[----:B------:R-:W-:-:S04]  /*0480*/  FFMA R7, R0, R10, RZ ;  /* 0x0000000a00077223 */ /* 0x000fc800000000ff */
[----:B------:R-:W-:-:S04]  /*0490*/  FFMA R8, R11, R7, R0 ;  /* 0x000000070b087223 */ /* 0x000fc80000000000 */
[----:B------:R-:W-:-:S04]  /*04a0*/  FFMA R7, R10, R8, R7 ;  /* 0x000000080a077223 */ /* 0x000fc80000000007 */
[----:B------:R-:W-:-:S04]  /*04b0*/  FFMA R8, R11, R7, R0 ;  /* 0x000000070b087223 */ /* 0x000fc80000000000 */
[----:B------:R-:W-:-:S05]  /*04c0*/  FFMA R0, R10, R8, R7 ;  /* 0x000000080a007223 */ /* 0x000fca0000000007 */
[----:B------:R-:W-:-:S04]  /*04d0*/  SHF.R.U32.HI R3, RZ, 0x17, R0 ;  /* 0x00000017ff037819 */ /* 0x000fc80000011600 */
[----:B------:R-:W-:-:S05]  /*04e0*/  LOP3.LUT R3, R3, 0xff, RZ, 0xc0, !PT ;  /* 0x000000ff03037812 */ /* 0x000fca00078ec0ff */
[----:B------:R-:W-:-:S04]  /*04f0*/  IMAD.IADD R9, R3, 0x1, R6 ;  /* 0x0000000103097824 */ /* 0x000fc800078e0206 */
[----:B------:R-:W-:-:S05]  /*0500*/  VIADD R3, R9, 0xffffffff ;  /* 0xffffffff09037836 */ /* 0x000fca0000000000 */
[----:B------:R-:W-:-:S13]  /*0510*/  ISETP.GE.U32.AND P0, PT, R3, 0xfe, PT ;  /* 0x000000fe0300780c */ /* 0x000fda0003f06070 */
[----:B------:R-:W-:Y:S05]  /*0520*/  @!P0 BRA `(.L_x_195) ;  /* 0x0000000000808947 */ /* 0x000fea0003800000 */
[----:B------:R-:W-:-:S13]  /*0530*/  ISETP.GT.AND P0, PT, R9, 0xfe, PT ;  /* 0x000000fe0900780c */ /* 0x000fda0003f04270 */
[----:B------:R-:W-:Y:S05]  /*0540*/  @P0 BRA `(.L_x_196) ;  /* 0x00000000006c0947 */ /* 0x000fea0003800000 */
[----:B------:R-:W-:-:S13]  /*0550*/  ISETP.GE.AND P0, PT, R9, 0x1, PT ;  /* 0x000000010900780c */ /* 0x000fda0003f06270 */
[----:B------:R-:W-:Y:S05]  /*0560*/  @P0 BRA `(.L_x_197) ;  /* 0x0000000000740947 */ /* 0x000fea0003800000 */
[----:B------:R-:W-:Y:S02]  /*0570*/  ISETP.GE.AND P0, PT, R9, -0x18, PT ;  /* 0xffffffe80900780c */ /* 0x000fe40003f06270 */
[----:B------:R-:W-:-:S11]  /*0580*/  LOP3.LUT R0, R0, 0x80000000, RZ, 0xc0, !PT ;  /* 0x8000000000007812 */ /* 0x000fd600078ec0ff */
[----:B------:R-:W-:Y:S05]  /*0590*/  @!P0 BRA `(.L_x_197) ;  /* 0x0000000000688947 */ /* 0x000fea0003800000 */
[CCC-:B------:R-:W-:Y:S01]  /*05a0*/  FFMA.RZ R3, R10.reuse, R8.reuse, R7.reuse ;  /* 0x000000080a037223 */ /* 0x1c0fe2000000c007 */
[CCC-:B------:R-:W-:Y:S01]  /*05b0*/  FFMA.RM R6, R10.reuse, R8.reuse, R7.reuse ;  /* 0x000000080a067223 */ /* 0x1c0fe20000004007 */
[C---:B------:R-:W-:Y:S02]  /*05c0*/  ISETP.NE.AND P2, PT, R9.reuse, RZ, PT ;  /* 0x000000ff0900720c */ /* 0x040fe40003f45270 */
[----:B------:R-:W-:Y:S02]  /*05d0*/  ISETP.NE.AND P1, PT, R9, RZ, PT ;  /* 0x000000ff0900720c */ /* 0x000fe40003f25270 */
[----:B------:R-:W-:Y:S01]  /*05e0*/  LOP3.LUT R5, R3, 0x7fffff, RZ, 0xc0, !PT ;  /* 0x007fffff03057812 */ /* 0x000fe200078ec0ff */
[----:B------:R-:W-:Y:S01]  /*05f0*/  FFMA.RP R3, R10, R8, R7 ;  /* 0x000000080a037223 */ /* 0x000fe20000008007 */
[----:B------:R-:W-:Y:S02]  /*0600*/  VIADD R8, R9, 0x20 ;  /* 0x0000002009087836 */ /* 0x000fe40000000000 */
[----:B------:R-:W-:Y:S01]  /*0610*/  LOP3.LUT R5, R5, 0x800000, RZ, 0xfc, !PT ;  /* 0x0080000005057812 */ /* 0x000fe200078efcff */
[----:B------:R-:W-:Y:S01]  /*0620*/  IMAD.MOV R7, RZ, RZ, -R9 ;  /* 0x000000ffff077224 */ /* 0x000fe200078e0a09 */
[----:B------:R-:W-:-:S02]  /*0630*/  FSETP.NEU.FTZ.AND P0, PT, R3, R6, PT ;  /* 0x000000060300720b */ /* 0x000fc40003f1d000 */
[----:B------:R-:W-:Y:S02]  /*0640*/  SHF.L.U32 R8, R5, R8, RZ ;  /* 0x0000000805087219 */ /* 0x000fe400000006ff */
[----:B------:R-:W-:Y:S02]  /*0650*/  SEL R6, R7, RZ, P2 ;  /* 0x000000ff07067207 */ /* 0x000fe40001000000 */
[----:B------:R-:W-:Y:S02]  /*0660*/  ISETP.NE.AND P1, PT, R8, RZ, P1 ;  /* 0x000000ff0800720c */ /* 0x000fe40000f25270 */
[----:B------:R-:W-:Y:S02]  /*0670*/  SHF.R.U32.HI R6, RZ, R6, R5 ;  /* 0x00000006ff067219 */ /* 0x000fe40000011605 */
[----:B------:R-:W-:Y:S02]  /*0680*/  PLOP3.LUT P0, PT, P0, P1, PT, 0xf8, 0x8f ;  /* 0x00000000008f781c */ /* 0x000fe40000703f70 */
[----:B------:R-:W-:-:S02]  /*0690*/  SHF.R.U32.HI R8, RZ, 0x1, R6 ;  /* 0x00000001ff087819 */ /* 0x000fc40000011606 */
[----:B------:R-:W-:-:S04]  /*06a0*/  SEL R3, RZ, 0x1, !P0 ;  /* 0x00000001ff037807 */ /* 0x000fc80004000000 */
[----:B------:R-:W-:-:S04]  /*06b0*/  LOP3.LUT R3, R3, 0x1, R8, 0xf8, !PT ;  /* 0x0000000103037812 */ /* 0x000fc800078ef808 */
[----:B------:R-:W-:-:S05]  /*06c0*/  LOP3.LUT R3, R3, R6, RZ, 0xc0, !PT ;  /* 0x0000000603037212 */ /* 0x000fca00078ec0ff */
[----:B------:R-:W-:-:S05]  /*06d0*/  IMAD.IADD R3, R8, 0x1, R3 ;  /* 0x0000000108037824 */ /* 0x000fca00078e0203 */
[----:B------:R-:W-:Y:S01]  /*06e0*/  LOP3.LUT R0, R3, R0, RZ, 0xfc, !PT ;  /* 0x0000000003007212 */ /* 0x000fe200078efcff */
[----:B------:R-:W-:Y:S06]  /*06f0*/  BRA `(.L_x_197) ;  /* 0x0000000000107947 */ /* 0x000fec0003800000 */
.L_x_196:
[----:B------:R-:W-:-:S04]  /*0700*/  LOP3.LUT R0, R0, 0x80000000, RZ, 0xc0, !PT ;  /* 0x8000000000007812 */ /* 0x000fc800078ec0ff */
[----:B------:R-:W-:Y:S01]  /*0710*/  LOP3.LUT R0, R0, 0x7f800000, RZ, 0xfc, !PT ;  /* 0x7f80000000007812 */ /* 0x000fe200078efcff */
[----:B------:R-:W-:Y:S06]  /*0720*/  BRA `(.L_x_197) ;  /* 0x0000000000047947 */ /* 0x000fec0003800000 */
.L_x_195:
[----:B------:R-:W-:-:S07]  /*0730*/  IMAD R0, R6, 0x800000, R0 ;  /* 0x0080000006007824 */ /* 0x000fce00078e0200 */
.L_x_197:
[----:B------:R-:W-:Y:S05]  /*0740*/  BSYNC.RECONVERGENT B2 ;  /* 0x0000000000027941 */ /* 0x000fea0003800200 */
.L_x_194:
[----:B------:R-:W-:Y:S05]  /*0750*/  BRA `(.L_x_198) ;  /* 0x0000000000207947 */ /* 0x000fea0003800000 */
.L_x_193:
[----:B------:R-:W-:-:S04]  /*0760*/  LOP3.LUT R0, R8, 0x80000000, R7, 0x48, !PT ;  /* 0x8000000008007812 */ /* 0x000fc800078e4807 */
[----:B------:R-:W-:Y:S01]  /*0770*/  LOP3.LUT R0, R0, 0x7f800000, RZ, 0xfc, !PT ;  /* 0x7f80000000007812 */ /* 0x000fe200078efcff */
[----:B------:R-:W-:Y:S06]  /*0780*/  BRA `(.L_x_198) ;  /* 0x0000000000147947 */ /* 0x000fec0003800000 */
.L_x_192:
[----:B------:R-:W-:Y:S01]  /*0790*/  LOP3.LUT R0, R8, 0x80000000, R7, 0x48, !PT ;  /* 0x8000000008007812 */ /* 0x000fe200078e4807 */
[----:B------:R-:W-:Y:S06]  /*07a0*/  BRA `(.L_x_198) ;  /* 0x00000000000c7947 */ /* 0x000fec0003800000 */
.L_x_191:
[----:B------:R-:W0:Y:S01]  /*07b0*/  MUFU.RSQ R0, -QNAN ;  /* 0xffc0000000007908 */ /* 0x000e220000001400 */
[----:B------:R-:W-:Y:S05]  /*07c0*/  BRA `(.L_x_198) ;  /* 0x0000000000047947 */ /* 0x000fea0003800000 */
.L_x_190:
[----:B------:R-:W-:-:S07]  /*07d0*/  FADD.FTZ R0, R0, R3 ;  /* 0x0000000300007221 */ /* 0x000fce0000010000 */
.L_x_198:
[----:B------:R-:W-:Y:S05]  /*07e0*/  BSYNC.RECONVERGENT B1 ;  /* 0x0000000000017941 */ /* 0x000fea0003800200 */
.L_x_188:
[----:B------:R-:W-:-:S04]  /*07f0*/  IMAD.MOV.U32 R5, RZ, RZ, 0x0 ;  /* 0x00000000ff057424 */ /* 0x000fc800078e00ff */
[----:B0-----:R-:W-:Y:S05]  /*0800*/  RET.REL.NODEC R4 `(fused_divide_kernel0) ;  /* 0xfffffff404fc7950 */ /* 0x001fea0003c3ffff */
.L_x_199:
        /* <DEDUP_REMOVED lines=15> */
.L_x_200:


//--------------------- .nv.shared.fused_nn_conv2d_add_add_nn_relu_3_kernel0 --------------------------
	.section	.nv.shared.fused_nn_conv2d_add_add_nn_relu_3_kernel0,"aw",@nobits
	.sectionflags	@""
	.align	4
.nv.shared.fused_nn_conv2d_add_add_nn_relu_3_kernel0:
	.zero		12288


//--------------------- .nv.shared.reserved.0     --------------------------
	.section	.nv.shared.reserved.0,"aw",@nobits
	.weak		__nv_reservedSMEM_offset_0_alias
	.size		__nv_reservedSMEM_offset_0_alias, 0, 64
	.other		__nv_reservedSMEM_offset_0_alias,@"STO_CUDA_RESERVED_SHARED STV_DEFAULT"
__nv_reservedSMEM_offset_0_alias:
	.zero		0
	.zero		64


//--------------------- .nv.shared.fused_nn_conv2d_add_add_nn_relu_1_kernel0 --------------------------
	.section	.nv.shared.fused_nn_conv2d_add_add_nn_relu_1_kernel0,"aw",@nobits
	.sectionflags	@""
	.align	4
.nv.shared.fused_nn_conv2d_add_add_nn_relu_1_kernel0:
	.zero		3968


//--------------------- .nv.shared.fused_nn_conv2d_add_2_kernel0 --------------------------
	.section	.nv.shared.fused_nn_conv2d_add_2_kernel0,"aw",@nobits
	.sectionflags	@""
	.align	4
.nv.shared.fused_nn_conv2d_add_2_kernel0:
	.zero		4640


//--------------------- .nv.shared.fused_nn_conv2d_add_nn_relu_4_kernel0 --------------------------
	.section	.nv.shared.fused_nn_conv2d_add_nn_relu_4_kernel0,"aw",@nobits
	.sectionflags	@""
	.align	4
.nv.shared.fused_nn_conv2d_add_nn_relu_4_kernel0:
	.zero		5068


//--------------------- .nv.shared.fused_nn_conv2d_add_nn_relu_8_kernel0 --------------------------
	.section	.nv.shared.fused_nn_conv2d_add_nn_relu_8_kernel0,"aw",@nobits
	.sectionflags	@""
	.align	4
.nv.shared.fused_nn_conv2d_add_nn_relu_8_kernel0:
	.zero		5632


//--------------------- .nv.shared.fused_nn_conv2d_add_nn_relu_11_kernel0 --------------------------
	.section	.nv.shared.fused_nn_conv2d_add_nn_relu_11_kernel0,"aw",@nobits
	.sectionflags	@""
	.align	4
.nv.shared.fused_nn_conv2d_add_nn_relu_11_kernel0:
	.zero		3732


//--------------------- .nv.shared.fused_nn_conv2d_add_add_nn_relu_2_kernel0 --------------------------
	.section	.nv.shared.fused_nn_conv2d_add_add_nn_relu_2_kernel0,"aw",@nobits
	.sectionflags	@""
	.align	4
.nv.shared.fused_nn_conv2d_add_add_nn_relu_2_kernel0:
	.zero		8704


//--------------------- .nv.shared.fused_nn_conv2d_add_1_kernel0 --------------------------
	.section	.nv.shared.fused_nn_conv2d_add_1_kernel0,"aw",@nobits
	.sectionflags	@""
	.align	4
.nv.shared.fused_nn_conv2d_add_1_kernel0:
	.zero		6880


//--------------------- .nv.shared.fused_nn_conv2d_add_nn_relu_2_kernel0 --------------------------
	.section	.nv.shared.fused_nn_conv2d_add_nn_relu_2_kernel0,"aw",@nobits
	.sectionflags	@""
	.align	4
.nv.shared.fused_nn_conv2d_add_nn_relu_2_kernel0:
	.zero		4864


//--------------------- .nv.shared.fused_nn_conv2d_add_kernel0 --------------------------
	.section	.nv.shared.fused_nn_conv2d_add_kernel0,"aw",@nobits
	.sectionflags	@""
	.align	4
.nv.shared.fused_nn_conv2d_add_kernel0:
	.zero		12288


//--------------------- .nv.shared.fused_nn_conv2d_add_add_nn_relu_kernel0 --------------------------
	.section	.nv.shared.fused_nn_conv2d_add_add_nn_relu_kernel0,"aw",@nobits
	.sectionflags	@""
	.align	4
.nv.shared.fused_nn_conv2d_add_add_nn_relu_kernel0:
	.zero		6208


//--------------------- .nv.shared.fused_nn_conv2d_add_3_kernel0 --------------------------
	.section	.nv.shared.fused_nn_conv2d_add_3_kernel0,"aw",@nobits
	.sectionflags	@""
	.align	4
.nv.shared.fused_nn_conv2d_add_3_kernel0:
	.zero		5536


//--------------------- .nv.shared.fused_nn_contrib_conv2d_winograd_without_weight_transform_add_nn_relu_3_kernel1 --------------------------
	.section	.nv.shared.fused_nn_contrib_conv2d_winograd_without_weight_transform_add_nn_relu_3_kernel1,"aw",@nobits
	.sectionflags	@""
	.align	4
.nv.shared.fused_nn_contrib_conv2d_winograd_without_weight_transform_add_nn_relu_3_kernel1:
	.zero		8320


//--------------------- .nv.shared.fused_nn_contrib_conv2d_winograd_without_weight_transform_add_nn_relu_1_kernel1 --------------------------
	.section	.nv.shared.fused_nn_contrib_conv2d_winograd_without_weight_transform_add_nn_relu_1_kernel1,"aw",@nobits
	.sectionflags	@""
	.align	4
.nv.shared.fused_nn_contrib_conv2d_winograd_without_weight_transform_add_nn_relu_1_kernel1:
	.zero		3104


//--------------------- .nv.shared.fused_nn_conv2d_add_nn_relu_1_kernel0 --------------------------
	.section	.nv.shared.fused_nn_conv2d_add_nn_relu_1_kernel0,"aw",@nobits
	.sectionflags	@""
	.align	4
.nv.shared.fused_nn_conv2d_add_nn_relu_1_kernel0:
	.zero		7432


//--------------------- .nv.shared.fused_nn_conv2d_add_nn_relu_3_kernel0 --------------------------
	.section	.nv.shared.fused_nn_conv2d_add_nn_relu_3_kernel0,"aw",@nobits
	.sectionflags	@""
	.align	4
.nv.shared.fused_nn_conv2d_add_nn_relu_3_kernel0:
	.zero		4864


//--------------------- .nv.shared.fused_nn_contrib_conv2d_winograd_without_weight_transform_add_nn_relu_2_kernel1 --------------------------
	.section	.nv.shared.fused_nn_contrib_conv2d_winograd_without_weight_transform_add_nn_relu_2_kernel1,"aw",@nobits
	.sectionflags	@""
	.align	4
.nv.shared.fused_nn_contrib_conv2d_winograd_without_weight_transform_add_nn_relu_2_kernel1:
	.zero		9344


//--------------------- .nv.shared.fused_nn_contrib_conv2d_winograd_without_weight_transform_add_nn_relu_kernel1 --------------------------
	.section	.nv.shared.fused_nn_contrib_conv2d_winograd_without_weight_transform_add_nn_relu_kernel1,"aw",@nobits
	.sectionflags	@""
	.align	4
.nv.shared.fused_nn_contrib_conv2d_winograd_without_weight_transform_add_nn_relu_kernel1:
	.zero		6144


//--------------------- .nv.shared.fused_nn_conv2d_add_nn_relu_kernel0 --------------------------
	.section	.nv.shared.fused_nn_conv2d_add_nn_relu_kernel0,"aw",@nobits
	.sectionflags	@""
	.align	4
.nv.shared.fused_nn_conv2d_add_nn_relu_kernel0:
	.zero		3520


//--------------------- .nv.shared.fused_nn_conv2d_add_nn_relu_9_kernel0 --------------------------
	.section	.nv.shared.fused_nn_conv2d_add_nn_relu_9_kernel0,"aw",@nobits
	.sectionflags	@""
	.align	4
.nv.shared.fused_nn_conv2d_add_nn_relu_9_kernel0:
	.zero		6656


//--------------------- .nv.shared.fused_nn_conv2d_add_nn_relu_5_kernel0 --------------------------
	.section	.nv.shared.fused_nn_conv2d_add_nn_relu_5_kernel0,"aw",@nobits
	.sectionflags	@""
	.align	4
.nv.shared.fused_nn_conv2d_add_nn_relu_5_kernel0:
	.zero		8704


//--------------------- .nv.shared.fused_nn_conv2d_add_nn_relu_6_kernel0 --------------------------
	.section	.nv.shared.fused_nn_conv2d_add_nn_relu_6_kernel0,"aw",@nobits
	.sectionflags	@""
	.align	4
.nv.shared.fused_nn_conv2d_add_nn_relu_6_kernel0:
	.zero		3840


//--------------------- .nv.shared.fused_nn_conv2d_add_nn_relu_10_kernel0 --------------------------
	.section	.nv.shared.fused_nn_conv2d_add_nn_relu_10_kernel0,"aw",@nobits
	.sectionflags	@""
	.align	4
.nv.shared.fused_nn_conv2d_add_nn_relu_10_kernel0:
	.zero		8704


//--------------------- .nv.shared.fused_nn_conv2d_add_nn_relu_7_kernel0 --------------------------
	.section	.nv.shared.fused_nn_conv2d_add_nn_relu_7_kernel0,"aw",@nobits
	.sectionflags	@""
	.align	4
.nv.shared.fused_nn_conv2d_add_nn_relu_7_kernel0:
	.zero		7912


//--------------------- .nv.shared.fused_nn_dense_add_kernel0 --------------------------
	.section	.nv.shared.fused_nn_dense_add_kernel0,"aw",@nobits
	.sectionflags	@""
	.align	4
.nv.shared.fused_nn_dense_add_kernel0:
	.zero		1284


//--------------------- .nv.constant0.fused_nn_conv2d_add_add_nn_relu_3_kernel0 --------------------------
	.section	.nv.constant0.fused_nn_conv2d_add_add_nn_relu_3_kernel0,"a",@progbits
	.sectionflags	@""
	.align	4
.nv.constant0.fused_nn_conv2d_add_add_nn_relu_3_kernel0:
	.zero		936


//--------------------- .nv.constant0.fused_nn_conv2d_add_add_nn_relu_1_kernel0 --------------------------
	.section	.nv.constant0.fused_nn_conv2d_add_add_nn_relu_1_kernel0,"a",@progbits
	.sectionflags	@""
	.align	4
.nv.constant0.fused_nn_conv2d_add_add_nn_relu_1_kernel0:
	.zero		936


//--------------------- .nv.constant0.fused_nn_conv2d_add_2_kernel0 --------------------------
	.section	.nv.constant0.fused_nn_conv2d_add_2_kernel0,"a",@progbits
	.sectionflags	@""
	.align	4
.nv.constant0.fused_nn_conv2d_add_2_kernel0:
	.zero		928


//--------------------- .nv.constant0.fused_nn_contrib_conv2d_winograd_without_weight_transform_add_nn_relu_kernel0 --------------------------
	.section	.nv.constant0.fused_nn_contrib_conv2d_winograd_without_weight_transform_add_nn_relu_kernel0,"a",@progbits
	.sectionflags	@""
	.align	4
.nv.constant0.fused_nn_contrib_conv2d_winograd_without_weight_transform_add_nn_relu_kernel0:
	.zero		912


//--------------------- .nv.constant0.fused_nn_conv2d_add_nn_relu_4_kernel0 --------------------------
	.section	.nv.constant0.fused_nn_conv2d_add_nn_relu_4_kernel0,"a",@progbits
	.sectionflags	@""
	.align	4
.nv.constant0.fused_nn_conv2d_add_nn_relu_4_kernel0:
	.zero		928


//--------------------- .nv.constant0.fused_subtract_exp_kernel0 --------------------------
	.section	.nv.constant0.fused_subtract_exp_kernel0,"a",@progbits
	.sectionflags	@""
	.align	4
.nv.constant0.fused_subtract_exp_kernel0:
	.zero		920


//--------------------- .nv.constant0.fused_nn_contrib_conv2d_winograd_without_weight_transform_add_nn_relu_1_kernel2 --------------------------
	.section	.nv.constant0.fused_nn_contrib_conv2d_winograd_without_weight_transform_add_nn_relu_1_kernel2,"a",@progbits
	.sectionflags	@""
	.align	4
.nv.constant0.fused_nn_contrib_conv2d_winograd_without_weight_transform_add_nn_relu_1_kernel2:
	.zero		920


//--------------------- .nv.constant0.fused_squeeze_nn_batch_flatten_kernel0 --------------------------
	.section	.nv.constant0.fused_squeeze_nn_batch_flatten_kernel0,"a",@progbits
	.sectionflags	@""
	.align	4
.nv.constant0.fused_squeeze_nn_batch_flatten_kernel0:
	.zero		912


//--------------------- .nv.constant0.fused_nn_conv2d_add_nn_relu_8_kernel0 --------------------------
	.section	.nv.constant0.fused_nn_conv2d_add_nn_relu_8_kernel0,"a",@progbits
	.sectionflags	@""
	.align	4
.nv.constant0.fused_nn_conv2d_add_nn_relu_8_kernel0:
	.zero		928


//--------------------- .nv.constant0.fused_nn_conv2d_add_nn_relu_11_kernel0 --------------------------
	.section	.nv.constant0.fused_nn_conv2d_add_nn_relu_11_kernel0,"a",@progbits
	.sectionflags	@""
	.align	4
.nv.constant0.fused_nn_conv2d_add_nn_relu_11_kernel0:
	.zero		928


//--------------------- .nv.constant0.fused_nn_conv2d_add_add_nn_relu_2_kernel0 --------------------------
	.section	.nv.constant0.fused_nn_conv2d_add_add_nn_relu_2_kernel0,"a",@progbits
	.sectionflags	@""
	.align	4
.nv.constant0.fused_nn_conv2d_add_add_nn_relu_2_kernel0:
	.zero		936


//--------------------- .nv.constant0.fused_argmax_kernel0 --------------------------
	.section	.nv.constant0.fused_argmax_kernel0,"a",@progbits
	.sectionflags	@""
	.align	4
.nv.constant0.fused_argmax_kernel0:
	.zero		912


//--------------------- .nv.constant0.fused_nn_conv2d_add_1_kernel0 --------------------------
	.section	.nv.constant0.fused_nn_conv2d_add_1_kernel0,"a",@progbits
	.sectionflags	@""
	.align	4
.nv.constant0.fused_nn_conv2d_add_1_kernel0:
	.zero		928


//--------------------- .nv.constant0.fused_nn_contrib_conv2d_winograd_without_weight_transform_add_nn_relu_1_kernel0 --------------------------
	.section	.nv.constant0.fused_nn_contrib_conv2d_winograd_without_weight_transform_add_nn_relu_1_kernel0,"a",@progbits
	.sectionflags	@""
	.align	4
.nv.constant0.fused_nn_contrib_conv2d_winograd_without_weight_transform_add_nn_relu_1_kernel0:
	.zero		912


//--------------------- .nv.constant0.fused_nn_conv2d_add_nn_relu_2_kernel0 --------------------------
	.section	.nv.constant0.fused_nn_conv2d_add_nn_relu_2_kernel0,"a",@progbits
	.sectionflags	@""
	.align	4
.nv.constant0.fused_nn_conv2d_add_nn_relu_2_kernel0:
	.zero		928


//--------------------- .nv.constant0.fused_nn_conv2d_add_kernel0 --------------------------
	.section	.nv.constant0.fused_nn_conv2d_add_kernel0,"a",@progbits
	.sectionflags	@""
	.align	4
.nv.constant0.fused_nn_conv2d_add_kernel0:
	.zero		928


//--------------------- .nv.constant0.fused_nn_conv2d_add_add_nn_relu_kernel0 --------------------------
	.section	.nv.constant0.fused_nn_conv2d_add_add_nn_relu_kernel0,"a",@progbits
	.sectionflags	@""
	.align	4
.nv.constant0.fused_nn_conv2d_add_add_nn_relu_kernel0:
	.zero		936


//--------------------- .nv.constant0.fused_nn_conv2d_add_3_kernel0 --------------------------
	.section	.nv.constant0.fused_nn_conv2d_add_3_kernel0,"a",@progbits
	.sectionflags	@""
	.align	4
.nv.constant0.fused_nn_conv2d_add_3_kernel0:
	.zero		928


//--------------------- .nv.constant0.fused_nn_contrib_conv2d_winograd_without_weight_transform_add_nn_relu_3_kernel2 --------------------------
	.section	.nv.constant0.fused_nn_contrib_conv2d_winograd_without_weight_transform_add_nn_relu_3_kernel2,"a",@progbits
	.sectionflags	@""
	.align	4
.nv.constant0.fused_nn_contrib_conv2d_winograd_without_weight_transform_add_nn_relu_3_kernel2:
	.zero		920


//--------------------- .nv.constant0.fused_nn_contrib_conv2d_winograd_without_weight_transform_add_nn_relu_3_kernel1 --------------------------
	.section	.nv.constant0.fused_nn_contrib_conv2d_winograd_without_weight_transform_add_nn_relu_3_kernel1,"a",@progbits
	.sectionflags	@""
	.align	4
.nv.constant0.fused_nn_contrib_conv2d_winograd_without_weight_transform_add_nn_relu_3_kernel1:
	.zero		920


//--------------------- .nv.constant0.fused_cast_kernel0 --------------------------
	.section	.nv.constant0.fused_cast_kernel0,"a",@progbits
	.sectionflags	@""
	.align	4
.nv.constant0.fused_cast_kernel0:
	.zero		912


//--------------------- .nv.constant0.fused_sum_kernel0 --------------------------
	.section	.nv.constant0.fused_sum_kernel0,"a",@progbits
	.sectionflags	@""
	.align	4
.nv.constant0.fused_sum_kernel0:
	.zero		912


//--------------------- .nv.constant0.fused_nn_contrib_conv2d_winograd_without_weight_transform_add_nn_relu_3_kernel0 --------------------------
	.section	.nv.constant0.fused_nn_contrib_conv2d_winograd_without_weight_transform_add_nn_relu_3_kernel0,"a",@progbits
	.sectionflags	@""
	.align	4
.nv.constant0.fused_nn_contrib_conv2d_winograd_without_weight_transform_add_nn_relu_3_kernel0:
	.zero		912


//--------------------- .nv.constant0.fused_nn_contrib_conv2d_winograd_without_weight_transform_add_nn_relu_2_kernel2 --------------------------
	.section	.nv.constant0.fused_nn_contrib_conv2d_winograd_without_weight_transform_add_nn_relu_2_kernel2,"a",@progbits
	.sectionflags	@""
	.align	4
.nv.constant0.fused_nn_contrib_conv2d_winograd_without_weight_transform_add_nn_relu_2_kernel2:
	.zero		920


//--------------------- .nv.constant0.fused_nn_contrib_conv2d_winograd_without_weight_transform_add_nn_relu_1_kernel1 --------------------------
	.section	.nv.constant0.fused_nn_contrib_conv2d_winograd_without_weight_transform_add_nn_relu_1_kernel1,"a",@progbits
	.sectionflags	@""
	.align	4
.nv.constant0.fused_nn_contrib_conv2d_winograd_without_weight_transform_add_nn_relu_1_kernel1:
	.zero		920


//--------------------- .nv.constant0.fused_nn_conv2d_add_nn_relu_1_kernel0 --------------------------
	.section	.nv.constant0.fused_nn_conv2d_add_nn_relu_1_kernel0,"a",@progbits
	.sectionflags	@""
	.align	4
.nv.constant0.fused_nn_conv2d_add_nn_relu_1_kernel0:
	.zero		928


//--------------------- .nv.constant0.fused_nn_conv2d_add_nn_relu_3_kernel0 --------------------------
	.section	.nv.constant0.fused_nn_conv2d_add_nn_relu_3_kernel0,"a",@progbits
	.sectionflags	@""
	.align	4
.nv.constant0.fused_nn_conv2d_add_nn_relu_3_kernel0:
	.zero		928


//--------------------- .nv.constant0.fused_nn_contrib_conv2d_winograd_without_weight_transform_add_nn_relu_2_kernel1 --------------------------
	.section	.nv.constant0.fused_nn_contrib_conv2d_winograd_without_weight_transform_add_nn_relu_2_kernel1,"a",@progbits
	.sectionflags	@""
	.align	4
.nv.constant0.fused_nn_contrib_conv2d_winograd_without_weight_transform_add_nn_relu_2_kernel1:
	.zero		920


//--------------------- .nv.constant0.fused_nn_contrib_conv2d_winograd_without_weight_transform_add_nn_relu_kernel1 --------------------------
	.section	.nv.constant0.fused_nn_contrib_conv2d_winograd_without_weight_transform_add_nn_relu_kernel1,"a",@progbits
	.sectionflags	@""
	.align	4
.nv.constant0.fused_nn_contrib_conv2d_winograd_without_weight_transform_add_nn_relu_kernel1:
	.zero		920


//--------------------- .nv.constant0.fused_nn_contrib_conv2d_winograd_without_weight_transform_add_nn_relu_2_kernel0 --------------------------
	.section	.nv.constant0.fused_nn_contrib_conv2d_winograd_without_weight_transform_add_nn_relu_2_kernel0,"a",@progbits
	.sectionflags	@""
	.align	4
.nv.constant0.fused_nn_contrib_conv2d_winograd_without_weight_transform_add_nn_relu_2_kernel0:
	.zero		912


//--------------------- .nv.constant0.fused_nn_contrib_conv2d_winograd_without_weight_transform_add_nn_relu_kernel2 --------------------------
	.section	.nv.constant0.fused_nn_contrib_conv2d_winograd_without_weight_transform_add_nn_relu_kernel2,"a",@progbits
	.sectionflags	@""
	.align	4
.nv.constant0.fused_nn_contrib_conv2d_winograd_without_weight_transform_add_nn_relu_kernel2:
	.zero		920


//--------------------- .nv.constant0.fused_nn_conv2d_add_nn_relu_kernel0 --------------------------
	.section	.nv.constant0.fused_nn_conv2d_add_nn_relu_kernel0,"a",@progbits
	.sectionflags	@""
	.align	4
.nv.constant0.fused_nn_conv2d_add_nn_relu_kernel0:
	.zero		928


//--------------------- .nv.constant0.fused_mean_kernel0 --------------------------
	.section	.nv.constant0.fused_mean_kernel0,"a",@progbits
	.sectionflags	@""
	.align	4
.nv.constant0.fused_mean_kernel0:
	.zero		912


//--------------------- .nv.constant0.fused_nn_conv2d_add_nn_relu_9_kernel0 --------------------------
	.section	.nv.constant0.fused_nn_conv2d_add_nn_relu_9_kernel0,"a",@progbits
	.sectionflags	@""
	.align	4
.nv.constant0.fused_nn_conv2d_add_nn_relu_9_kernel0:
	.zero		928


//--------------------- .nv.constant0.fused_nn_conv2d_add_nn_relu_5_kernel0 --------------------------
	.section	.nv.constant0.fused_nn_conv2d_add_nn_relu_5_kernel0,"a",@progbits
	.sectionflags	@""
	.align	4
.nv.constant0.fused_nn_conv2d_add_nn_relu_5_kernel0:
	.zero		928


//--------------------- .nv.constant0.fused_max_kernel0 --------------------------
	.section	.nv.constant0.fused_max_kernel0,"a",@progbits
	.sectionflags	@""
	.align	4
.nv.constant0.fused_max_kernel0:
	.zero		912


//--------------------- .nv.constant0.fused_nn_conv2d_add_nn_relu_6_kernel0 --------------------------
	.section	.nv.constant0.fused_nn_conv2d_add_nn_relu_6_kernel0,"a",@progbits
	.sectionflags	@""
	.align	4
.nv.constant0.fused_nn_conv2d_add_nn_relu_6_kernel0:
	.zero		928


//--------------------- .nv.constant0.fused_nn_max_pool2d_kernel0 --------------------------
	.section	.nv.constant0.fused_nn_max_pool2d_kernel0,"a",@progbits
	.sectionflags	@""
	.align	4
.nv.constant0.fused_nn_max_pool2d_kernel0:
	.zero		912


//--------------------- .nv.constant0.fused_mean_kernel1 --------------------------
	.section	.nv.constant0.fused_mean_kernel1,"a",@progbits
	.sectionflags	@""
	.align	4
.nv.constant0.fused_mean_kernel1:
	.zero		912


//--------------------- .nv.constant0.fused_nn_conv2d_add_nn_relu_10_kernel0 --------------------------
	.section	.nv.constant0.fused_nn_conv2d_add_nn_relu_10_kernel0,"a",@progbits
	.sectionflags	@""
	.align	4
.nv.constant0.fused_nn_conv2d_add_nn_relu_10_kernel0:
	.zero		928


//--------------------- .nv.constant0.fused_nn_conv2d_add_nn_relu_7_kernel0 --------------------------
	.section	.nv.constant0.fused_nn_conv2d_add_nn_relu_7_kernel0,"a",@progbits
	.sectionflags	@""
	.align	4
.nv.constant0.fused_nn_conv2d_add_nn_relu_7_kernel0:
	.zero		928


//--------------------- .nv.constant0.fused_nn_dense_add_kernel0 --------------------------
	.section	.nv.constant0.fused_nn_dense_add_kernel0,"a",@progbits
	.sectionflags	@""
	.align	4
.nv.constant0.fused_nn_dense_add_kernel0:
	.zero		928


//--------------------- .nv.constant0.fused_divide_kernel0 --------------------------
	.section	.nv.constant0.fused_divide_kernel0,"a",@progbits
	.sectionflags	@""
	.align	4
.nv.constant0.fused_divide_kernel0:
	.zero		920


//--------------------- SYMBOLS --------------------------

	.type		.nv.reservedSmem.offset0,@object
	.size		.nv.reservedSmem.offset0,0x4
	.type		.nv.reservedSmem.cap,@object
	.size		.nv.reservedSmem.cap,0x4
